def matmul_kernel(
    a_ptr,
    b_ptr,
    c_ptr,
    M,
    N,
    K,
    stride_am,
    stride_ak,
    stride_bk,
    stride_bn,
    stride_cm,
    stride_cn,
    BLOCK_M: tl.constexpr,
    BLOCK_N: tl.constexpr,
    BLOCK_K: tl.constexpr,
    GROUP_M: tl.constexpr,
):
    pid = tl.program_id(axis=0)
    num_pid_m = tl.cdiv(M, BLOCK_M)
    num_pid_n = tl.cdiv(N, BLOCK_N)
    num_pid_in_group = GROUP_M * num_pid_n
    group_id = pid // num_pid_in_group
    first_pid_m = group_id * GROUP_M
    group_size_m = min(num_pid_m - first_pid_m, GROUP_M)
    pid_m = first_pid_m + ((pid % num_pid_in_group) % group_size_m)
    pid_n = (pid % num_pid_in_group) // group_size_m

    offs_am = (pid_m * BLOCK_M + tl.arange(0, BLOCK_M)) % M
    offs_bn = (pid_n * BLOCK_N + tl.arange(0, BLOCK_N)) % N
    offs_k = tl.arange(0, BLOCK_K)
    a_ptrs = a_ptr + offs_am[:, None] * stride_am + offs_k[None, :] * stride_ak
    b_ptrs = b_ptr + offs_k[:, None] * stride_bk + offs_bn[None, :] * stride_bn

    acc = tl.zeros((BLOCK_M, BLOCK_N), dtype=tl.float32)
    for kk in range(0, tl.cdiv(K, BLOCK_K)):
        a = tl.load(a_ptrs, mask=offs_k[None, :] < K - kk * BLOCK_K, other=0.0)
        b = tl.load(b_ptrs, mask=offs_k[:, None] < K - kk * BLOCK_K, other=0.0)
        acc = tl.dot(a, b, acc)
        a_ptrs += BLOCK_K * stride_ak
        b_ptrs += BLOCK_K * stride_bk

    c = acc.to(c_ptr.dtype.element_ty)
    offs_cm = pid_m * BLOCK_M + tl.arange(0, BLOCK_M)
    offs_cn = pid_n * BLOCK_N + tl.arange(0, BLOCK_N)
    c_ptrs = c_ptr + offs_cm[:, None] * stride_cm + offs_cn[None, :] * stride_cn
    mask = (offs_cm[:, None] < M) & (offs_cn[None, :] < N)
    tl.store(c_ptrs, c, mask=mask)

# config = {"BLOCK_K": 32, "BLOCK_M": 512, "BLOCK_N": 64, "GROUP_M": 8, "arch": "sm_100", "dtype": "fp8e4m3", "num_ctas": 1, "num_stages": 3, "num_warps": 2}
# arch = sm_100


// ===== COMPILED SASS (sm_100a) =====

	.target	sm_100a

	.elftype	@"ET_EXEC"


//--------------------- .note.nv.tkinfo           --------------------------
	.section	.note.nv.tkinfo,"",@"SHT_NOTE"
	.sectionflags	@"SHF_NOTE_NV_TKINFO"
	.tkinfo
        /*0018*/ 	.word	0x00000081
        /*0030*/ 	.string	""
        /*0030*/ 	.string	"ptxas-blackwell"
        /*0030*/ 	.string	"Cuda compilation tools, release 12.9, V12.9.86"
        /*0030*/ 	.string	"Build cuda_12.9.r12.9/compiler.36037853_0"
        /*0030*/ 	.string	"-v  -suppress-debug-info  -lineinfo  -arch sm_100a "



//--------------------- .note.nv.cuver            --------------------------
	.section	.note.nv.cuver,"",@"SHT_NOTE"
	.sectionflags	@"SHF_NOTE_NV_CUVER"
        /*0018*/ 	.short	0x0001
        /*001a*/ 	.short	0x0064
        /*001c*/ 	.short	0x0001
        /*001e*/ 	.short	0x0000
        /*0020*/ 	.short	0x0001
        /*0022*/ 	.short	0x0000


//--------------------- .nv.info                  --------------------------
	.section	.nv.info,"",@"SHT_CUDA_INFO"
	.align	4


	//----- nvinfo : EIATTR_REGCOUNT
	.align		4
        /*0000*/ 	.byte	0x04, 0x2f
        /*0002*/ 	.short	(.L_1 - .L_0)
	.align		4
.L_0:
        /*0004*/ 	.word	index@(matmul_kernel)
        /*0008*/ 	.word	0x00000020


	//----- nvinfo : EIATTR_FRAME_SIZE
	.align		4
.L_1:
        /*000c*/ 	.byte	0x04, 0x11
        /*000e*/ 	.short	(.L_3 - .L_2)
	.align		4
.L_2:
        /*0010*/ 	.word	index@(matmul_kernel)
        /*0014*/ 	.word	0x00002780


	//----- nvinfo : EIATTR_MIN_STACK_SIZE
	.align		4
.L_3:
        /*0018*/ 	.byte	0x04, 0x12
        /*001a*/ 	.short	(.L_5 - .L_4)
	.align		4
.L_4:
        /*001c*/ 	.word	index@(matmul_kernel)
        /*0020*/ 	.word	0x00002780
.L_5:


//--------------------- .nv.info.matmul_kernel    --------------------------
	.section	.nv.info.matmul_kernel,"",@"SHT_CUDA_INFO"
	.sectionflags	@""
	.align	4


	//----- nvinfo : EIATTR_CUDA_API_VERSION
	.align		4
        /*0000*/ 	.byte	0x04, 0x37
        /*0002*/ 	.short	(.L_7 - .L_6)
.L_6:
        /*0004*/ 	.word	0x00000081


	//----- nvinfo : EIATTR_KPARAM_INFO
	.align		4
.L_7:
        /*0008*/ 	.byte	0x04, 0x17
        /*000a*/ 	.short	(.L_9 - .L_8)
.L_8:
        /*000c*/ 	.word	0x00000000
        /*0010*/ 	.short	0x000d
        /*0012*/ 	.short	0x0048
        /*0014*/ 	.byte	0x00, 0xf4, 0x21, 0x00


	//----- nvinfo : EIATTR_KPARAM_INFO
	.align		4
.L_9:
        /*0018*/ 	.byte	0x04, 0x17
        /*001a*/ 	.short	(.L_11 - .L_10)
.L_10:
        /*001c*/ 	.word	0x00000000
        /*0020*/ 	.short	0x000c
        /*0022*/ 	.short	0x0040
        /*0024*/ 	.byte	0x00, 0xf4, 0x21, 0x00


	//----- nvinfo : EIATTR_KPARAM_INFO
	.align		4
.L_11:
        /*0028*/ 	.byte	0x04, 0x17
        /*002a*/ 	.short	(.L_13 - .L_12)
.L_12:
        /*002c*/ 	.word	0x00000000
        /*0030*/ 	.short	0x000b
        /*0032*/ 	.short	0x0038
        /*0034*/ 	.byte	0x00, 0xf0, 0x11, 0x00


	//----- nvinfo : EIATTR_KPARAM_INFO
	.align		4
.L_13:
        /*0038*/ 	.byte	0x04, 0x17
        /*003a*/ 	.short	(.L_15 - .L_14)
.L_14:
        /*003c*/ 	.word	0x00000000
        /*0040*/ 	.short	0x000a
        /*0042*/ 	.short	0x0034
        /*0044*/ 	.byte	0x00, 0xf0, 0x11, 0x00


	//----- nvinfo : EIATTR_KPARAM_INFO
	.align		4
.L_15:
        /*0048*/ 	.byte	0x04, 0x17
        /*004a*/ 	.short	(.L_17 - .L_16)
.L_16:
        /*004c*/ 	.word	0x00000000
        /*0050*/ 	.short	0x0009
        /*0052*/ 	.short	0x0030
        /*0054*/ 	.byte	0x00, 0xf0, 0x11, 0x00


	//----- nvinfo : EIATTR_KPARAM_INFO
	.align		4
.L_17:
        /*0058*/ 	.byte	0x04, 0x17
        /*005a*/ 	.short	(.L_19 - .L_18)
.L_18:
        /*005c*/ 	.word	0x00000000
        /*0060*/ 	.short	0x0008
        /*0062*/ 	.short	0x002c
        /*0064*/ 	.byte	0x00, 0xf0, 0x11, 0x00


	//----- nvinfo : EIATTR_KPARAM_INFO
	.align		4
.L_19:
        /*0068*/ 	.byte	0x04, 0x17
        /*006a*/ 	.short	(.L_21 - .L_20)
.L_20:
        /*006c*/ 	.word	0x00000000
        /*0070*/ 	.short	0x0007
        /*0072*/ 	.short	0x0028
        /*0074*/ 	.byte	0x00, 0xf0, 0x11, 0x00


	//----- nvinfo : EIATTR_KPARAM_INFO
	.align		4
.L_21:
        /*0078*/ 	.byte	0x04, 0x17
        /*007a*/ 	.short	(.L_23 - .L_22)
.L_22:
        /*007c*/ 	.word	0x00000000
        /*0080*/ 	.short	0x0006
        /*0082*/ 	.short	0x0024
        /*0084*/ 	.byte	0x00, 0xf0, 0x11, 0x00


	//----- nvinfo : EIATTR_KPARAM_INFO
	.align		4
.L_23:
        /*0088*/ 	.byte	0x04, 0x17
        /*008a*/ 	.short	(.L_25 - .L_24)
.L_24:
        /*008c*/ 	.word	0x00000000
        /*0090*/ 	.short	0x0005
        /*0092*/ 	.short	0x0020
        /*0094*/ 	.byte	0x00, 0xf0, 0x11, 0x00


	//----- nvinfo : EIATTR_KPARAM_INFO
	.align		4
.L_25:
        /*0098*/ 	.byte	0x04, 0x17
        /*009a*/ 	.short	(.L_27 - .L_26)
.L_26:
        /*009c*/ 	.word	0x00000000
        /*00a0*/ 	.short	0x0004
        /*00a2*/ 	.short	0x001c
        /*00a4*/ 	.byte	0x00, 0xf0, 0x11, 0x00


	//----- nvinfo : EIATTR_KPARAM_INFO
	.align		4
.L_27:
        /*00a8*/ 	.byte	0x04, 0x17
        /*00aa*/ 	.short	(.L_29 - .L_28)
.L_28:
        /*00ac*/ 	.word	0x00000000
        /*00b0*/ 	.short	0x0003
        /*00b2*/ 	.short	0x0018
        /*00b4*/ 	.byte	0x00, 0xf0, 0x11, 0x00


	//----- nvinfo : EIATTR_KPARAM_INFO
	.align		4
.L_29:
        /*00b8*/ 	.byte	0x04, 0x17
        /*00ba*/ 	.short	(.L_31 - .L_30)
.L_30:
        /*00bc*/ 	.word	0x00000000
        /*00c0*/ 	.short	0x0002
        /*00c2*/ 	.short	0x0010
        /*00c4*/ 	.byte	0x00, 0xf4, 0x21, 0x00


	//----- nvinfo : EIATTR_KPARAM_INFO
	.align		4
.L_31:
        /*00c8*/ 	.byte	0x04, 0x17
        /*00ca*/ 	.short	(.L_33 - .L_32)
.L_32:
        /*00cc*/ 	.word	0x00000000
        /*00d0*/ 	.short	0x0001
        /*00d2*/ 	.short	0x0008
        /*00d4*/ 	.byte	0x00, 0xf4, 0x21, 0x00


	//----- nvinfo : EIATTR_KPARAM_INFO
	.align		4
.L_33:
        /*00d8*/ 	.byte	0x04, 0x17
        /*00da*/ 	.short	(.L_35 - .L_34)
.L_34:
        /*00dc*/ 	.word	0x00000000
        /*00e0*/ 	.short	0x0000
        /*00e2*/ 	.short	0x0000
        /*00e4*/ 	.byte	0x00, 0xf4, 0x21, 0x00


	//----- nvinfo : EIATTR_SPARSE_MMA_MASK
	.align		4
.L_35:
        /*00e8*/ 	.byte	0x03, 0x50
        /*00ea*/ 	.short	0x0000


	//----- nvinfo : EIATTR_MAXREG_COUNT
	.align		4
        /*00ec*/ 	.byte	0x03, 0x1b
        /*00ee*/ 	.short	0x00ff


	//----- nvinfo : EIATTR_NUM_BARRIERS
	.align		4
        /*00f0*/ 	.byte	0x02, 0x4c
        /*00f2*/ 	.byte	0x01
	.zero		1


	//----- nvinfo : EIATTR_ANNOTATIONS
	.align		4
        /*00f4*/ 	.byte	0x04, 0x55
        /*00f6*/ 	.short	(.L_37 - .L_36)


	//   ....[0]....
.L_36:
        /*00f8*/ 	.word	0x00000001
        /*00fc*/ 	.byte	0x40, 0x05, 0x00, 0x00, 0x01, 0x00, 0x00, 0x00, 0x70, 0x05, 0x00, 0x00, 0x01, 0x00, 0x00, 0x00
        /* <DEDUP_REMOVED lines=1913> */
        /*789c*/ 	.byte	0xd0, 0xc7, 0x01, 0x00, 0x01, 0x00, 0x00, 0x00, 0x00, 0xc8, 0x01, 0x00


	//----- nvinfo : EIATTR_VRC_CTA_INIT_COUNT
	.align		4
.L_37:
        /*78a8*/ 	.byte	0x02, 0x4a
	.zero		1
	.zero		1


	//----- nvinfo : EIATTR_EXIT_INSTR_OFFSETS
	.align		4
        /*78ac*/ 	.byte	0x04, 0x1c
        /*78ae*/ 	.short	(.L_39 - .L_38)


	//   ....[0]....
.L_38:
        /*78b0*/ 	.word	0x000556a0


	//   ....[1]....
        /*78b4*/ 	.word	0x000556c0


	//----- nvinfo : EIATTR_REQNTID
	.align		4
.L_39:
        /*78b8*/ 	.byte	0x04, 0x10
        /*78ba*/ 	.short	(.L_41 - .L_40)
.L_40:
        /*78bc*/ 	.word	0x00000040
        /*78c0*/ 	.word	0x00000001
        /*78c4*/ 	.word	0x00000001


	//----- nvinfo : EIATTR_CBANK_PARAM_SIZE
	.align		4
.L_41:
        /*78c8*/ 	.byte	0x03, 0x19
        /*78ca*/ 	.short	0x0050


	//----- nvinfo : EIATTR_PARAM_CBANK
	.align		4
        /*78cc*/ 	.byte	0x04, 0x0a
        /*78ce*/ 	.short	(.L_43 - .L_42)
	.align		4
.L_42:
        /*78d0*/ 	.word	index@(.nv.constant0.matmul_kernel)
        /*78d4*/ 	.short	0x0380
        /*78d6*/ 	.short	0x0050


	//----- nvinfo : EIATTR_SW_WAR
	.align		4
.L_43:
        /*78d8*/ 	.byte	0x04, 0x36
        /*78da*/ 	.short	(.L_45 - .L_44)
.L_44:
        /*78dc*/ 	.word	0x00000008
.L_45:


//--------------------- .nv.compat                --------------------------
	.section	.nv.compat,"",@"SHT_CUDA_COMPAT_INFO"
	.align	4
        /*0000*/ 	.byte	0x02, 0x02, 0x02, 0x00, 0x02, 0x05, 0x05, 0x00, 0x02, 0x03, 0x00, 0x00, 0x02, 0x06, 0x01, 0x00


//--------------------- .nv.callgraph             --------------------------
	.section	.nv.callgraph,"",@"SHT_CUDA_CALLGRAPH"
	.align	4
	.sectionentsize	8
	.align		4
        /*0000*/ 	.word	0x00000000
	.align		4
        /*0004*/ 	.word	0xffffffff
	.align		4
        /*0008*/ 	.word	0x00000000
	.align		4
        /*000c*/ 	.word	0xfffffffe
	.align		4
        /*0010*/ 	.word	0x00000000
	.align		4
        /*0014*/ 	.word	0xfffffffd
	.align		4
        /*0018*/ 	.word	0x00000000
	.align		4
        /*001c*/ 	.word	0xfffffffc


//--------------------- .text.matmul_kernel       --------------------------
	.section	.text.matmul_kernel,"ax",@progbits
	.align	128
        .global         matmul_kernel
        .type           matmul_kernel,@function
        .size           matmul_kernel,(.L_x_4 - matmul_kernel)
        .other          matmul_kernel,@"STO_CUDA_ENTRY STV_DEFAULT"
matmul_kernel:
.text.matmul_kernel:
[----:B------:R-:W0:Y:S08]  /*0000*/  LDC R1, c[0x0][0x37c] ;  /* 0x0000df00ff017b82 */ /* 0x000e300000000800 */
[----:B------:R-:W1:Y:S01]  /*0010*/  LDC.64 R4, c[0x0][0x398] ;  /* 0x0000e600ff047b82 */ /* 0x000e620000000a00 */
[----:B------:R-:W2:Y:S01]  /*0020*/  S2R R18, SR_TID.X ;  /* 0x0000000000127919 */ /* 0x000ea20000002100 */
[----:B0-----:R-:W-:Y:S01]  /*0030*/  VIADD R1, R1, 0xffffd880 ;  /* 0xffffd88001017836 */ /* 0x001fe20000000000 */
[----:B------:R-:W0:Y:S01]  /*0040*/  LDCU UR20, c[0x0][0x3a0] ;  /* 0x00007400ff1477ac */ /* 0x000e220008000800 */
[----:B------:R-:W-:-:S04]  /*0050*/  UMOV UR5, 0x400 ;  /* 0x0000040000057882 */ /* 0x000fc80000000000 */
[----:B------:R-:W3:Y:S01]  /*0060*/  S2UR UR4, SR_CgaCtaId ;  /* 0x00000000000479c3 */ /* 0x000ee20000008800 */
[----:B------:R-:W4:Y:S01]  /*0070*/  LDCU.64 UR28, c[0x0][0x358] ;  /* 0x00006b00ff1c77ac */ /* 0x000f220008000a00 */
[----:B0-----:R-:W-:Y:S01]  /*0080*/  UIADD3 UR20, UPT, UPT, UR20, 0x1f, URZ ;  /* 0x0000001f14147890 */ /* 0x001fe2000fffe0ff */
[----:B-1----:R-:W-:-:S03]  /*0090*/  VIADD R0, R5, 0x3f ;  /* 0x0000003f05007836 */ /* 0x002fc60000000000 */
[----:B------:R-:W-:Y:S02]  /*00a0*/  UISETP.GT.AND UP0, UPT, UR20, 0x1f, UPT ;  /* 0x0000001f1400788c */ /* 0x000fe4000bf04270 */
[----:B------:R-:W-:Y:S01]  /*00b0*/  SHF.R.S32.HI R3, RZ, 0x1f, R0 ;  /* 0x0000001fff037819 */ /* 0x000fe20000011400 */
[----:B---3--:R-:W-:-:S03]  /*00c0*/  ULEA UR5, UR4, UR5, 0x18 ;  /* 0x0000000504057291 */ /* 0x008fc6000f8ec0ff */
[----:B------:R-:W-:Y:S02]  /*00d0*/  LEA.HI R3, R3, R0, RZ, 0x6 ;  /* 0x0000000003037211 */ /* 0x000fe400078f30ff */
[C---:B--2---:R-:W-:Y:S02]  /*00e0*/  LOP3.LUT R14, R18.reuse, 0x3f, RZ, 0xc0, !PT ;  /* 0x0000003f120e7812 */ /* 0x044fe400078ec0ff */
[----:B------:R-:W-:Y:S02]  /*00f0*/  SHF.R.S32.HI R0, RZ, 0x6, R3 ;  /* 0x00000006ff007819 */ /* 0x000fe40000011403 */
[----:B------:R-:W0:Y:S01]  /*0100*/  S2R R3, SR_CTAID.X ;  /* 0x0000000000037919 */ /* 0x000e220000002500 */
[----:B------:R-:W-:Y:S02]  /*0110*/  LOP3.LUT R19, R18, 0x20, RZ, 0xc0, !PT ;  /* 0x0000002012137812 */ /* 0x000fe400078ec0ff */
[----:B------:R-:W-:-:S05]  /*0120*/  IMAD.SHL.U32 R0, R0, 0x8, RZ ;  /* 0x0000000800007824 */ /* 0x000fca00078e00ff */
[-C--:B------:R-:W-:Y:S02]  /*0130*/  IABS R9, R0.reuse ;  /* 0x0000000000097213 */ /* 0x080fe40000000000 */
[----:B------:R-:W-:Y:S02]  /*0140*/  IABS R12, R0 ;  /* 0x00000000000c7213 */ /* 0x000fe40000000000 */
[----:B------:R-:W1:Y:S08]  /*0150*/  I2F.RP R2, R9 ;  /* 0x0000000900027306 */ /* 0x000e700000209400 */
[----:B-1----:R-:W1:Y:S01]  /*0160*/  MUFU.RCP R2, R2 ;  /* 0x0000000200027308 */ /* 0x002e620000001000 */
[----:B0-----:R-:W-:Y:S01]  /*0170*/  IABS R10, R3 ;  /* 0x00000003000a7213 */ /* 0x001fe20000000000 */
[----:B-1----:R-:W-:-:S02]  /*0180*/  VIADD R6, R2, 0xffffffe ;  /* 0x0ffffffe02067836 */ /* 0x002fc40000000000 */
[----:B------:R-:W-:-:S04]  /*0190*/  IMAD.MOV R2, RZ, RZ, -R12 ;  /* 0x000000ffff027224 */ /* 0x000fc800078e0a0c */
[----:B------:R0:W1:Y:S02]  /*01a0*/  F2I.FTZ.U32.TRUNC.NTZ R7, R6 ;  /* 0x0000000600077305 */ /* 0x000064000021f000 */
[----:B0-----:R-:W-:Y:S02]  /*01b0*/  IMAD.MOV.U32 R6, RZ, RZ, RZ ;  /* 0x000000ffff067224 */ /* 0x001fe400078e00ff */
[----:B-1----:R-:W-:-:S04]  /*01c0*/  IMAD.MOV R8, RZ, RZ, -R7 ;  /* 0x000000ffff087224 */ /* 0x002fc800078e0a07 */
[----:B------:R-:W-:Y:S02]  /*01d0*/  IMAD R11, R8, R9, RZ ;  /* 0x00000009080b7224 */ /* 0x000fe400078e02ff */
[----:B------:R-:W-:Y:S02]  /*01e0*/  IMAD.MOV.U32 R8, RZ, RZ, R10 ;  /* 0x000000ffff087224 */ /* 0x000fe400078e000a */
[----:B------:R-:W-:-:S06]  /*01f0*/  IMAD.HI.U32 R7, R7, R11, R6 ;  /* 0x0000000b07077227 */ /* 0x000fcc00078e0006 */
[----:B------:R-:W-:-:S04]  /*0200*/  IMAD.HI.U32 R7, R7, R8, RZ ;  /* 0x0000000807077227 */ /* 0x000fc800078e00ff */
[----:B------:R-:W-:-:S05]  /*0210*/  IMAD R2, R7, R2, R8 ;  /* 0x0000000207027224 */ /* 0x000fca00078e0208 */
[----:B------:R-:W-:-:S13]  /*0220*/  ISETP.GT.U32.AND P1, PT, R9, R2, PT ;  /* 0x000000020900720c */ /* 0x000fda0003f24070 */
[----:B------:R-:W-:Y:S02]  /*0230*/  @!P1 IMAD.IADD R2, R2, 0x1, -R9 ;  /* 0x0000000102029824 */ /* 0x000fe400078e0a09 */
[----:B------:R-:W-:Y:S01]  /*0240*/  @!P1 VIADD R7, R7, 0x1 ;  /* 0x0000000107079836 */ /* 0x000fe20000000000 */
[----:B------:R-:W-:Y:S02]  /*0250*/  ISETP.NE.AND P1, PT, R0, RZ, PT ;  /* 0x000000ff0000720c */ /* 0x000fe40003f25270 */
[----:B------:R-:W-:Y:S02]  /*0260*/  ISETP.GE.U32.AND P0, PT, R2, R9, PT ;  /* 0x000000090200720c */ /* 0x000fe40003f06070 */
[----:B------:R-:W-:-:S04]  /*0270*/  LOP3.LUT R2, R3, R0, RZ, 0x3c, !PT ;  /* 0x0000000003027212 */ /* 0x000fc800078e3cff */
[----:B------:R-:W-:Y:S01]  /*0280*/  ISETP.GE.AND P2, PT, R2, RZ, PT ;  /* 0x000000ff0200720c */ /* 0x000fe20003f46270 */
[----:B------:R-:W-:-:S06]  /*0290*/  VIADD R2, R4, 0x1ff ;  /* 0x000001ff04027836 */ /* 0x000fcc0000000000 */
[----:B------:R-:W-:-:S04]  /*02a0*/  @P0 VIADD R7, R7, 0x1 ;  /* 0x0000000107070836 */ /* 0x000fc80000000000 */
[----:B------:R-:W-:Y:S01]  /*02b0*/  IMAD.MOV.U32 R6, RZ, RZ, R7 ;  /* 0x000000ffff067224 */ /* 0x000fe200078e0007 */
[----:B------:R-:W-:-:S03]  /*02c0*/  SHF.R.S32.HI R7, RZ, 0x1f, R2 ;  /* 0x0000001fff077819 */ /* 0x000fc60000011402 */
[----:B------:R-:W-:Y:S01]  /*02d0*/  @!P2 IMAD.MOV R6, RZ, RZ, -R6 ;  /* 0x000000ffff06a224 */ /* 0x000fe200078e0a06 */
[----:B------:R-:W-:Y:S02]  /*02e0*/  @!P1 LOP3.LUT R6, RZ, R0, RZ, 0x33, !PT ;  /* 0x00000000ff069212 */ /* 0x000fe400078e33ff */
[----:B------:R-:W-:-:S03]  /*02f0*/  LEA.HI R7, R7, R2, RZ, 0x9 ;  /* 0x0000000207077211 */ /* 0x000fc600078f48ff */
[----:B------:R-:W-:Y:S02]  /*0300*/  IMAD.SHL.U32 R2, R6, 0x8, RZ ;  /* 0x0000000806027824 */ /* 0x000fe400078e00ff */
[----:B------:R-:W-:-:S03]  /*0310*/  IMAD.MOV R6, RZ, RZ, -R6 ;  /* 0x000000ffff067224 */ /* 0x000fc600078e0a06 */
[----:B------:R-:W-:Y:S01]  /*0320*/  LEA.HI.SX32 R7, R7, -R2, 0x17 ;  /* 0x8000000207077211 */ /* 0x000fe200078fbaff */
[----:B------:R-:W-:Y:S02]  /*0330*/  IMAD R15, R0, R6, R3 ;  /* 0x00000006000f7224 */ /* 0x000fe400078e0203 */
[----:B------:R-:W-:Y:S01]  /*0340*/  IMAD.MOV.U32 R6, RZ, RZ, RZ ;  /* 0x000000ffff067224 */ /* 0x000fe200078e00ff */
[----:B------:R-:W-:Y:S02]  /*0350*/  VIMNMX R8, PT, PT, R7, 0x8, PT ;  /* 0x0000000807087848 */ /* 0x000fe40003fe0100 */
[----:B------:R-:W-:Y:S02]  /*0360*/  IABS R13, R15 ;  /* 0x0000000f000d7213 */ /* 0x000fe40000000000 */
[----:B------:R-:W-:-:S04]  /*0370*/  IABS R11, R8 ;  /* 0x00000008000b7213 */ /* 0x000fc80000000000 */
[----:B------:R-:W0:Y:S08]  /*0380*/  I2F.RP R9, R11 ;  /* 0x0000000b00097306 */ /* 0x000e300000209400 */
[----:B0-----:R-:W0:Y:S02]  /*0390*/  MUFU.RCP R9, R9 ;  /* 0x0000000900097308 */ /* 0x001e240000001000 */
[----:B0-----:R-:W-:-:S06]  /*03a0*/  VIADD R7, R9, 0xffffffe ;  /* 0x0ffffffe09077836 */ /* 0x001fcc0000000000 */
[----:B------:R-:W0:Y:S02]  /*03b0*/  F2I.FTZ.U32.TRUNC.NTZ R7, R7 ;  /* 0x0000000700077305 */ /* 0x000e24000021f000 */
[----:B0-----:R-:W-:-:S04]  /*03c0*/  IMAD.MOV R10, RZ, RZ, -R7 ;  /* 0x000000ffff0a7224 */ /* 0x001fc800078e0a07 */
[----:B------:R-:W-:-:S04]  /*03d0*/  IMAD.MOV.U32 R0, RZ, RZ, R10 ;  /* 0x000000ffff007224 */ /* 0x000fc800078e000a */
[----:B------:R-:W-:Y:S01]  /*03e0*/  IMAD R3, R0, R11, RZ ;  /* 0x0000000b00037224 */ /* 0x000fe200078e02ff */
[----:B------:R-:W-:-:S03]  /*03f0*/  IABS R0, R8 ;  /* 0x0000000800007213 */ /* 0x000fc60000000000 */
[----:B------:R-:W-:-:S04]  /*0400*/  IMAD.HI.U32 R6, R7, R3, R6 ;  /* 0x0000000307067227 */ /* 0x000fc800078e0006 */
[----:B------:R-:W-:Y:S02]  /*0410*/  IMAD.MOV R0, RZ, RZ, -R0 ;  /* 0x000000ffff007224 */ /* 0x000fe400078e0a00 */
        /* <DEDUP_REMOVED lines=8> */
[----:B------:R-:W-:-:S07]  /*04a0*/  ISETP.GE.AND P2, PT, R0, RZ, PT ;  /* 0x000000ff0000720c */ /* 0x000fce0003f46270 */
[----:B------:R-:W-:-:S06]  /*04b0*/  @P0 VIADD R6, R6, 0x1 ;  /* 0x0000000106060836 */ /* 0x000fcc0000000000 */
[----:B------:R-:W-:Y:S01]  /*04c0*/  @!P2 IMAD.MOV R6, RZ, RZ, -R6 ;  /* 0x000000ffff06a224 */ /* 0x000fe200078e0a06 */
[----:B------:R-:W-:-:S05]  /*04d0*/  @!P1 LOP3.LUT R6, RZ, R8, RZ, 0x33, !PT ;  /* 0x00000008ff069212 */ /* 0x000fca00078e33ff */
[----:B------:R-:W-:Y:S02]  /*04e0*/  IMAD.MOV R3, RZ, RZ, -R6 ;  /* 0x000000ffff037224 */ /* 0x000fe400078e0a06 */
[----:B------:R-:W-:Y:S02]  /*04f0*/  IMAD.SHL.U32 R21, R6, 0x40, RZ ;  /* 0x0000004006157824 */ /* 0x000fe400078e00ff */
[----:B------:R-:W-:-:S04]  /*0500*/  IMAD R3, R8, R3, R15 ;  /* 0x0000000308037224 */ /* 0x000fc800078e020f */
[----:B------:R-:W-:-:S04]  /*0510*/  IMAD.IADD R3, R2, 0x1, R3 ;  /* 0x0000000102037824 */ /* 0x000fc800078e0203 */
[----:B------:R-:W-:-:S04]  /*0520*/  IMAD R23, R3, 0x200, R14 ;  /* 0x0000020003177824 */ /* 0x000fc800078e020e */
[C---:B------:R-:W-:Y:S01]  /*0530*/  VIADD R24, R23.reuse, 0x40 ;  /* 0x0000004017187836 */ /* 0x040fe20000000000 */
[----:B------:R0:W-:Y:S01]  /*0540*/  STL [R1+0xc04], R23 ;  /* 0x000c041701007387 */ /* 0x0001e20000100800 */
[C---:B------:R-:W-:Y:S02]  /*0550*/  VIADD R25, R23.reuse, 0x80 ;  /* 0x0000008017197836 */ /* 0x040fe40000000000 */
[C---:B------:R-:W-:Y:S01]  /*0560*/  VIADD R26, R23.reuse, 0xc0 ;  /* 0x000000c0171a7836 */ /* 0x040fe20000000000 */
[----:B------:R0:W-:Y:S01]  /*0570*/  STL [R1+0xc08], R21 ;  /* 0x000c081501007387 */ /* 0x0001e20000100800 */
[C---:B------:R-:W-:Y:S02]  /*0580*/  VIADD R27, R23.reuse, 0x100 ;  /* 0x00000100171b7836 */ /* 0x040fe40000000000 */
[C---:B------:R-:W-:Y:S01]  /*0590*/  VIADD R28, R23.reuse, 0x140 ;  /* 0x00000140171c7836 */ /* 0x040fe20000000000 */
[----:B------:R0:W-:Y:S01]  /*05a0*/  STL [R1+0x14fc], R24 ;  /* 0x0014fc1801007387 */ /* 0x0001e20000100800 */
[----:B------:R-:W-:-:S02]  /*05b0*/  VIADD R29, R23, 0x180 ;  /* 0x00000180171d7836 */ /* 0x000fc40000000000 */
[----:B------:R-:W-:Y:S01]  /*05c0*/  VIADD R12, R23, 0x1c0 ;  /* 0x000001c0170c7836 */ /* 0x000fe20000000000 */
[----:B------:R0:W-:Y:S04]  /*05d0*/  STL [R1+0x14f8], R25 ;  /* 0x0014f81901007387 */ /* 0x0001e80000100800 */
[----:B------:R0:W-:Y:S04]  /*05e0*/  STL [R1+0x14d8], R26 ;  /* 0x0014d81a01007387 */ /* 0x0001e80000100800 */
[----:B------:R0:W-:Y:S04]  /*05f0*/  STL [R1+0x14bc], R27 ;  /* 0x0014bc1b01007387 */ /* 0x0001e80000100800 */
[----:B------:R0:W-:Y:S04]  /*0600*/  STL [R1+0x1438], R28 ;  /* 0x0014381c01007387 */ /* 0x0001e80000100800 */
[----:B------:R0:W-:Y:S04]  /*0610*/  STL [R1+0x13ec], R29 ;  /* 0x0013ec1d01007387 */ /* 0x0001e80000100800 */
[----:B------:R0:W-:Y:S01]  /*0620*/  STL [R1+0x13bc], R12 ;  /* 0x0013bc0c01007387 */ /* 0x0001e20000100800 */
[----:B----4-:R-:W-:Y:S05]  /*0630*/  BRA.U UP0, `(.L_x_0) ;  /* 0x00000021000c7547 */ /* 0x010fea000b800000 */
[----:B------:R-:W-:Y:S01]  /*0640*/  IMAD.SHL.U32 R0, R18, 0x10, RZ ;  /* 0x0000001012007824 */ /* 0x000fe200078e00ff */
[----:B------:R1:W-:Y:S04]  /*0650*/  STL [R1+0x70], RZ ;  /* 0x000070ff01007387 */ /* 0x0003e80000100800 */
[----:B------:R1:W-:Y:S04]  /*0660*/  STL [R1+0x1578], R0 ;  /* 0x0015780001007387 */ /* 0x0003e80000100800 */
[----:B------:R1:W-:Y:S04]  /*0670*/  STL [R1+0x74], RZ ;  /* 0x000074ff01007387 */ /* 0x0003e80000100800 */
        /* <DEDUP_REMOVED lines=509> */
[----:B------:R1:W-:Y:S01]  /*2650*/  STL [R1+0x4c], RZ ;  /* 0x00004cff01007387 */ /* 0x0003e20000100800 */
[----:B------:R-:W-:Y:S05]  /*2660*/  BRA `(.L_x_1) ;  /* 0x000002c000b47947 */ /* 0x000fea0003800000 */
.L_x_0:
[----:B------:R-:W-:Y:S01]  /*2670*/  IABS R3, R4 ;  /* 0x0000000400037213 */ /* 0x000fe20000000000 */
[----:B------:R1:W-:Y:S01]  /*2680*/  STL [R1+0x15b8], R5 ;  /* 0x0015b80501007387 */ /* 0x0003e20000100800 */
[----:B------:R-:W-:Y:S01]  /*2690*/  IABS R2, R5 ;  /* 0x0000000500027213 */ /* 0x000fe20000000000 */
[----:B------:R-:W2:Y:S01]  /*26a0*/  LDCU UR4, c[0x0][0x3ac] ;  /* 0x00007580ff0477ac */ /* 0x000ea20008000800 */
[----:B------:R-:W3:Y:S01]  /*26b0*/  I2F.RP R10, R3 ;  /* 0x00000003000a7306 */ /* 0x000ee20000209400 */
[----:B------:R-:W-:Y:S02]  /*26c0*/  IABS R13, R28 ;  /* 0x0000001c000d7213 */ /* 0x000fe40000000000 */
[----:B------:R-:W-:Y:S01]  /*26d0*/  IABS R16, R25 ;  /* 0x0000001900107213 */ /* 0x000fe20000000000 */
[----:B------:R-:W4:Y:S01]  /*26e0*/  LDCU.64 UR32, c[0x0][0x388] ;  /* 0x00007100ff2077ac */ /* 0x000f220008000a00 */
[----:B------:R-:W-:Y:S02]  /*26f0*/  IABS R17, R24 ;  /* 0x0000001800117213 */ /* 0x000fe40000000000 */
[----:B------:R-:W-:Y:S01]  /*2700*/  IABS R20, R23 ;  /* 0x0000001700147213 */ /* 0x000fe20000000000 */
[----:B------:R-:W5:Y:S01]  /*2710*/  I2F.RP R0, R2 ;  /* 0x0000000200007306 */ /* 0x000f620000209400 */
[----:B-1----:R-:W-:Y:S01]  /*2720*/  LOP3.LUT R5, R18, 0x3, RZ, 0xc0, !PT ;  /* 0x0000000312057812 */ /* 0x002fe200078ec0ff */
[----:B------:R-:W1:Y:S01]  /*2730*/  LDCU UR21, c[0x0][0x3b0] ;  /* 0x00007600ff1577ac */ /* 0x000e620008000800 */
[----:B------:R-:W-:-:S02]  /*2740*/  LEA.HI R22, R19, R21, RZ, 0x1b ;  /* 0x0000001513167211 */ /* 0x000fc400078fd8ff */
[----:B0-----:R-:W-:Y:S01]  /*2750*/  SHF.R.U32.HI R21, RZ, 0x2, R18 ;  /* 0x00000002ff157819 */ /* 0x001fe20000011612 */
[----:B------:R0:W-:Y:S01]  /*2760*/  STL [R1+0x15c4], R5 ;  /* 0x0015c40501007387 */ /* 0x0001e20000100800 */
[----:B------:R-:W0:Y:S01]  /*2770*/  LDCU UR34, c[0x0][0x3a4] ;  /* 0x00007480ff2277ac */ /* 0x000e220008000800 */
[----:B---3--:R-:W3:Y:S01]  /*2780*/  MUFU.RCP R10, R10 ;  /* 0x0000000a000a7308 */ /* 0x008ee20000001000 */
[----:B------:R-:W-:Y:S01]  /*2790*/  SGXT.U32 R21, R21, 0x3 ;  /* 0x000000031515781a */ /* 0x000fe20000000000 */
[----:B------:R-:W0:Y:S01]  /*27a0*/  LDCU UR6, c[0x0][0x3a8] ;  /* 0x00007500ff0677ac */ /* 0x000e220008000800 */
[----:B------:R-:W0:Y:S05]  /*27b0*/  LDCU UR7, c[0x0][0x3a8] ;  /* 0x00007500ff0777ac */ /* 0x000e2a0008000800 */
[----:B-----5:R-:W5:Y:S01]  /*27c0*/  MUFU.RCP R0, R0 ;  /* 0x0000000000007308 */ /* 0x020f620000001000 */
[----:B------:R-:W0:Y:S01]  /*27d0*/  LDCU UR8, c[0x0][0x3a8] ;  /* 0x00007500ff0877ac */ /* 0x000e220008000800 */
[----:B------:R-:W0:Y:S01]  /*27e0*/  LDCU UR9, c[0x0][0x3a8] ;  /* 0x00007500ff0977ac */ /* 0x000e220008000800 */
[----:B---3--:R-:W-:Y:S01]  /*27f0*/  VIADD R7, R10, 0xffffffe ;  /* 0x0ffffffe0a077836 */ /* 0x008fe20000000000 */
[----:B------:R-:W-:Y:S01]  /*2800*/  IABS R10, R12 ;  /* 0x0000000c000a7213 */ /* 0x000fe20000000000 */
[----:B------:R-:W3:Y:S01]  /*2810*/  LDCU UR10, c[0x0][0x3a8] ;  /* 0x00007500ff0a77ac */ /* 0x000ee20008000800 */
[----:B------:R-:W-:-:S03]  /*2820*/  IABS R12, R29 ;  /* 0x0000001d000c7213 */ /* 0x000fc60000000000 */
[----:B------:R-:W0:Y:S01]  /*2830*/  F2I.FTZ.U32.TRUNC.NTZ R7, R7 ;  /* 0x0000000700077305 */ /* 0x000e22000021f000 */
[----:B------:R-:W1:Y:S01]  /*2840*/  LDCU UR11, c[0x0][0x3a8] ;  /* 0x00007500ff0b77ac */ /* 0x000e620008000800 */
[----:B-----5:R-:W-:Y:S01]  /*2850*/  VIADD R8, R0, 0xffffffe ;  /* 0x0ffffffe00087836 */ /* 0x020fe20000000000 */
[----:B------:R-:W5:Y:S05]  /*2860*/  LDCU UR12, c[0x0][0x3a8] ;  /* 0x00007500ff0c77ac */ /* 0x000f6a0008000800 */
[----:B------:R2:W1:Y:S01]  /*2870*/  F2I.FTZ.U32.TRUNC.NTZ R9, R8 ;  /* 0x0000000800097305 */ /* 0x000462000021f000 */
[----:B------:R-:W3:Y:S01]  /*2880*/  LDCU UR13, c[0x0][0x3a8] ;  /* 0x00007500ff0d77ac */ /* 0x000ee20008000800 */
[----:B------:R-:W3:Y:S01]  /*2890*/  LDCU UR14, c[0x0][0x3a8] ;  /* 0x00007500ff0e77ac */ /* 0x000ee20008000800 */
[----:B0-----:R-:W-:-:S02]  /*28a0*/  IMAD.MOV R6, RZ, RZ, -R7 ;  /* 0x000000ffff067224 */ /* 0x001fc400078e0a07 */
[----:B--2---:R-:W-:Y:S01]  /*28b0*/  IMAD.MOV.U32 R8, RZ, RZ, RZ ;  /* 0x000000ffff087224 */ /* 0x004fe200078e00ff */
[----:B------:R-:W0:Y:S01]  /*28c0*/  LDCU UR15, c[0x0][0x3a8] ;  /* 0x00007500ff0f77ac */ /* 0x000e220008000800 */
[----:B------:R-:W-:Y:S02]  /*28d0*/  IMAD R11, R6, R3, RZ ;  /* 0x00000003060b7224 */ /* 0x000fe400078e02ff */
[----:B------:R-:W-:Y:S01]  /*28e0*/  IMAD.MOV.U32 R6, RZ, RZ, RZ ;  /* 0x000000ffff067224 */ /* 0x000fe200078e00ff */
[----:B------:R-:W2:Y:S01]  /*28f0*/  LDCU UR16, c[0x0][0x3a8] ;  /* 0x00007500ff1077ac */ /* 0x000ea20008000800 */
[----:B-1----:R-:W-:Y:S02]  /*2900*/  IMAD.MOV R15, RZ, RZ, -R9 ;  /* 0x000000ffff0f7224 */ /* 0x002fe400078e0a09 */
[----:B------:R-:W-:Y:S01]  /*2910*/  IMAD.HI.U32 R6, R7, R11, R6 ;  /* 0x0000000b07067227 */ /* 0x000fe200078e0006 */
[----:B------:R-:W1:Y:S03]  /*2920*/  LDCU UR17, c[0x0][0x3a8] ;  /* 0x00007500ff1177ac */ /* 0x000e660008000800 */
[----:B------:R-:W-:Y:S01]  /*2930*/  IMAD.MOV.U32 R11, RZ, RZ, R10 ;  /* 0x000000ffff0b7224 */ /* 0x000fe200078e000a */
[----:B------:R-:W0:Y:S01]  /*2940*/  LDCU UR18, c[0x0][0x3a8] ;  /* 0x00007500ff1277ac */ /* 0x000e220008000800 */
[----:B------:R-:W-:-:S02]  /*2950*/  IMAD R15, R15, R2, RZ ;  /* 0x000000020f0f7224 */ /* 0x000fc400078e02ff */
[C---:B------:R-:W-:Y:S01]  /*2960*/  IMAD.HI.U32 R0, R6.reuse, R11, RZ ;  /* 0x0000000b06007227 */ /* 0x040fe200078e00ff */
[----:B------:R-:W0:Y:S03]  /*2970*/  LDCU UR22, c[0x0][0x3a8] ;  /* 0x00007500ff1677ac */ /* 0x000e260008000800 */
[----:B------:R-:W-:Y:S01]  /*2980*/  IMAD.MOV R14, RZ, RZ, -R0 ;  /* 0x000000ffff0e7224 */ /* 0x000fe200078e0a00 */
[----:B------:R-:W0:Y:S01]  /*2990*/  LDCU UR23, c[0x0][0x3a8] ;  /* 0x00007500ff1777ac */ /* 0x000e220008000800 */
[C---:B------:R-:W-:Y:S01]  /*29a0*/  IMAD.HI.U32 R7, R6.reuse, R12, RZ ;  /* 0x0000000c06077227 */ /* 0x040fe200078e00ff */
[----:B------:R-:W0:Y:S03]  /*29b0*/  LDCU UR24, c[0x0][0x3a8] ;  /* 0x00007500ff1877ac */ /* 0x000e260008000800 */
[----:B------:R-:W-:Y:S01]  /*29c0*/  IMAD.HI.U32 R10, R6, R13, RZ ;  /* 0x0000000d060a7227 */ /* 0x000fe200078e00ff */
[----:B------:R-:W0:Y:S03]  /*29d0*/  LDCU UR25, c[0x0][0x3a8] ;  /* 0x00007500ff1977ac */ /* 0x000e260008000800 */
[----:B------:R-:W-:Y:S01]  /*29e0*/  IMAD.HI.U32 R0, R9, R15, R8 ;  /* 0x0000000f09007227 */ /* 0x000fe200078e0008 */
[----:B------:R-:W-:Y:S01]  /*29f0*/  IABS R15, R26 ;  /* 0x0000001a000f7213 */ /* 0x000fe20000000000 */
[----:B------:R-:W0:Y:S02]  /*2a00*/  LDCU UR26, c[0x0][0x3a8] ;  /* 0x00007500ff1a77ac */ /* 0x000e240008000800 */
[C---:B------:R-:W-:Y:S01]  /*2a10*/  IMAD R11, R3.reuse, R14, R11 ;  /* 0x0000000e030b7224 */ /* 0x040fe200078e020b */
[----:B------:R-:W-:Y:S01]  /*2a20*/  IABS R14, R27 ;  /* 0x0000001b000e7213 */ /* 0x000fe20000000000 */
[----:B------:R-:W-:Y:S01]  /*2a30*/  IMAD.MOV R7, RZ, RZ, -R7 ;  /* 0x000000ffff077224 */ /* 0x000fe200078e0a07 */
[----:B------:R-:W0:Y:S01]  /*2a40*/  LDCU UR19, c[0x0][0x3a8] ;  /* 0x00007500ff1377ac */ /* 0x000e220008000800 */
[----:B------:R-:W-:Y:S01]  /*2a50*/  IMAD.MOV R10, RZ, RZ, -R10 ;  /* 0x000000ffff0a7224 */ /* 0x000fe200078e0a0a */
[C---:B------:R-:W-:Y:S01]  /*2a60*/  ISETP.GT.U32.AND P3, PT, R3.reuse, R11, PT ;  /* 0x0000000b0300720c */ /* 0x040fe20003f64070 */
[C---:B------:R-:W-:Y:S01]  /*2a70*/  IMAD R12, R3.reuse, R7, R12 ;  /* 0x00000007030c7224 */ /* 0x040fe200078e020c */
[----:B------:R-:W0:Y:S01]  /*2a80*/  LDCU UR27, c[0x0][0x3a8] ;  /* 0x00007500ff1b77ac */ /* 0x000e220008000800 */
[----:B------:R-:W-:-:S02]  /*2a90*/  IMAD R13, R3, R10, R13 ;  /* 0x0000000a030d7224 */ /* 0x000fc400078e020d */
[C---:B------:R-:W-:Y:S01]  /*2aa0*/  IMAD.HI.U32 R10, R6.reuse, R14, RZ ;  /* 0x0000000e060a7227 */ /* 0x040fe200078e00ff */
[----:B------:R-:W-:Y:S01]  /*2ab0*/  ISETP.GT.U32.AND P4, PT, R3, R12, PT ;  /* 0x0000000c0300720c */ /* 0x000fe20003f84070 */
[----:B------:R-:W0:Y:S02]  /*2ac0*/  LDCU UR30, c[0x0][0x3a8] ;  /* 0x00007500ff1e77ac */ /* 0x000e240008000800 */
[C---:B------:R-:W-:Y:S01]  /*2ad0*/  IMAD.HI.U32 R9, R6.reuse, R15, RZ ;  /* 0x0000000f06097227 */ /* 0x040fe200078e00ff */
[----:B------:R-:W0:Y:S03]  /*2ae0*/  LDCU UR31, c[0x0][0x3a8] ;  /* 0x00007500ff1f77ac */ /* 0x000e260008000800 */
[----:B------:R-:W-:-:S04]  /*2af0*/  IMAD.HI.U32 R8, R6, R16, RZ ;  /* 0x0000001006087227 */ /* 0x000fc800078e00ff */
[----:B------:R-:W-:-:S04]  /*2b00*/  IMAD.HI.U32 R7, R6, R17, RZ ;  /* 0x0000001106077227 */ /* 0x000fc800078e00ff */
[----:B------:R-:W-:-:S04]  /*2b10*/  IMAD.HI.U32 R6, R6, R20, RZ ;  /* 0x0000001406067227 */ /* 0x000fc800078e00ff */
[----:B------:R-:W-:Y:S02]  /*2b20*/  IMAD.MOV R6, RZ, RZ, -R6 ;  /* 0x000000ffff067224 */ /* 0x000fe400078e0a06 */
[----:B------:R-:W-:Y:S02]  /*2b30*/  IMAD.MOV R8, RZ, RZ, -R8 ;  /* 0x000000ffff087224 */ /* 0x000fe400078e0a08 */
[----:B------:R-:W-:Y:S01]  /*2b40*/  IMAD R20, R3, R6, R20 ;  /* 0x0000000603147224 */ /* 0x000fe200078e0214 */
[----:B------:R-:W-:Y:S01]  /*2b50*/  SHF.R.U32.HI R6, RZ, 0x1, R19 ;  /* 0x00000001ff067819 */ /* 0x000fe20000011613 */
[----:B------:R-:W-:Y:S02]  /*2b60*/  IMAD.SHL.U32 R19, R5, 0x800, RZ ;  /* 0x0000080005137824 */ /* 0x000fe400078e00ff */
[----:B------:R-:W2:Y:S01]  /*2b70*/  LDL R5, [R1+0x13bc] ;  /* 0x0013bc0001057983 */ /* 0x000ea20000100800 */
[----:B------:R-:W-:Y:S02]  /*2b80*/  IMAD.MOV R7, RZ, RZ, -R7 ;  /* 0x000000ffff077224 */ /* 0x000fe400078e0a07 */
[----:B------:R-:W-:-:S02]  /*2b90*/  IMAD R16, R3, R8, R16 ;  /* 0x0000000803107224 */ /* 0x000fc400078e0210 */
[----:B------:R-:W-:Y:S02]  /*2ba0*/  IMAD.MOV R10, RZ, RZ, -R10 ;  /* 0x000000ffff0a7224 */ /* 0x000fe400078e0a0a */
[C---:B------:R-:W-:Y:S01]  /*2bb0*/  IMAD R17, R3.reuse, R7, R17 ;  /* 0x0000000703117224 */ /* 0x040fe200078e0211 */
[C---:B------:R-:W-:Y:S01]  /*2bc0*/  ISETP.GT.U32.AND P1, PT, R3.reuse, R16, PT ;  /* 0x000000100300720c */ /* 0x040fe20003f24070 */
[----:B------:R-:W-:Y:S02]  /*2bd0*/  IMAD R14, R3, R10, R14 ;  /* 0x0000000a030e7224 */ /* 0x000fe400078e020e */
[----:B------:R-:W-:Y:S01]  /*2be0*/  @!P3 IMAD.IADD R11, R11, 0x1, -R3 ;  /* 0x000000010b0bb824 */ /* 0x000fe200078e0a03 */
[C---:B------:R-:W-:Y:S01]  /*2bf0*/  ISETP.GT.U32.AND P3, PT, R3.reuse, R20, PT ;  /* 0x000000140300720c */ /* 0x040fe20003f64070 */
[----:B------:R-:W-:Y:S01]  /*2c00*/  IMAD.MOV R9, RZ, RZ, -R9 ;  /* 0x000000ffff097224 */ /* 0x000fe200078e0a09 */
[C---:B------:R-:W-:Y:S02]  /*2c10*/  ISETP.GT.U32.AND P2, PT, R3.reuse, R17, PT ;  /* 0x000000110300720c */ /* 0x040fe40003f44070 */
[C---:B------:R-:W-:Y:S01]  /*2c20*/  ISETP.GT.U32.AND P0, PT, R3.reuse, R13, PT ;  /* 0x0000000d0300720c */ /* 0x040fe20003f04070 */
[C---:B------:R-:W-:Y:S01]  /*2c30*/  IMAD R15, R3.reuse, R9, R15 ;  /* 0x00000009030f7224 */ /* 0x040fe200078e020f */
[----:B------:R-:W-:Y:S01]  /*2c40*/  ISETP.GT.U32.AND P6, PT, R3, R14, PT ;  /* 0x0000000e0300720c */ /* 0x000fe20003fc4070 */
[----:B------:R-:W-:-:S02]  /*2c50*/  @!P4 IMAD.IADD R12, R12, 0x1, -R3 ;  /* 0x000000010c0cc824 */ /* 0x000fc400078e0a03 */
[--C-:B------:R-:W-:Y:S01]  /*2c60*/  @!P1 IMAD.IADD R16, R16, 0x1, -R3.reuse ;  /* 0x0000000110109824 */ /* 0x100fe200078e0a03 */
[----:B------:R-:W-:Y:S01]  /*2c70*/  ISETP.GT.U32.AND P5, PT, R3, R15, PT ;  /* 0x0000000f0300720c */ /* 0x000fe20003fa4070 */
[----:B------:R-:W-:Y:S02]  /*2c80*/  VIADD R7, R22, 0x3e ;  /* 0x0000003e16077836 */ /* 0x000fe40000000000 */
[--C-:B------:R-:W-:Y:S02]  /*2c90*/  @!P3 IMAD.IADD R20, R20, 0x1, -R3.reuse ;  /* 0x000000011414b824 */ /* 0x100fe400078e0a03 */
[--C-:B------:R-:W-:Y:S01]  /*2ca0*/  @!P2 IMAD.IADD R17, R17, 0x1, -R3.reuse ;  /* 0x000000011111a824 */ /* 0x100fe200078e0a03 */
[C---:B------:R-:W-:Y:S01]  /*2cb0*/  ISETP.GT.U32.AND P2, PT, R3.reuse, R16, PT ;  /* 0x000000100300720c */ /* 0x040fe20003f44070 */
[----:B------:R-:W-:Y:S02]  /*2cc0*/  VIADD R8, R22, 0x3c ;  /* 0x0000003c16087836 */ /* 0x000fe40000000000 */
[----:B------:R-:W-:Y:S01]  /*2cd0*/  @!P6 IMAD.IADD R14, R14, 0x1, -R3 ;  /* 0x000000010e0ee824 */ /* 0x000fe200078e0a03 */
[----:B------:R-:W-:-:S02]  /*2ce0*/  ISETP.GT.U32.AND P6, PT, R3, R20, PT ;  /* 0x000000140300720c */ /* 0x000fc40003fc4070 */
[----:B------:R-:W-:Y:S01]  /*2cf0*/  ISETP.GT.U32.AND P4, PT, R3, R11, PT ;  /* 0x0000000b0300720c */ /* 0x000fe20003f84070 */
[--C-:B------:R-:W-:Y:S01]  /*2d00*/  @!P0 IMAD.IADD R13, R13, 0x1, -R3.reuse ;  /* 0x000000010d0d8824 */ /* 0x100fe200078e0a03 */
[----:B------:R-:W-:Y:S01]  /*2d10*/  ISETP.GT.U32.AND P0, PT, R3, R12, PT ;  /* 0x0000000c0300720c */ /* 0x000fe20003f04070 */
[--C-:B------:R-:W-:Y:S01]  /*2d20*/  @!P5 IMAD.IADD R15, R15, 0x1, -R3.reuse ;  /* 0x000000010f0fd824 */ /* 0x100fe200078e0a03 */
[----:B------:R-:W-:Y:S02]  /*2d30*/  IABS R10, R7 ;  /* 0x00000007000a7213 */ /* 0x000fe40000000000 */
[----:B------:R-:W-:Y:S01]  /*2d40*/  ISETP.GT.U32.AND P5, PT, R3, R13, PT ;  /* 0x0000000d0300720c */ /* 0x000fe20003fa4070 */
[--C-:B------:R-:W-:Y:S01]  /*2d50*/  @!P2 IMAD.IADD R16, R16, 0x1, -R3.reuse ;  /* 0x000000011010a824 */ /* 0x100fe200078e0a03 */
[----:B------:R-:W-:Y:S02]  /*2d60*/  ISETP.GE.AND P2, PT, R29, RZ, PT ;  /* 0x000000ff1d00720c */ /* 0x000fe40003f46270 */
[----:B------:R-:W-:Y:S01]  /*2d70*/  IABS R9, R8 ;  /* 0x0000000800097213 */ /* 0x000fe20000000000 */
[--C-:B------:R-:W-:Y:S01]  /*2d80*/  @!P6 IMAD.IADD R20, R20, 0x1, -R3.reuse ;  /* 0x000000011414e824 */ /* 0x100fe200078e0a03 */
[----:B------:R-:W-:Y:S01]  /*2d90*/  ISETP.GE.AND P6, PT, R28, RZ, PT ;  /* 0x000000ff1c00720c */ /* 0x000fe20003fc6270 */
[--C-:B------:R-:W-:Y:S01]  /*2da0*/  @!P4 IMAD.IADD R11, R11, 0x1, -R3.reuse ;  /* 0x000000010b0bc824 */ /* 0x100fe200078e0a03 */
[C---:B------:R-:W-:Y:S01]  /*2db0*/  ISETP.GT.U32.AND P4, PT, R3.reuse, R17, PT ;  /* 0x000000110300720c */ /* 0x040fe20003f84070 */
[----:B------:R-:W-:Y:S01]  /*2dc0*/  @!P0 IMAD.IADD R12, R12, 0x1, -R3 ;  /* 0x000000010c0c8824 */ /* 0x000fe200078e0a03 */
[----:B------:R-:W-:-:S03]  /*2dd0*/  ISETP.GT.U32.AND P1, PT, R3, R15, PT ;  /* 0x0000000f0300720c */ /* 0x000fc60003f24070 */
[----:B------:R-:W-:Y:S01]  /*2de0*/  @!P5 IMAD.IADD R13, R13, 0x1, -R3 ;  /* 0x000000010d0dd824 */ /* 0x000fe200078e0a03 */
[----:B------:R-:W-:Y:S01]  /*2df0*/  ISETP.GT.U32.AND P3, PT, R3, R14, PT ;  /* 0x0000000e0300720c */ /* 0x000fe20003f64070 */
[----:B------:R-:W-:Y:S01]  /*2e00*/  @!P2 IMAD.MOV R12, RZ, RZ, -R12 ;  /* 0x000000ffff0ca224 */ /* 0x000fe200078e0a0c */
[----:B------:R-:W-:Y:S01]  /*2e10*/  ISETP.GE.AND P2, PT, R26, RZ, PT ;  /* 0x000000ff1a00720c */ /* 0x000fe20003f46270 */
[----:B------:R-:W-:-:S04]  /*2e20*/  IMAD.HI.U32 R18, R0, R10, RZ ;  /* 0x0000000a00127227 */ /* 0x000fc800078e00ff */
[----:B------:R-:W-:Y:S01]  /*2e30*/  @!P6 IMAD.MOV R13, RZ, RZ, -R13 ;  /* 0x000000ffff0de224 */ /* 0x000fe200078e0a0d */
[----:B------:R-:W-:Y:S01]  /*2e40*/  ISETP.GE.AND P6, PT, R25, RZ, PT ;  /* 0x000000ff1900720c */ /* 0x000fe20003fc6270 */
[--C-:B------:R-:W-:Y:S01]  /*2e50*/  @!P4 IMAD.IADD R17, R17, 0x1, -R3.reuse ;  /* 0x000000011111c824 */ /* 0x100fe200078e0a03 */
[----:B------:R-:W-:Y:S01]  /*2e60*/  ISETP.GE.AND P4, PT, R27, RZ, PT ;  /* 0x000000ff1b00720c */ /* 0x000fe20003f86270 */
[----:B------:R-:W-:Y:S02]  /*2e70*/  IMAD.MOV R18, RZ, RZ, -R18 ;  /* 0x000000ffff127224 */ /* 0x000fe400078e0a12 */
[--C-:B------:R-:W-:Y:S02]  /*2e80*/  @!P1 IMAD.IADD R15, R15, 0x1, -R3.reuse ;  /* 0x000000010f0f9824 */ /* 0x100fe400078e0a03 */
[----:B------:R-:W-:Y:S02]  /*2e90*/  IMAD R10, R2, R18, R10 ;  /* 0x00000012020a7224 */ /* 0x000fe400078e020a */
[----:B------:R-:W-:-:S02]  /*2ea0*/  @!P3 IMAD.IADD R14, R14, 0x1, -R3 ;  /* 0x000000010e0eb824 */ /* 0x000fc400078e0a03 */
[----:B------:R-:W-:Y:S01]  /*2eb0*/  @!P2 IMAD.MOV R15, RZ, RZ, -R15 ;  /* 0x000000ffff0fa224 */ /* 0x000fe200078e0a0f */
[----:B------:R-:W-:Y:S01]  /*2ec0*/  ISETP.GT.U32.AND P2, PT, R2, R10, PT ;  /* 0x0000000a0200720c */ /* 0x000fe20003f44070 */
[----:B------:R-:W-:Y:S01]  /*2ed0*/  @!P6 IMAD.MOV R16, RZ, RZ, -R16 ;  /* 0x000000ffff10e224 */ /* 0x000fe200078e0a10 */
[----:B------:R-:W-:Y:S01]  /*2ee0*/  LOP3.LUT R19, R6, R19, R21, 0xfe, !PT ;  /* 0x0000001306137212 */ /* 0x000fe200078efe15 */
[----:B------:R-:W-:Y:S01]  /*2ef0*/  IMAD.HI.U32 R6, R0, R9, RZ ;  /* 0x0000000900067227 */ /* 0x000fe200078e00ff */
[----:B------:R-:W-:-:S03]  /*2f00*/  ISETP.GE.AND P6, PT, R23, RZ, PT ;  /* 0x000000ff1700720c */ /* 0x000fc60003fc6270 */
[----:B------:R-:W-:Y:S01]  /*2f10*/  @!P4 IMAD.MOV R14, RZ, RZ, -R14 ;  /* 0x000000ffff0ec224 */ /* 0x000fe200078e0a0e */
[----:B------:R-:W-:Y:S01]  /*2f20*/  ISETP.GE.AND P4, PT, R24, RZ, PT ;  /* 0x000000ff1800720c */ /* 0x000fe20003f86270 */
[----:B------:R-:W-:Y:S02]  /*2f30*/  IMAD.MOV R6, RZ, RZ, -R6 ;  /* 0x000000ffff067224 */ /* 0x000fe400078e0a06 */
[----:B------:R-:W-:Y:S02]  /*2f40*/  VIADD R3, R22, 0x38 ;  /* 0x0000003816037836 */ /* 0x000fe40000000000 */
[----:B------:R-:W-:Y:S02]  /*2f50*/  IMAD R9, R2, R6, R9 ;  /* 0x0000000602097224 */ /* 0x000fe400078e0209 */
[----:B------:R-:W-:Y:S02]  /*2f60*/  @!P2 IMAD.IADD R10, R10, 0x1, -R2 ;  /* 0x000000010a0aa824 */ /* 0x000fe400078e0a02 */
[----:B------:R-:W-:Y:S01]  /*2f70*/  @!P6 IMAD.MOV R20, RZ, RZ, -R20 ;  /* 0x000000ffff14e224 */ /* 0x000fe200078e0a14 */
[----:B------:R-:W-:Y:S01]  /*2f80*/  ISETP.GT.U32.AND P6, PT, R2, R9, PT ;  /* 0x000000090200720c */ /* 0x000fe20003fc4070 */
[----:B------:R-:W-:Y:S01]  /*2f90*/  VIADD R6, R22, 0x3a ;  /* 0x0000003a16067836 */ /* 0x000fe20000000000 */
[----:B------:R-:W-:Y:S01]  /*2fa0*/  LOP3.LUT R18, RZ, R4, RZ, 0x33, !PT ;  /* 0x00000004ff127212 */ /* 0x000fe200078e33ff */
[----:B------:R-:W-:Y:S01]  /*2fb0*/  @!P4 IMAD.MOV R17, RZ, RZ, -R17 ;  /* 0x000000ffff11c224 */ /* 0x000fe200078e0a11 */
[----:B------:R-:W-:-:S02]  /*2fc0*/  ISETP.NE.AND P4, PT, R4, RZ, PT ;  /* 0x000000ff0400720c */ /* 0x000fc40003f85270 */
[----:B------:R-:W-:Y:S02]  /*2fd0*/  ISETP.GE.AND P0, PT, R7, RZ, PT ;  /* 0x000000ff0700720c */ /* 0x000fe40003f06270 */
[----:B------:R-:W-:Y:S02]  /*2fe0*/  ISETP.GT.U32.AND P2, PT, R2, R10, PT ;  /* 0x0000000a0200720c */ /* 0x000fe40003f44070 */
[----:B------:R-:W-:Y:S02]  /*2ff0*/  ISETP.GE.AND P1, PT, R6, RZ, PT ;  /* 0x000000ff0600720c */ /* 0x000fe40003f26270 */
[----:B------:R-:W-:Y:S01]  /*3000*/  IABS R6, R6 ;  /* 0x0000000600067213 */ /* 0x000fe20000000000 */
[----:B------:R-:W-:Y:S01]  /*3010*/  STL [R1+0x38], R19 ;  /* 0x0000381301007387 */ /* 0x000fe20000100800 */
[----:B------:R-:W-:Y:S01]  /*3020*/  ISETP.GE.AND P5, PT, R8, RZ, PT ;  /* 0x000000ff0800720c */ /* 0x000fe20003fa6270 */
[----:B------:R-:W-:Y:S02]  /*3030*/  @!P6 IMAD.IADD R9, R9, 0x1, -R2 ;  /* 0x000000010909e824 */ /* 0x000fe400078e0a02 */
[----:B------:R-:W-:-:S04]  /*3040*/  IMAD.HI.U32 R8, R0, R6, RZ ;  /* 0x0000000600087227 */ /* 0x000fc800078e00ff */
[----:B------:R-:W-:Y:S01]  /*3050*/  @!P2 IMAD.IADD R10, R10, 0x1, -R2 ;  /* 0x000000010a0aa824 */ /* 0x000fe200078e0a02 */
[----:B------:R-:W-:Y:S01]  /*3060*/  ISETP.GT.U32.AND P6, PT, R2, R9, PT ;  /* 0x000000090200720c */ /* 0x000fe20003fc4070 */
[----:B------:R-:W-:-:S04]  /*3070*/  IMAD.MOV R8, RZ, RZ, -R8 ;  /* 0x000000ffff087224 */ /* 0x000fc800078e0a08 */
[----:B------:R-:W-:Y:S02]  /*3080*/  IMAD R6, R2, R8, R6 ;  /* 0x0000000802067224 */ /* 0x000fe400078e0206 */
[----:B------:R-:W-:-:S06]  /*3090*/  VIADD R8, R22, 0x36 ;  /* 0x0000003616087836 */ /* 0x000fcc0000000000 */
[----:B------:R-:W-:Y:S01]  /*30a0*/  @!P6 IMAD.IADD R9, R9, 0x1, -R2 ;  /* 0x000000010909e824 */ /* 0x000fe200078e0a02 */
[----:B------:R-:W-:Y:S02]  /*30b0*/  IABS R4, R8 ;  /* 0x0000000800047213 */ /* 0x000fe40000000000 */
[----:B--2---:R-:W-:Y:S02]  /*30c0*/  ISETP.GE.AND P3, PT, R5, RZ, PT ;  /* 0x000000ff0500720c */ /* 0x004fe40003f66270 */
[----:B------:R-:W-:-:S11]  /*30d0*/  SEL R5, R18, R12, !P4 ;  /* 0x0000000c12057207 */ /* 0x000fd60006000000 */
[----:B------:R-:W-:Y:S01]  /*30e0*/  @!P3 IMAD.MOV R11, RZ, RZ, -R11 ;  /* 0x000000ffff0bb224 */ /* 0x000fe200078e0a0b */
[----:B------:R-:W-:Y:S02]  /*30f0*/  ISETP.GE.AND P3, PT, R3, RZ, PT ;  /* 0x000000ff0300720c */ /* 0x000fe40003f66270 */
[----:B------:R-:W-:Y:S02]  /*3100*/  IABS R3, R3 ;  /* 0x0000000300037213 */ /* 0x000fe40000000000 */
[----:B------:R-:W-:-:S03]  /*3110*/  SEL R11, R18, R11, !P4 ;  /* 0x0000000b120b7207 */ /* 0x000fc60006000000 */
[----:B------:R-:W-:Y:S01]  /*3120*/  IMAD.HI.U32 R7, R0, R3, RZ ;  /* 0x0000000300077227 */ /* 0x000fe200078e00ff */
[----:B------:R-:W-:-:S03]  /*3130*/  SEL R12, R18, R13, !P4 ;  /* 0x0000000d120c7207 */ /* 0x000fc60006000000 */
[----:B------:R-:W-:Y:S01]  /*3140*/  IMAD.MOV R7, RZ, RZ, -R7 ;  /* 0x000000ffff077224 */ /* 0x000fe200078e0a07 */
[----:B------:R2:W-:Y:S03]  /*3150*/  STL [R1+0x58], R11 ;  /* 0x0000580b01007387 */ /* 0x0005e60000100800 */
[----:B------:R-:W-:Y:S01]  /*3160*/  IMAD R3, R2, R7, R3 ;  /* 0x0000000702037224 */ /* 0x000fe200078e0203 */
[----:B------:R0:W-:Y:S01]  /*3170*/  STL [R1+0x54], R5 ;  /* 0x0000540501007387 */ /* 0x0001e20000100800 */
[----:B--2---:R-:W-:-:S03]  /*3180*/  SEL R11, R18, R14, !P4 ;  /* 0x0000000e120b7207 */ /* 0x004fc60006000000 */
[----:B------:R2:W-:Y:S01]  /*3190*/  STL [R1+0x50], R12 ;  /* 0x0000500c01007387 */ /* 0x0005e20000100800 */
[----:B0-----:R-:W-:-:S03]  /*31a0*/  SEL R5, R18, R15, !P4 ;  /* 0x0000000f12057207 */ /* 0x001fc60006000000 */
[----:B------:R0:W-:Y:S01]  /*31b0*/  STL [R1+0x4c], R11 ;  /* 0x00004c0b01007387 */ /* 0x0001e20000100800 */
[----:B------:R-:W-:-:S03]  /*31c0*/  ISETP.GT.U32.AND P2, PT, R2, R3, PT ;  /* 0x000000030200720c */ /* 0x000fc60003f44070 */
[----:B------:R1:W-:Y:S01]  /*31d0*/  STL [R1+0x48], R5 ;  /* 0x0000480501007387 */ /* 0x0003e20000100800 */
[C---:B--2---:R-:W-:Y:S02]  /*31e0*/  SEL R12, R18.reuse, R16, !P4 ;  /* 0x00000010120c7207 */ /* 0x044fe40006000000 */
[----:B0-----:R-:W-:-:S03]  /*31f0*/  SEL R11, R18, R17, !P4 ;  /* 0x00000011120b7207 */ /* 0x001fc60006000000 */
[----:B------:R-:W-:Y:S01]  /*3200*/  STL [R1+0x44], R12 ;  /* 0x0000440c01007387 */ /* 0x000fe20000100800 */
[----:B-1----:R-:W-:-:S03]  /*3210*/  SEL R5, R18, R20, !P4 ;  /* 0x0000001412057207 */ /* 0x002fc60006000000 */
[----:B------:R0:W-:Y:S01]  /*3220*/  STL [R1+0x40], R11 ;  /* 0x0000400b01007387 */ /* 0x0001e20000100800 */
[----:B------:R-:W-:-:S03]  /*3230*/  ISETP.GT.U32.AND P4, PT, R2, R6, PT ;  /* 0x000000060200720c */ /* 0x000fc60003f84070 */
[----:B------:R1:W-:Y:S01]  /*3240*/  STL [R1+0x3c], R5 ;  /* 0x00003c0501007387 */ /* 0x0003e20000100800 */
[----:B------:R-:W-:Y:S02]  /*3250*/  @!P2 IMAD.IADD R3, R3, 0x1, -R2 ;  /* 0x000000010303a824 */ /* 0x000fe400078e0a02 */
[----:B0-----:R-:W-:Y:S02]  /*3260*/  VIADD R11, R22, 0x32 ;  /* 0x00000032160b7836 */ /* 0x001fe40000000000 */
[----:B-1----:R-:W-:-:S03]  /*3270*/  IMAD.MOV.U32 R5, RZ, RZ, R10 ;  /* 0x000000ffff057224 */ /* 0x002fc600078e000a */
[----:B------:R-:W-:Y:S01]  /*3280*/  IABS R26, R11 ;  /* 0x0000000b001a7213 */ /* 0x000fe20000000000 */
[----:B------:R-:W-:Y:S02]  /*3290*/  @!P0 IMAD.MOV R5, RZ, RZ, -R5 ;  /* 0x000000ffff058224 */ /* 0x000fe400078e0a05 */
[----:B------:R-:W-:Y:S01]  /*32a0*/  VIADD R7, R22, 0x34 ;  /* 0x0000003416077836 */ /* 0x000fe20000000000 */
[----:B------:R-:W-:Y:S02]  /*32b0*/  ISETP.GT.U32.AND P2, PT, R2, R3, PT ;  /* 0x000000030200720c */ /* 0x000fe40003f44070 */
[----:B------:R0:W-:Y:S02]  /*32c0*/  STL [R1+0xc], R5 ;  /* 0x00000c0501007387 */ /* 0x0001e40000100800 */
[----:B------:R-:W-:Y:S01]  /*32d0*/  IABS R19, R7 ;  /* 0x0000000700137213 */ /* 0x000fe20000000000 */
[----:B------:R-:W-:Y:S02]  /*32e0*/  @!P4 IMAD.IADD R6, R6, 0x1, -R2 ;  /* 0x000000010606c824 */ /* 0x000fe400078e0a02 */
[----:B0-----:R-:W-:-:S02]  /*32f0*/  IMAD.MOV.U32 R5, RZ, RZ, R9 ;  /* 0x000000ffff057224 */ /* 0x001fc400078e0009 */
[----:B------:R-:W-:-:S04]  /*3300*/  IMAD.HI.U32 R9, R0, R26, RZ ;  /* 0x0000001a00097227 */ /* 0x000fc800078e00ff */
[----:B------:R-:W-:Y:S02]  /*3310*/  IMAD.MOV R9, RZ, RZ, -R9 ;  /* 0x000000ffff097224 */ /* 0x000fe400078e0a09 */
[----:B------:R-:W-:Y:S01]  /*3320*/  IMAD.HI.U32 R13, R0, R19, RZ ;  /* 0x00000013000d7227 */ /* 0x000fe200078e00ff */
[----:B------:R-:W-:-:S03]  /*3330*/  ISETP.GT.U32.AND P4, PT, R2, R6, PT ;  /* 0x000000060200720c */ /* 0x000fc60003f84070 */
[----:B------:R-:W-:Y:S02]  /*3340*/  IMAD R26, R2, R9, R26 ;  /* 0x00000009021a7224 */ /* 0x000fe400078e021a */
[----:B------:R-:W-:-:S04]  /*3350*/  IMAD.HI.U32 R12, R0, R4, RZ ;  /* 0x00000004000c7227 */ /* 0x000fc800078e00ff */
[----:B------:R-:W-:Y:S02]  /*3360*/  IMAD.MOV R13, RZ, RZ, -R13 ;  /* 0x000000ffff0d7224 */ /* 0x000fe400078e0a0d */
[----:B------:R-:W-:Y:S01]  /*3370*/  @!P2 IMAD.IADD R3, R3, 0x1, -R2 ;  /* 0x000000010303a824 */ /* 0x000fe200078e0a02 */
[C---:B------:R-:W-:Y:S01]  /*3380*/  ISETP.GT.U32.AND P2, PT, R2.reuse, R26, PT ;  /* 0x0000001a0200720c */ /* 0x040fe20003f44070 */
[----:B------:R-:W-:Y:S02]  /*3390*/  IMAD.MOV R12, RZ, RZ, -R12 ;  /* 0x000000ffff0c7224 */ /* 0x000fe400078e0a0c */
[C---:B------:R-:W-:Y:S02]  /*33a0*/  IMAD R16, R2.reuse, R13, R19 ;  /* 0x0000000d02107224 */ /* 0x040fe400078e0213 */
[C---:B------:R-:W-:Y:S02]  /*33b0*/  IMAD R4, R2.reuse, R12, R4 ;  /* 0x0000000c02047224 */ /* 0x040fe400078e0204 */
[----:B------:R-:W-:Y:S01]  /*33c0*/  @!P5 IMAD.MOV R5, RZ, RZ, -R5 ;  /* 0x000000ffff05d224 */ /* 0x000fe200078e0a05 */
[----:B------:R-:W-:Y:S01]  /*33d0*/  ISETP.GT.U32.AND P5, PT, R2, R16, PT ;  /* 0x000000100200720c */ /* 0x000fe20003fa4070 */
[----:B------:R-:W-:Y:S01]  /*33e0*/  @!P4 IMAD.IADD R6, R6, 0x1, -R2 ;  /* 0x000000010606c824 */ /* 0x000fe200078e0a02 */
[----:B------:R-:W-:-:S02]  /*33f0*/  ISETP.GT.U32.AND P6, PT, R2, R4, PT ;  /* 0x000000040200720c */ /* 0x000fc40003fc4070 */
[----:B------:R0:W-:Y:S01]  /*3400*/  STL [R1+0x8], R5 ;  /* 0x0000080501007387 */ /* 0x0001e20000100800 */
[----:B------:R-:W-:Y:S01]  /*3410*/  ISETP.GE.AND P0, PT, R8, RZ, PT ;  /* 0x000000ff0800720c */ /* 0x000fe20003f06270 */
[----:B------:R-:W-:Y:S02]  /*3420*/  VIADD R8, R22, 0x2e ;  /* 0x0000002e16087836 */ /* 0x000fe40000000000 */
[----:B------:R-:W-:Y:S02]  /*3430*/  @!P2 IMAD.IADD R26, R26, 0x1, -R2 ;  /* 0x000000011a1aa824 */ /* 0x000fe400078e0a02 */
[----:B------:R-:W-:Y:S02]  /*3440*/  VIADD R10, R22, 0x30 ;  /* 0x00000030160a7836 */ /* 0x000fe40000000000 */
[----:B0-----:R-:W-:Y:S01]  /*3450*/  IMAD.MOV.U32 R5, RZ, RZ, R6 ;  /* 0x000000ffff057224 */ /* 0x001fe200078e0006 */
[----:B------:R-:W-:-:S03]  /*3460*/  IABS R27, R8 ;  /* 0x00000008001b7213 */ /* 0x000fc60000000000 */
[----:B------:R-:W-:Y:S01]  /*3470*/  @!P1 IMAD.MOV R5, RZ, RZ, -R5 ;  /* 0x000000ffff059224 */ /* 0x000fe200078e0a05 */
[----:B------:R-:W-:Y:S01]  /*3480*/  ISETP.GT.U32.AND P2, PT, R2, R26, PT ;  /* 0x0000001a0200720c */ /* 0x000fe20003f44070 */
[--C-:B------:R-:W-:Y:S01]  /*3490*/  @!P5 IMAD.IADD R16, R16, 0x1, -R2.reuse ;  /* 0x000000011010d824 */ /* 0x100fe200078e0a02 */
[----:B------:R-:W-:Y:S02]  /*34a0*/  IABS R25, R10 ;  /* 0x0000000a00197213 */ /* 0x000fe40000000000 */
[----:B------:R0:W-:Y:S01]  /*34b0*/  STL [R1+0x4], R5 ;  /* 0x0000040501007387 */ /* 0x0001e20000100800 */
[----:B------:R-:W-:Y:S01]  /*34c0*/  ISETP.GE.AND P5, PT, R11, RZ, PT ;  /* 0x000000ff0b00720c */ /* 0x000fe20003fa6270 */
[----:B------:R-:W-:Y:S01]  /*34d0*/  @!P6 IMAD.IADD R4, R4, 0x1, -R2 ;  /* 0x000000010404e824 */ /* 0x000fe200078e0a02 */
[----:B------:R-:W-:Y:S01]  /*34e0*/  ISETP.GE.AND P4, PT, R7, RZ, PT ;  /* 0x000000ff0700720c */ /* 0x000fe20003f86270 */
[----:B------:R-:W-:Y:S01]  /*34f0*/  IMAD.HI.U32 R7, R0, R25, RZ ;  /* 0x0000001900077227 */ /* 0x000fe200078e00ff */
[----:B------:R-:W-:-:S03]  /*3500*/  ISETP.GT.U32.AND P1, PT, R2, R16, PT ;  /* 0x000000100200720c */ /* 0x000fc60003f24070 */
[----:B0-----:R-:W-:Y:S02]  /*3510*/  IMAD.MOV.U32 R5, RZ, RZ, R3 ;  /* 0x000000ffff057224 */ /* 0x001fe400078e0003 */
[----:B------:R-:W-:Y:S01]  /*3520*/  IMAD.HI.U32 R3, R0, R27, RZ ;  /* 0x0000001b00037227 */ /* 0x000fe200078e00ff */
[----:B------:R-:W-:-:S03]  /*3530*/  ISETP.GT.U32.AND P6, PT, R2, R4, PT ;  /* 0x000000040200720c */ /* 0x000fc60003fc4070 */
[----:B------:R-:W-:Y:S02]  /*3540*/  IMAD.MOV R3, RZ, RZ, -R3 ;  /* 0x000000ffff037224 */ /* 0x000fe400078e0a03 */
[----:B------:R-:W-:Y:S02]  /*3550*/  IMAD.MOV R7, RZ, RZ, -R7 ;  /* 0x000000ffff077224 */ /* 0x000fe400078e0a07 */
[----:B------:R-:W-:Y:S02]  /*3560*/  IMAD R27, R2, R3, R27 ;  /* 0x00000003021b7224 */ /* 0x000fe400078e021b */
[----:B------:R-:W-:Y:S02]  /*3570*/  @!P2 IMAD.IADD R26, R26, 0x1, -R2 ;  /* 0x000000011a1aa824 */ /* 0x000fe400078e0a02 */
[C---:B------:R-:W-:Y:S02]  /*3580*/  IMAD R25, R2.reuse, R7, R25 ;  /* 0x0000000702197224 */ /* 0x040fe400078e0219 */
[----:B------:R-:W-:Y:S01]  /*3590*/  @!P5 IMAD.MOV R26, RZ, RZ, -R26 ;  /* 0x000000ffff1ad224 */ /* 0x000fe200078e0a1a */
[----:B------:R-:W-:Y:S01]  /*35a0*/  ISETP.GT.U32.AND P5, PT, R2, R27, PT ;  /* 0x0000001b0200720c */ /* 0x000fe20003fa4070 */
[----:B------:R-:W-:-:S02]  /*35b0*/  VIADD R7, R22, 0x2c ;  /* 0x0000002c16077836 */ /* 0x000fc40000000000 */
[--C-:B------:R-:W-:Y:S01]  /*35c0*/  @!P1 IMAD.IADD R16, R16, 0x1, -R2.reuse ;  /* 0x0000000110109824 */ /* 0x100fe200078e0a02 */
[----:B------:R-:W-:Y:S01]  /*35d0*/  ISETP.GT.U32.AND P1, PT, R2, R25, PT ;  /* 0x000000190200720c */ /* 0x000fe20003f24070 */
[----:B------:R-:W-:Y:S01]  /*35e0*/  @!P6 IMAD.IADD R4, R4, 0x1, -R2 ;  /* 0x000000010404e824 */ /* 0x000fe200078e0a02 */
[----:B------:R-:W-:Y:S01]  /*35f0*/  IABS R28, R7 ;  /* 0x00000007001c7213 */ /* 0x000fe20000000000 */
[----:B------:R-:W-:Y:S02]  /*3600*/  VIADD R3, R22, 0x2a ;  /* 0x0000002a16037836 */ /* 0x000fe40000000000 */
[----:B------:R-:W-:Y:S02]  /*3610*/  IMAD.MOV.U32 R13, RZ, RZ, R4 ;  /* 0x000000ffff0d7224 */ /* 0x000fe400078e0004 */
[----:B------:R-:W-:-:S04]  /*3620*/  IMAD.HI.U32 R4, R0, R28, RZ ;  /* 0x0000001c00047227 */ /* 0x000fc800078e00ff */
[----:B------:R-:W-:Y:S01]  /*3630*/  @!P4 IMAD.MOV R16, RZ, RZ, -R16 ;  /* 0x000000ffff10c224 */ /* 0x000fe200078e0a10 */
[----:B------:R-:W-:Y:S01]  /*3640*/  ISETP.GE.AND P4, PT, R3, RZ, PT ;  /* 0x000000ff0300720c */ /* 0x000fe20003f86270 */
[----:B------:R-:W-:Y:S01]  /*3650*/  @!P5 IMAD.IADD R27, R27, 0x1, -R2 ;  /* 0x000000011b1bd824 */ /* 0x000fe200078e0a02 */
[----:B------:R-:W-:Y:S01]  /*3660*/  IABS R3, R3 ;  /* 0x0000000300037213 */ /* 0x000fe20000000000 */
[----:B------:R-:W-:Y:S02]  /*3670*/  IMAD.MOV R4, RZ, RZ, -R4 ;  /* 0x000000ffff047224 */ /* 0x000fe400078e0a04 */
[----:B------:R-:W-:Y:S01]  /*3680*/  @!P1 IMAD.IADD R25, R25, 0x1, -R2 ;  /* 0x0000000119199824 */ /* 0x000fe200078e0a02 */
[C---:B------:R-:W-:Y:S01]  /*3690*/  ISETP.GT.U32.AND P5, PT, R2.reuse, R27, PT ;  /* 0x0000001b0200720c */ /* 0x040fe20003fa4070 */
[----:B------:R-:W-:Y:S01]  /*36a0*/  @!P0 IMAD.MOV R13, RZ, RZ, -R13 ;  /* 0x000000ffff0d8224 */ /* 0x000fe200078e0a0d */
[----:B------:R-:W-:Y:S01]  /*36b0*/  ISETP.GE.AND P0, PT, R7, RZ, PT ;  /* 0x000000ff0700720c */ /* 0x000fe20003f06270 */
[C---:B------:R-:W-:Y:S01]  /*36c0*/  IMAD R28, R2.reuse, R4, R28 ;  /* 0x00000004021c7224 */ /* 0x040fe200078e021c */
[----:B------:R-:W-:Y:S01]  /*36d0*/  ISETP.GT.U32.AND P1, PT, R2, R25, PT ;  /* 0x000000190200720c */ /* 0x000fe20003f24070 */
[----:B------:R-:W-:-:S02]  /*36e0*/  VIADD R7, R22, 0x26 ;  /* 0x0000002616077836 */ /* 0x000fc40000000000 */
[----:B------:R-:W-:Y:S01]  /*36f0*/  IMAD.HI.U32 R4, R0, R3, RZ ;  /* 0x0000000300047227 */ /* 0x000fe200078e00ff */
[----:B------:R-:W-:Y:S02]  /*3700*/  ISETP.GE.AND P6, PT, R8, RZ, PT ;  /* 0x000000ff0800720c */ /* 0x000fe40003fc6270 */
[----:B------:R-:W-:Y:S01]  /*3710*/  IABS R11, R7 ;  /* 0x00000007000b7213 */ /* 0x000fe20000000000 */
[C---:B------:R-:W-:Y:S02]  /*3720*/  VIADD R8, R22.reuse, 0x24 ;  /* 0x0000002416087836 */ /* 0x040fe40000000000 */
[----:B------:R-:W-:Y:S02]  /*3730*/  IMAD.MOV R4, RZ, RZ, -R4 ;  /* 0x000000ffff047224 */ /* 0x000fe400078e0a04 */
[----:B------:R-:W-:Y:S01]  /*3740*/  VIADD R6, R22, 0x28 ;  /* 0x0000002816067836 */ /* 0x000fe20000000000 */
[----:B------:R-:W-:Y:S01]  /*3750*/  IABS R18, R8 ;  /* 0x0000000800127213 */ /* 0x000fe20000000000 */
[----:B------:R-:W-:-:S02]  /*3760*/  IMAD R3, R2, R4, R3 ;  /* 0x0000000402037224 */ /* 0x000fc400078e0203 */
[----:B------:R-:W-:Y:S01]  /*3770*/  IMAD.HI.U32 R9, R0, R11, RZ ;  /* 0x0000000b00097227 */ /* 0x000fe200078e00ff */
[----:B------:R-:W-:-:S03]  /*3780*/  ISETP.GE.AND P2, PT, R6, RZ, PT ;  /* 0x000000ff0600720c */ /* 0x000fc60003f46270 */
[--C-:B------:R-:W-:Y:S01]  /*3790*/  @!P5 IMAD.IADD R27, R27, 0x1, -R2.reuse ;  /* 0x000000011b1bd824 */ /* 0x100fe200078e0a02 */
[C---:B------:R-:W-:Y:S01]  /*37a0*/  ISETP.GT.U32.AND P5, PT, R2.reuse, R3, PT ;  /* 0x000000030200720c */ /* 0x040fe20003fa4070 */
[----:B------:R-:W-:Y:S01]  /*37b0*/  @!P1 IMAD.IADD R25, R25, 0x1, -R2 ;  /* 0x0000000119199824 */ /* 0x000fe200078e0a02 */
[----:B------:R-:W-:Y:S01]  /*37c0*/  ISETP.GT.U32.AND P1, PT, R2, R28, PT ;  /* 0x0000001c0200720c */ /* 0x000fe20003f24070 */
[----:B------:R-:W-:Y:S02]  /*37d0*/  IMAD.MOV R9, RZ, RZ, -R9 ;  /* 0x000000ffff097224 */ /* 0x000fe400078e0a09 */
[----:B------:R-:W-:Y:S01]  /*37e0*/  IMAD.HI.U32 R4, R0, R18, RZ ;  /* 0x0000001200047227 */ /* 0x000fe200078e00ff */
[----:B------:R-:W-:-:S03]  /*37f0*/  IABS R6, R6 ;  /* 0x0000000600067213 */ /* 0x000fc60000000000 */
[----:B------:R-:W-:Y:S02]  /*3800*/  IMAD R11, R2, R9, R11 ;  /* 0x00000009020b7224 */ /* 0x000fe400078e020b */
[----:B------:R-:W-:Y:S02]  /*3810*/  IMAD.MOV R4, RZ, RZ, -R4 ;  /* 0x000000ffff047224 */ /* 0x000fe400078e0a04 */
[----:B------:R-:W-:Y:S01]  /*3820*/  @!P3 IMAD.MOV R5, RZ, RZ, -R5 ;  /* 0x000000ffff05b224 */ /* 0x000fe200078e0a05 */
[----:B------:R-:W-:Y:S01]  /*3830*/  ISETP.GE.AND P3, PT, R10, RZ, PT ;  /* 0x000000ff0a00720c */ /* 0x000fe20003f66270 */
[----:B------:R-:W-:-:S04]  /*3840*/  IMAD.HI.U32 R10, R0, R6, RZ ;  /* 0x00000006000a7227 */ /* 0x000fc800078e00ff */
[C---:B------:R-:W-:Y:S02]  /*3850*/  IMAD R18, R2.reuse, R4, R18 ;  /* 0x0000000402127224 */ /* 0x040fe400078e0212 */
[----:B------:R-:W-:Y:S01]  /*3860*/  @!P6 IMAD.MOV R27, RZ, RZ, -R27 ;  /* 0x000000ffff1be224 */ /* 0x000fe200078e0a1b */
[C---:B------:R-:W-:Y:S01]  /*3870*/  ISETP.GT.U32.AND P6, PT, R2.reuse, R11, PT ;  /* 0x0000000b0200720c */ /* 0x040fe20003fc4070 */
[----:B------:R-:W-:Y:S02]  /*3880*/  IMAD.MOV R10, RZ, RZ, -R10 ;  /* 0x000000ffff0a7224 */ /* 0x000fe400078e0a0a */
[--C-:B------:R-:W-:Y:S01]  /*3890*/  @!P5 IMAD.IADD R3, R3, 0x1, -R2.reuse ;  /* 0x000000010303d824 */ /* 0x100fe200078e0a02 */
[----:B------:R-:W-:Y:S01]  /*38a0*/  ISETP.GT.U32.AND P5, PT, R2, R18, PT ;  /* 0x000000120200720c */ /* 0x000fe20003fa4070 */
[----:B------:R-:W-:Y:S02]  /*38b0*/  @!P1 IMAD.IADD R28, R28, 0x1, -R2 ;  /* 0x000000011c1c9824 */ /* 0x000fe400078e0a02 */
[----:B------:R-:W-:-:S02]  /*38c0*/  IMAD R6, R2, R10, R6 ;  /* 0x0000000a02067224 */ /* 0x000fc400078e0206 */
[----:B------:R-:W-:Y:S01]  /*38d0*/  VIADD R10, R22, 0x20 ;  /* 0x00000020160a7836 */ /* 0x000fe20000000000 */
[C---:B------:R-:W-:Y:S01]  /*38e0*/  ISETP.GT.U32.AND P1, PT, R2.reuse, R28, PT ;  /* 0x0000001c0200720c */ /* 0x040fe20003f24070 */
[----:B------:R-:W-:Y:S01]  /*38f0*/  @!P3 IMAD.MOV R25, RZ, RZ, -R25 ;  /* 0x000000ffff19b224 */ /* 0x000fe200078e0a19 */
[----:B------:R-:W-:Y:S01]  /*3900*/  ISETP.GT.U32.AND P3, PT, R2, R6, PT ;  /* 0x000000060200720c */ /* 0x000fe20003f64070 */
[--C-:B------:R-:W-:Y:S01]  /*3910*/  @!P6 IMAD.IADD R11, R11, 0x1, -R2.reuse ;  /* 0x000000010b0be824 */ /* 0x100fe200078e0a02 */
[----:B------:R-:W-:Y:S01]  /*3920*/  IABS R12, R10 ;  /* 0x0000000a000c7213 */ /* 0x000fe20000000000 */
[----:B------:R-:W-:Y:S02]  /*3930*/  VIADD R14, R22, 0x22 ;  /* 0x00000022160e7836 */ /* 0x000fe40000000000 */
[----:B------:R-:W-:Y:S01]  /*3940*/  @!P5 IMAD.IADD R18, R18, 0x1, -R2 ;  /* 0x000000011212d824 */ /* 0x000fe200078e0a02 */
[----:B------:R-:W-:Y:S01]  /*3950*/  ISETP.GT.U32.AND P5, PT, R2, R11, PT ;  /* 0x0000000b0200720c */ /* 0x000fe20003fa4070 */
[----:B------:R-:W-:Y:S01]  /*3960*/  IMAD.HI.U32 R17, R0, R12, RZ ;  /* 0x0000000c00117227 */ /* 0x000fe200078e00ff */
[----:B------:R-:W-:-:S03]  /*3970*/  IABS R19, R14 ;  /* 0x0000000e00137213 */ /* 0x000fc60000000000 */
[--C-:B------:R-:W-:Y:S02]  /*3980*/  @!P1 IMAD.IADD R28, R28, 0x1, -R2.reuse ;  /* 0x000000011c1c9824 */ /* 0x100fe400078e0a02 */
[----:B------:R-:W-:Y:S02]  /*3990*/  IMAD.MOV R17, RZ, RZ, -R17 ;  /* 0x000000ffff117224 */ /* 0x000fe400078e0a11 */
[----:B------:R-:W-:Y:S01]  /*39a0*/  @!P3 IMAD.IADD R6, R6, 0x1, -R2 ;  /* 0x000000010606b824 */ /* 0x000fe200078e0a02 */
[----:B------:R-:W-:Y:S01]  /*39b0*/  ISETP.GT.U32.AND P3, PT, R2, R3, PT ;  /* 0x000000030200720c */ /* 0x000fe20003f64070 */
[----:B------:R-:W-:-:S04]  /*39c0*/  IMAD.HI.U32 R4, R0, R19, RZ ;  /* 0x0000001300047227 */ /* 0x000fc800078e00ff */
[----:B------:R-:W-:Y:S01]  /*39d0*/  @!P0 IMAD.MOV R28, RZ, RZ, -R28 ;  /* 0x000000ffff1c8224 */ /* 0x000fe200078e0a1c */
[C---:B------:R-:W-:Y:S01]  /*39e0*/  ISETP.GT.U32.AND P0, PT, R2.reuse, R18, PT ;  /* 0x000000120200720c */ /* 0x040fe20003f04070 */
[----:B------:R-:W-:Y:S02]  /*39f0*/  IMAD R12, R2, R17, R12 ;  /* 0x00000011020c7224 */ /* 0x000fe400078e020c */
[----:B------:R-:W-:Y:S02]  /*3a00*/  IMAD.MOV R4, RZ, RZ, -R4 ;  /* 0x000000ffff047224 */ /* 0x000fe400078e0a04 */
[----:B------:R-:W-:Y:S01]  /*3a10*/  VIADD R9, R22, 0x1e ;  /* 0x0000001e16097836 */ /* 0x000fe20000000000 */
[C---:B------:R-:W-:Y:S01]  /*3a20*/  ISETP.GT.U32.AND P6, PT, R2.reuse, R6, PT ;  /* 0x000000060200720c */ /* 0x040fe20003fc4070 */
[----:B------:R-:W-:Y:S01]  /*3a30*/  @!P5 IMAD.IADD R11, R11, 0x1, -R2 ;  /* 0x000000010b0bd824 */ /* 0x000fe200078e0a02 */
[C---:B------:R-:W-:Y:S01]  /*3a40*/  ISETP.GT.U32.AND P5, PT, R2.reuse, R12, PT ;  /* 0x0000000c0200720c */ /* 0x040fe20003fa4070 */
[----:B------:R-:W-:Y:S01]  /*3a50*/  IMAD R19, R2, R4, R19 ;  /* 0x0000000402137224 */ /* 0x000fe200078e0213 */
[----:B------:R-:W-:Y:S01]  /*3a60*/  IABS R4, R9 ;  /* 0x0000000900047213 */ /* 0x000fe20000000000 */
[----:B------:R-:W-:-:S02]  /*3a70*/  VIADD R15, R22, 0x1c ;  /* 0x0000001c160f7836 */ /* 0x000fc40000000000 */
[--C-:B------:R-:W-:Y:S01]  /*3a80*/  @!P3 IMAD.IADD R3, R3, 0x1, -R2.reuse ;  /* 0x000000010303b824 */ /* 0x100fe200078e0a02 */
[----:B------:R-:W-:Y:S01]  /*3a90*/  ISETP.GT.U32.AND P3, PT, R2, R19, PT ;  /* 0x000000130200720c */ /* 0x000fe20003f64070 */
[----:B------:R-:W-:Y:S01]  /*3aa0*/  IMAD.HI.U32 R17, R0, R4, RZ ;  /* 0x0000000400117227 */ /* 0x000fe200078e00ff */
[----:B------:R-:W-:Y:S02]  /*3ab0*/  ISETP.GE.AND P1, PT, R7, RZ, PT ;  /* 0x000000ff0700720c */ /* 0x000fe40003f26270 */
[----:B------:R-:W-:Y:S01]  /*3ac0*/  IABS R7, R15 ;  /* 0x0000000f00077213 */ /* 0x000fe20000000000 */
[--C-:B------:R-:W-:Y:S01]  /*3ad0*/  @!P0 IMAD.IADD R18, R18, 0x1, -R2.reuse ;  /* 0x0000000112128824 */ /* 0x100fe200078e0a02 */
[----:B------:R-:W-:Y:S01]  /*3ae0*/  ISETP.GE.AND P0, PT, R14, RZ, PT ;  /* 0x000000ff0e00720c */ /* 0x000fe20003f06270 */
[----:B------:R-:W-:Y:S02]  /*3af0*/  IMAD.MOV R14, RZ, RZ, -R17 ;  /* 0x000000ffff0e7224 */ /* 0x000fe400078e0a11 */
[--C-:B------:R-:W-:Y:S01]  /*3b00*/  @!P6 IMAD.IADD R6, R6, 0x1, -R2.reuse ;  /* 0x000000010606e824 */ /* 0x100fe200078e0a02 */
[----:B------:R-:W-:Y:S01]  /*3b10*/  ISETP.GE.AND P6, PT, R8, RZ, PT ;  /* 0x000000ff0800720c */ /* 0x000fe20003fc6270 */
[----:B------:R-:W-:-:S02]  /*3b20*/  @!P5 IMAD.IADD R12, R12, 0x1, -R2 ;  /* 0x000000010c0cd824 */ /* 0x000fc400078e0a02 */
[----:B------:R-:W-:-:S04]  /*3b30*/  IMAD.HI.U32 R8, R0, R7, RZ ;  /* 0x0000000700087227 */ /* 0x000fc800078e00ff */
[C---:B------:R-:W-:Y:S01]  /*3b40*/  IMAD R4, R2.reuse, R14, R4 ;  /* 0x0000000e02047224 */ /* 0x040fe200078e0204 */
[----:B------:R-:W-:Y:S01]  /*3b50*/  ISETP.GT.U32.AND P5, PT, R2, R12, PT ;  /* 0x0000000c0200720c */ /* 0x000fe20003fa4070 */
[C---:B------:R-:W-:Y:S02]  /*3b60*/  VIADD R14, R22.reuse, 0x18 ;  /* 0x00000018160e7836 */ /* 0x040fe40000000000 */
[----:B------:R-:W-:Y:S02]  /*3b70*/  IMAD.MOV R8, RZ, RZ, -R8 ;  /* 0x000000ffff087224 */ /* 0x000fe400078e0a08 */
[----:B------:R-:W-:Y:S02]  /*3b80*/  VIADD R17, R22, 0x1a ;  /* 0x0000001a16117836 */ /* 0x000fe40000000000 */
[----:B------:R-:W-:Y:S01]  /*3b90*/  @!P2 IMAD.MOV R6, RZ, RZ, -R6 ;  /* 0x000000ffff06a224 */ /* 0x000fe200078e0a06 */
[----:B------:R-:W-:Y:S01]  /*3ba0*/  ISETP.GT.U32.AND P2, PT, R2, R4, PT ;  /* 0x000000040200720c */ /* 0x000fe20003f44070 */
[----:B------:R-:W-:Y:S01]  /*3bb0*/  @!P3 IMAD.IADD R19, R19, 0x1, -R2 ;  /* 0x000000011313b824 */ /* 0x000fe200078e0a02 */
[----:B------:R-:W-:Y:S01]  /*3bc0*/  ISETP.GE.AND P3, PT, R10, RZ, PT ;  /* 0x000000ff0a00720c */ /* 0x000fe20003f66270 */
[C---:B------:R-:W-:Y:S01]  /*3bd0*/  IMAD R7, R2.reuse, R8, R7 ;  /* 0x0000000802077224 */ /* 0x040fe200078e0207 */
[----:B------:R-:W-:Y:S01]  /*3be0*/  IABS R10, R14 ;  /* 0x0000000e000a7213 */ /* 0x000fe20000000000 */
[----:B------:R-:W-:Y:S01]  /*3bf0*/  @!P4 IMAD.MOV R3, RZ, RZ, -R3 ;  /* 0x000000ffff03c224 */ /* 0x000fe200078e0a03 */
[----:B------:R-:W-:Y:S01]  /*3c00*/  IABS R8, R17 ;  /* 0x0000001100087213 */ /* 0x000fe20000000000 */
[----:B------:R-:W-:Y:S01]  /*3c10*/  @!P1 IMAD.MOV R11, RZ, RZ, -R11 ;  /* 0x000000ffff0b9224 */ /* 0x000fe200078e0a0b */
[----:B------:R-:W-:-:S02]  /*3c20*/  ISETP.GT.U32.AND P4, PT, R2, R19, PT ;  /* 0x000000130200720c */ /* 0x000fc40003f84070 */
[----:B------:R-:W-:Y:S01]  /*3c30*/  ISETP.GE.AND P1, PT, R9, RZ, PT ;  /* 0x000000ff0900720c */ /* 0x000fe20003f26270 */
[----:B------:R-:W-:Y:S02]  /*3c40*/  IMAD.MOV.U32 R9, RZ, RZ, R10 ;  /* 0x000000ffff097224 */ /* 0x000fe400078e000a */
[----:B------:R-:W-:-:S04]  /*3c50*/  IMAD.HI.U32 R10, R0, R8, RZ ;  /* 0x00000008000a7227 */ /* 0x000fc800078e00ff */
[----:B------:R-:W-:Y:S01]  /*3c60*/  @!P5 IMAD.IADD R12, R12, 0x1, -R2 ;  /* 0x000000010c0cd824 */ /* 0x000fe200078e0a02 */
[----:B------:R-:W-:Y:S01]  /*3c70*/  ISETP.GE.AND P5, PT, R17, RZ, PT ;  /* 0x000000ff1100720c */ /* 0x000fe20003fa6270 */
[----:B------:R-:W-:Y:S02]  /*3c80*/  IMAD.MOV R10, RZ, RZ, -R10 ;  /* 0x000000ffff0a7224 */ /* 0x000fe400078e0a0a */
[----:B------:R-:W-:Y:S02]  /*3c90*/  VIADD R17, R22, 0x16 ;  /* 0x0000001616117836 */ /* 0x000fe40000000000 */
[----:B------:R-:W-:Y:S02]  /*3ca0*/  @!P2 IMAD.IADD R4, R4, 0x1, -R2 ;  /* 0x000000010404a824 */ /* 0x000fe400078e0a02 */
[----:B------:R-:W-:Y:S01]  /*3cb0*/  @!P6 IMAD.MOV R18, RZ, RZ, -R18 ;  /* 0x000000ffff12e224 */ /* 0x000fe200078e0a12 */
[C---:B------:R-:W-:Y:S01]  /*3cc0*/  ISETP.GT.U32.AND P6, PT, R2.reuse, R7, PT ;  /* 0x000000070200720c */ /* 0x040fe20003fc4070 */
[C---:B------:R-:W-:Y:S01]  /*3cd0*/  IMAD R8, R2.reuse, R10, R8 ;  /* 0x0000000a02087224 */ /* 0x040fe200078e0208 */
[----:B------:R-:W-:Y:S01]  /*3ce0*/  IABS R10, R17 ;  /* 0x00000011000a7213 */ /* 0x000fe20000000000 */
[----:B------:R-:W-:Y:S01]  /*3cf0*/  @!P4 IMAD.IADD R19, R19, 0x1, -R2 ;  /* 0x000000011313c824 */ /* 0x000fe200078e0a02 */
[----:B------:R-:W-:Y:S01]  /*3d00*/  ISETP.GT.U32.AND P2, PT, R2, R4, PT ;  /* 0x000000040200720c */ /* 0x000fe20003f44070 */
[----:B------:R0:W-:Y:S02]  /*3d10*/  STL [R1], R5 ;  /* 0x0000000501007387 */ /* 0x0001e40000100800 */
[----:B0-----:R-:W-:-:S02]  /*3d20*/  IMAD.MOV.U32 R5, RZ, RZ, R19 ;  /* 0x000000ffff057224 */ /* 0x001fc400078e0013 */
[----:B------:R-:W-:-:S04]  /*3d30*/  IMAD.HI.U32 R19, R0, R10, RZ ;  /* 0x0000000a00137227 */ /* 0x000fc800078e00ff */
[----:B------:R-:W-:Y:S02]  /*3d40*/  IMAD.MOV R19, RZ, RZ, -R19 ;  /* 0x000000ffff137224 */ /* 0x000fe400078e0a13 */
[--C-:B------:R-:W-:Y:S02]  /*3d50*/  @!P6 IMAD.IADD R7, R7, 0x1, -R2.reuse ;  /* 0x000000010707e824 */ /* 0x100fe400078e0a02 */
[----:B------:R-:W-:Y:S02]  /*3d60*/  @!P2 IMAD.IADD R4, R4, 0x1, -R2 ;  /* 0x000000010404a824 */ /* 0x000fe400078e0a02 */
[----:B------:R-:W-:Y:S01]  /*3d70*/  IMAD R10, R2, R19, R10 ;  /* 0x00000013020a7224 */ /* 0x000fe200078e020a */
[----:B------:R-:W-:Y:S01]  /*3d80*/  STL [R1+0x15ac], R13 ;  /* 0x0015ac0d01007387 */ /* 0x000fe20000100800 */
[----:B------:R-:W-:Y:S01]  /*3d90*/  @!P0 IMAD.MOV R5, RZ, RZ, -R5 ;  /* 0x000000ffff058224 */ /* 0x000fe200078e0a05 */
[----:B------:R-:W-:Y:S01]  /*3da0*/  ISETP.GE.AND P4, PT, R15, RZ, PT ;  /* 0x000000ff0f00720c */ /* 0x000fe20003f86270 */
[----:B------:R-:W-:Y:S01]  /*3db0*/  @!P1 IMAD.MOV R4, RZ, RZ, -R4 ;  /* 0x000000ffff049224 */ /* 0x000fe200078e0a04 */
[----:B------:R-:W-:Y:S01]  /*3dc0*/  STL [R1+0x15b0], R16 ;  /* 0x0015b01001007387 */ /* 0x000fe20000100800 */
[----:B------:R-:W-:Y:S01]  /*3dd0*/  IMAD.HI.U32 R15, R0, R9, RZ ;  /* 0x00000009000f7227 */ /* 0x000fe200078e00ff */
[----:B------:R-:W-:-:S02]  /*3de0*/  ISETP.GT.U32.AND P6, PT, R2, R7, PT ;  /* 0x000000070200720c */ /* 0x000fc40003fc4070 */
[----:B------:R-:W-:Y:S01]  /*3df0*/  STL [R1+0x15b4], R26 ;  /* 0x0015b41a01007387 */ /* 0x000fe20000100800 */
[----:B------:R-:W-:-:S03]  /*3e00*/  ISETP.GT.U32.AND P1, PT, R2, R10, PT ;  /* 0x0000000a0200720c */ /* 0x000fc60003f24070 */
[----:B------:R-:W-:Y:S01]  /*3e10*/  STL [R1+0x15bc], R25 ;  /* 0x0015bc1901007387 */ /* 0x000fe20000100800 */
[----:B------:R-:W-:-:S03]  /*3e20*/  IMAD.MOV R15, RZ, RZ, -R15 ;  /* 0x000000ffff0f7224 */ /* 0x000fc600078e0a0f */
[----:B------:R-:W-:Y:S04]  /*3e30*/  STL [R1+0x15c0], R27 ;  /* 0x0015c01b01007387 */ /* 0x000fe80000100800 */
[----:B------:R0:W-:Y:S01]  /*3e40*/  STL [R1+0x1c], R5 ;  /* 0x00001c0501007387 */ /* 0x0001e20000100800 */
[C---:B------:R-:W-:Y:S01]  /*3e50*/  ISETP.GT.U32.AND P0, PT, R2.reuse, R8, PT ;  /* 0x000000080200720c */ /* 0x040fe20003f04070 */
[----:B------:R-:W-:Y:S02]  /*3e60*/  IMAD R9, R2, R15, R9 ;  /* 0x0000000f02097224 */ /* 0x000fe400078e0209 */
[----:B0-----:R-:W-:Y:S02]  /*3e70*/  IMAD.MOV.U32 R5, RZ, RZ, R12 ;  /* 0x000000ffff057224 */ /* 0x001fe400078e000c */
[----:B------:R-:W-:-:S02]  /*3e80*/  VIADD R12, R22, 0x14 ;  /* 0x00000014160c7836 */ /* 0x000fc40000000000 */
[----:B------:R-:W-:-:S03]  /*3e90*/  @!P3 IMAD.MOV R5, RZ, RZ, -R5 ;  /* 0x000000ffff05b224 */ /* 0x000fc600078e0a05 */
[----:B------:R-:W-:Y:S01]  /*3ea0*/  IABS R20, R12 ;  /* 0x0000000c00147213 */ /* 0x000fe20000000000 */
[--C-:B------:R-:W-:Y:S01]  /*3eb0*/  @!P6 IMAD.IADD R7, R7, 0x1, -R2.reuse ;  /* 0x000000010707e824 */ /* 0x100fe200078e0a02 */
[----:B------:R-:W-:Y:S01]  /*3ec0*/  ISETP.GT.U32.AND P3, PT, R2, R9, PT ;  /* 0x000000090200720c */ /* 0x000fe20003f64070 */
[----:B------:R-:W-:Y:S01]  /*3ed0*/  @!P1 IMAD.IADD R10, R10, 0x1, -R2 ;  /* 0x000000010a0a9824 */ /* 0x000fe200078e0a02 */
[----:B------:R-:W-:Y:S01]  /*3ee0*/  ISETP.GE.AND P6, PT, R17, RZ, PT ;  /* 0x000000ff1100720c */ /* 0x000fe20003fc6270 */
[----:B------:R-:W-:-:S03]  /*3ef0*/  IMAD.MOV.U32 R17, RZ, RZ, R20 ;  /* 0x000000ffff117224 */ /* 0x000fc600078e0014 */
[----:B------:R-:W-:Y:S01]  /*3f00*/  ISETP.GT.U32.AND P1, PT, R2, R10, PT ;  /* 0x0000000a0200720c */ /* 0x000fe20003f24070 */
[----:B------:R-:W-:-:S04]  /*3f10*/  IMAD.HI.U32 R19, R0, R17, RZ ;  /* 0x0000001100137227 */ /* 0x000fc800078e00ff */
[--C-:B------:R-:W-:Y:S02]  /*3f20*/  @!P0 IMAD.IADD R8, R8, 0x1, -R2.reuse ;  /* 0x0000000108088824 */ /* 0x100fe400078e0a02 */
[----:B------:R-:W-:Y:S02]  /*3f30*/  IMAD.MOV R19, RZ, RZ, -R19 ;  /* 0x000000ffff137224 */ /* 0x000fe400078e0a13 */
[----:B------:R-:W-:Y:S01]  /*3f40*/  @!P4 IMAD.MOV R7, RZ, RZ, -R7 ;  /* 0x000000ffff07c224 */ /* 0x000fe200078e0a07 */
[----:B------:R-:W-:Y:S01]  /*3f50*/  ISETP.GT.U32.AND P0, PT, R2, R8, PT ;  /* 0x000000080200720c */ /* 0x000fe20003f04070 */
[--C-:B------:R-:W-:Y:S01]  /*3f60*/  @!P3 IMAD.IADD R9, R9, 0x1, -R2.reuse ;  /* 0x000000010909b824 */ /* 0x100fe200078e0a02 */
[----:B------:R-:W-:Y:S01]  /*3f70*/  ISETP.GE.AND P4, PT, R12, RZ, PT ;  /* 0x000000ff0c00720c */ /* 0x000fe20003f86270 */
[----:B------:R-:W-:Y:S02]  /*3f80*/  IMAD R12, R2, R19, R17 ;  /* 0x00000013020c7224 */ /* 0x000fe400078e0211 */
[----:B------:R-:W-:Y:S01]  /*3f90*/  @!P1 IMAD.IADD R10, R10, 0x1, -R2 ;  /* 0x000000010a0a9824 */ /* 0x000fe200078e0a02 */
[----:B------:R-:W-:Y:S01]  /*3fa0*/  ISETP.GT.U32.AND P3, PT, R2, R9, PT ;  /* 0x000000090200720c */ /* 0x000fe20003f64070 */
[----:B------:R-:W-:Y:S01]  /*3fb0*/  VIADD R15, R22, 0x12 ;  /* 0x00000012160f7836 */ /* 0x000fe20000000000 */
[----:B------:R-:W-:-:S02]  /*3fc0*/  ISETP.GT.U32.AND P1, PT, R2, R12, PT ;  /* 0x0000000c0200720c */ /* 0x000fc40003f24070 */
[----:B------:R-:W-:Y:S02]  /*3fd0*/  ISETP.GE.AND P2, PT, R14, RZ, PT ;  /* 0x000000ff0e00720c */ /* 0x000fe40003f46270 */
[----:B------:R-:W-:Y:S01]  /*3fe0*/  IABS R14, R15 ;  /* 0x0000000f000e7213 */ /* 0x000fe20000000000 */
[----:B------:R-:W-:Y:S01]  /*3ff0*/  @!P0 IMAD.IADD R8, R8, 0x1, -R2 ;  /* 0x0000000108088824 */ /* 0x000fe200078e0a02 */
[----:B------:R-:W-:Y:S01]  /*4000*/  ISETP.GE.AND P0, PT, R15, RZ, PT ;  /* 0x000000ff0f00720c */ /* 0x000fe20003f06270 */
[----:B------:R-:W-:Y:S02]  /*4010*/  VIADD R15, R22, 0x10 ;  /* 0x00000010160f7836 */ /* 0x000fe40000000000 */
[----:B------:R-:W-:-:S04]  /*4020*/  IMAD.HI.U32 R20, R0, R14, RZ ;  /* 0x0000000e00147227 */ /* 0x000fc800078e00ff */
[--C-:B------:R-:W-:Y:S01]  /*4030*/  @!P3 IMAD.IADD R9, R9, 0x1, -R2.reuse ;  /* 0x000000010909b824 */ /* 0x100fe200078e0a02 */
[----:B------:R-:W-:Y:S01]  /*4040*/  ISETP.GE.AND P3, PT, R15, RZ, PT ;  /* 0x000000ff0f00720c */ /* 0x000fe20003f66270 */
[----:B------:R-:W-:Y:S01]  /*4050*/  @!P1 IMAD.IADD R12, R12, 0x1, -R2 ;  /* 0x000000010c0c9824 */ /* 0x000fe200078e0a02 */
[----:B------:R-:W-:Y:S01]  /*4060*/  IABS R15, R15 ;  /* 0x0000000f000f7213 */ /* 0x000fe20000000000 */
[----:B------:R-:W-:-:S03]  /*4070*/  IMAD.MOV R20, RZ, RZ, -R20 ;  /* 0x000000ffff147224 */ /* 0x000fc600078e0a14 */
[C---:B------:R-:W-:Y:S01]  /*4080*/  ISETP.GT.U32.AND P1, PT, R2.reuse, R12, PT ;  /* 0x0000000c0200720c */ /* 0x040fe20003f24070 */
[----:B------:R-:W-:Y:S02]  /*4090*/  IMAD R14, R2, R20, R14 ;  /* 0x00000014020e7224 */ /* 0x000fe400078e020e */
[----:B------:R-:W-:-:S04]  /*40a0*/  IMAD.HI.U32 R20, R0, R15, RZ ;  /* 0x0000000f00147227 */ /* 0x000fc800078e00ff */
[C---:B------:R-:W-:Y:S02]  /*40b0*/  VIADD R17, R22.reuse, 0xe ;  /* 0x0000000e16117836 */ /* 0x040fe40000000000 */
[----:B------:R-:W-:Y:S02]  /*40c0*/  IMAD.MOV R20, RZ, RZ, -R20 ;  /* 0x000000ffff147224 */ /* 0x000fe400078e0a14 */
[----:B------:R-:W-:Y:S01]  /*40d0*/  @!P5 IMAD.MOV R8, RZ, RZ, -R8 ;  /* 0x000000ffff08d224 */ /* 0x000fe200078e0a08 */
[----:B------:R-:W-:Y:S01]  /*40e0*/  ISETP.GE.AND P5, PT, R17, RZ, PT ;  /* 0x000000ff1100720c */ /* 0x000fe20003fa6270 */
[----:B------:R-:W-:Y:S01]  /*40f0*/  VIADD R27, R22, 0xa ;  /* 0x0000000a161b7836 */ /* 0x000fe20000000000 */
[----:B------:R-:W-:Y:S01]  /*4100*/  IABS R17, R17 ;  /* 0x0000001100117213 */ /* 0x000fe20000000000 */
[----:B------:R-:W-:Y:S02]  /*4110*/  IMAD R15, R2, R20, R15 ;  /* 0x00000014020f7224 */ /* 0x000fe400078e020f */
[----:B------:R-:W-:Y:S01]  /*4120*/  @!P1 IMAD.IADD R12, R12, 0x1, -R2 ;  /* 0x000000010c0c9824 */ /* 0x000fe200078e0a02 */
[----:B------:R-:W-:Y:S01]  /*4130*/  IABS R29, R27 ;  /* 0x0000001b001d7213 */ /* 0x000fe20000000000 */
[----:B------:R-:W-:Y:S01]  /*4140*/  IMAD.HI.U32 R20, R0, R17, RZ ;  /* 0x0000001100147227 */ /* 0x000fe200078e00ff */
[----:B------:R-:W-:-:S03]  /*4150*/  ISETP.GT.U32.AND P1, PT, R2, R15, PT ;  /* 0x0000000f0200720c */ /* 0x000fc60003f24070 */
[----:B------:R-:W-:Y:S02]  /*4160*/  VIADD R19, R22, 0xc ;  /* 0x0000000c16137836 */ /* 0x000fe40000000000 */
[----:B------:R-:W-:Y:S02]  /*4170*/  IMAD.MOV R20, RZ, RZ, -R20 ;  /* 0x000000ffff147224 */ /* 0x000fe400078e0a14 */
[----:B------:R-:W-:-:S04]  /*4180*/  IMAD.HI.U32 R23, R0, R29, RZ ;  /* 0x0000001d00177227 */ /* 0x000fc800078e00ff */
[----:B------:R-:W-:Y:S01]  /*4190*/  @!P2 IMAD.MOV R9, RZ, RZ, -R9 ;  /* 0x000000ffff09a224 */ /* 0x000fe200078e0a09 */
[----:B------:R-:W-:Y:S01]  /*41a0*/  ISETP.GE.AND P2, PT, R19, RZ, PT ;  /* 0x000000ff1300720c */ /* 0x000fe20003f46270 */
[----:B------:R-:W-:Y:S01]  /*41b0*/  IMAD R17, R2, R20, R17 ;  /* 0x0000001402117224 */ /* 0x000fe200078e0211 */
[----:B------:R-:W-:Y:S01]  /*41c0*/  IABS R19, R19 ;  /* 0x0000001300137213 */ /* 0x000fe20000000000 */
[----:B------:R-:W-:Y:S02]  /*41d0*/  IMAD.MOV R20, RZ, RZ, -R23 ;  /* 0x000000ffff147224 */ /* 0x000fe400078e0a17 */
[----:B------:R-:W-:Y:S02]  /*41e0*/  VIADD R26, R22, 0x8 ;  /* 0x00000008161a7836 */ /* 0x000fe40000000000 */
[----:B------:R-:W-:Y:S02]  /*41f0*/  IMAD R29, R2, R20, R29 ;  /* 0x00000014021d7224 */ /* 0x000fe400078e021d */
[----:B------:R-:W-:Y:S01]  /*4200*/  @!P1 IMAD.IADD R15, R15, 0x1, -R2 ;  /* 0x000000010f0f9824 */ /* 0x000fe200078e0a02 */
[----:B------:R-:W-:Y:S01]  /*4210*/  IABS R20, R26 ;  /* 0x0000001a00147213 */ /* 0x000fe20000000000 */
[----:B------:R-:W-:-:S03]  /*4220*/  IMAD.HI.U32 R21, R0, R19, RZ ;  /* 0x0000001300157227 */ /* 0x000fc600078e00ff */
[----:B------:R-:W-:Y:S01]  /*4230*/  ISETP.GT.U32.AND P1, PT, R2, R15, PT ;  /* 0x0000000f0200720c */ /* 0x000fe20003f24070 */
[----:B------:R-:W-:Y:S02]  /*4240*/  IMAD.MOV R21, RZ, RZ, -R21 ;  /* 0x000000ffff157224 */ /* 0x000fe400078e0a15 */
[----:B------:R-:W-:Y:S02]  /*4250*/  VIADD R13, R22, 0x6 ;  /* 0x00000006160d7836 */ /* 0x000fe40000000000 */
[----:B------:R-:W-:-:S04]  /*4260*/  IMAD.HI.U32 R23, R0, R20, RZ ;  /* 0x0000001400177227 */ /* 0x000fc800078e00ff */
[----:B------:R-:W-:Y:S01]  /*4270*/  IMAD R19, R2, R21, R19 ;  /* 0x0000001502137224 */ /* 0x000fe200078e0213 */
[----:B------:R-:W-:Y:S01]  /*4280*/  IABS R21, R13 ;  /* 0x0000000d00157213 */ /* 0x000fe20000000000 */
[----:B------:R-:W-:Y:S02]  /*4290*/  IMAD.MOV R23, RZ, RZ, -R23 ;  /* 0x000000ffff177224 */ /* 0x000fe400078e0a17 */
[----:B------:R-:W-:Y:S02]  /*42a0*/  VIADD R25, R22, 0x4 ;  /* 0x0000000416197836 */ /* 0x000fe40000000000 */
[----:B------:R-:W-:Y:S02]  /*42b0*/  IMAD R20, R2, R23, R20 ;  /* 0x0000001702147224 */ /* 0x000fe400078e0214 */
[----:B------:R-:W-:Y:S01]  /*42c0*/  IMAD.HI.U32 R24, R0, R21, RZ ;  /* 0x0000001500187227 */ /* 0x000fe200078e00ff */
[----:B------:R-:W-:Y:S01]  /*42d0*/  IABS R23, R25 ;  /* 0x0000001900177213 */ /* 0x000fe20000000000 */
[----:B------:R0:W-:Y:S02]  /*42e0*/  STL [R1+0x20], R5 ;  /* 0x0000200501007387 */ /* 0x0001e40000100800 */
[----:B------:R-:W-:Y:S01]  /*42f0*/  @!P1 IMAD.IADD R15, R15, 0x1, -R2 ;  /* 0x000000010f0f9824 */ /* 0x000fe200078e0a02 */
[----:B------:R-:W-:Y:S01]  /*4300*/  ISETP.GE.AND P1, PT, R22, RZ, PT ;  /* 0x000000ff1600720c */ /* 0x000fe20003f26270 */
[----:B------:R-:W-:-:S02]  /*4310*/  IMAD.MOV R24, RZ, RZ, -R24 ;  /* 0x000000ffff187224 */ /* 0x000fc400078e0a18 */
[----:B------:R-:W-:Y:S01]  /*4320*/  VIADD R16, R22, 0x2 ;  /* 0x0000000216107836 */ /* 0x000fe20000000000 */
[----:B0-----:R-:W-:Y:S01]  /*4330*/  IABS R5, R22 ;  /* 0x0000001600057213 */ /* 0x001fe20000000000 */
[----:B------:R-:W-:-:S04]  /*4340*/  IMAD.HI.U32 R22, R0, R23, RZ ;  /* 0x0000001700167227 */ /* 0x000fc800078e00ff */
[----:B------:R-:W-:Y:S01]  /*4350*/  IMAD R21, R2, R24, R21 ;  /* 0x0000001802157224 */ /* 0x000fe200078e0215 */
[----:B------:R-:W-:Y:S01]  /*4360*/  IABS R24, R16 ;  /* 0x0000001000187213 */ /* 0x000fe20000000000 */
[----:B------:R-:W-:-:S04]  /*4370*/  IMAD.MOV R22, RZ, RZ, -R22 ;  /* 0x000000ffff167224 */ /* 0x000fc800078e0a16 */
[----:B------:R-:W-:Y:S02]  /*4380*/  IMAD R22, R2, R22, R23 ;  /* 0x0000001602167224 */ /* 0x000fe400078e0217 */
[----:B------:R-:W-:-:S04]  /*4390*/  IMAD.HI.U32 R23, R0, R24, RZ ;  /* 0x0000001800177227 */ /* 0x000fc800078e00ff */
[----:B------:R-:W-:-:S04]  /*43a0*/  IMAD.MOV R23, RZ, RZ, -R23 ;  /* 0x000000ffff177224 */ /* 0x000fc800078e0a17 */
[----:B------:R-:W-:Y:S02]  /*43b0*/  IMAD R23, R2, R23, R24 ;  /* 0x0000001702177224 */ /* 0x000fe400078e0218 */
[----:B------:R-:W-:-:S04]  /*43c0*/  IMAD.HI.U32 R24, R0, R5, RZ ;  /* 0x0000000500187227 */ /* 0x000fc800078e00ff */
[----:B------:R-:W-:-:S04]  /*43d0*/  IMAD.MOV R24, RZ, RZ, -R24 ;  /* 0x000000ffff187224 */ /* 0x000fc800078e0a18 */
[C---:B------:R-:W-:Y:S02]  /*43e0*/  IMAD R24, R2.reuse, R24, R5 ;  /* 0x0000001802187224 */ /* 0x040fe400078e0205 */
[----:B------:R-:W2:Y:S01]  /*43f0*/  LDL.LU R5, [R1+0x15c4] ;  /* 0x0015c40001057983 */ /* 0x000ea20000300800 */
[----:B------:R-:W-:Y:S01]  /*4400*/  @!P6 IMAD.MOV R10, RZ, RZ, -R10 ;  /* 0x000000ffff0ae224 */ /* 0x000fe200078e0a0a */
[----:B------:R-:W-:-:S13]  /*4410*/  ISETP.GT.U32.AND P6, PT, R2, R14, PT ;  /* 0x0000000e0200720c */ /* 0x000fda0003fc4070 */
[----:B------:R-:W-:-:S05]  /*4420*/  @!P6 IMAD.IADD R14, R14, 0x1, -R2 ;  /* 0x000000010e0ee824 */ /* 0x000fca00078e0a02 */
[----:B------:R-:W-:-:S13]  /*4430*/  ISETP.GT.U32.AND P6, PT, R2, R14, PT ;  /* 0x0000000e0200720c */ /* 0x000fda0003fc4070 */
[----:B------:R-:W-:-:S04]  /*4440*/  @!P6 IMAD.IADD R14, R14, 0x1, -R2 ;  /* 0x000000010e0ee824 */ /* 0x000fc800078e0a02 */
[----:B------:R-:W-:Y:S01]  /*4450*/  @!P0 IMAD.MOV R14, RZ, RZ, -R14 ;  /* 0x000000ffff0e8224 */ /* 0x000fe200078e0a0e */
[C---:B------:R-:W-:Y:S01]  /*4460*/  ISETP.GT.U32.AND P0, PT, R2.reuse, R29, PT ;  /* 0x0000001d0200720c */ /* 0x040fe20003f04070 */
[----:B------:R-:W-:Y:S01]  /*4470*/  @!P4 IMAD.MOV R12, RZ, RZ, -R12 ;  /* 0x000000ffff0cc224 */ /* 0x000fe200078e0a0c */
[----:B------:R-:W-:-:S11]  /*4480*/  ISETP.GT.U32.AND P4, PT, R2, R17, PT ;  /* 0x000000110200720c */ /* 0x000fd60003f84070 */
[----:B------:R-:W-:-:S05]  /*4490*/  @!P0 IMAD.IADD R29, R29, 0x1, -R2 ;  /* 0x000000011d1d8824 */ /* 0x000fca00078e0a02 */
[----:B------:R-:W-:Y:S01]  /*44a0*/  ISETP.GT.U32.AND P0, PT, R2, R29, PT ;  /* 0x0000001d0200720c */ /* 0x000fe20003f04070 */
[----:B------:R-:W-:-:S12]  /*44b0*/  @!P4 IMAD.IADD R17, R17, 0x1, -R2 ;  /* 0x000000011111c824 */ /* 0x000fd800078e0a02 */
[----:B------:R-:W-:Y:S01]  /*44c0*/  @!P0 IMAD.IADD R29, R29, 0x1, -R2 ;  /* 0x000000011d1d8824 */ /* 0x000fe200078e0a02 */
[C---:B------:R-:W-:Y:S02]  /*44d0*/  ISETP.GT.U32.AND P0, PT, R2.reuse, R23, PT ;  /* 0x000000170200720c */ /* 0x040fe40003f04070 */
[----:B------:R-:W-:-:S11]  /*44e0*/  ISETP.GT.U32.AND P4, PT, R2, R17, PT ;  /* 0x000000110200720c */ /* 0x000fd60003f84070 */
[--C-:B------:R-:W-:Y:S01]  /*44f0*/  @!P0 IMAD.IADD R23, R23, 0x1, -R2.reuse ;  /* 0x0000000117178824 */ /* 0x100fe200078e0a02 */
[----:B------:R-:W-:Y:S02]  /*4500*/  ISETP.GE.AND P0, PT, R13, RZ, PT ;  /* 0x000000ff0d00720c */ /* 0x000fe40003f06270 */
[----:B------:R-:W0:Y:S01]  /*4510*/  S2R R13, SR_TID.X ;  /* 0x00000000000d7919 */ /* 0x000e220000002100 */
[----:B------:R-:W-:Y:S01]  /*4520*/  @!P4 IMAD.IADD R17, R17, 0x1, -R2 ;  /* 0x000000011111c824 */ /* 0x000fe200078e0a02 */
[----:B------:R-:W-:-:S13]  /*4530*/  ISETP.GT.U32.AND P4, PT, R2, R20, PT ;  /* 0x000000140200720c */ /* 0x000fda0003f84070 */
[----:B------:R-:W-:Y:S01]  /*4540*/  @!P4 IMAD.IADD R20, R20, 0x1, -R2 ;  /* 0x000000011414c824 */ /* 0x000fe200078e0a02 */
[----:B------:R-:W-:-:S13]  /*4550*/  ISETP.GT.U32.AND P4, PT, R2, R22, PT ;  /* 0x000000160200720c */ /* 0x000fda0003f84070 */
[----:B------:R-:W-:Y:S01]  /*4560*/  @!P4 IMAD.IADD R22, R22, 0x1, -R2 ;  /* 0x000000011616c824 */ /* 0x000fe200078e0a02 */
[----:B------:R-:W-:Y:S02]  /*4570*/  ISETP.GE.AND P4, PT, R27, RZ, PT ;  /* 0x000000ff1b00720c */ /* 0x000fe40003f86270 */
[----:B0-----:R-:W-:-:S04]  /*4580*/  SHF.R.S32.HI R0, RZ, 0x2, R13 ;  /* 0x00000002ff007819 */ /* 0x001fc8000001140d */
[----:B------:R-:W-:Y:S01]  /*4590*/  SGXT R0, R0, 0x1 ;  /* 0x000000010000781a */ /* 0x000fe20000000200 */
[----:B--2---:R-:W-:Y:S02]  /*45a0*/  IMAD.SHL.U32 R27, R5, 0x20, RZ ;  /* 0x00000020051b7824 */ /* 0x004fe400078e00ff */
[C---:B------:R-:W-:Y:S02]  /*45b0*/  IMAD.SHL.U32 R5, R13.reuse, 0x2, RZ ;  /* 0x000000020d057824 */ /* 0x040fe400078e00ff */
[----:B------:R-:W-:Y:S01]  /*45c0*/  IMAD.SHL.U32 R13, R13, 0x10, RZ ;  /* 0x000000100d0d7824 */ /* 0x000fe200078e00ff */
[----:B------:R-:W-:-:S04]  /*45d0*/  LOP3.LUT R0, R27, 0x90, R0, 0xf8, !PT ;  /* 0x000000901b007812 */ /* 0x000fc800078ef800 */
[----:B------:R0:W-:Y:S01]  /*45e0*/  STL [R1+0x1578], R13 ;  /* 0x0015780d01007387 */ /* 0x0001e20000100800 */
[----:B------:R-:W-:-:S03]  /*45f0*/  LOP3.LUT R5, R0, 0x10, R5, 0x78, !PT ;  /* 0x0000001000057812 */ /* 0x000fc600078e7805 */
[----:B------:R-:W2:Y:S01]  /*4600*/  LDL.LU R0, [R1+0x38] ;  /* 0x0000380001007983 */ /* 0x000ea20000300800 */
[----:B------:R-:W-:-:S13]  /*4610*/  ISETP.GT.U32.AND P6, PT, R2, R19, PT ;  /* 0x000000130200720c */ /* 0x000fda0003fc4070 */
[----:B------:R-:W-:-:S05]  /*4620*/  @!P6 IMAD.IADD R19, R19, 0x1, -R2 ;  /* 0x000000011313e824 */ /* 0x000fca00078e0a02 */
[----:B------:R-:W-:-:S13]  /*4630*/  ISETP.GT.U32.AND P6, PT, R2, R19, PT ;  /* 0x000000130200720c */ /* 0x000fda0003fc4070 */
[----:B------:R-:W-:Y:S01]  /*4640*/  @!P6 IMAD.IADD R19, R19, 0x1, -R2 ;  /* 0x000000011313e824 */ /* 0x000fe200078e0a02 */
[C---:B------:R-:W-:Y:S01]  /*4650*/  ISETP.GT.U32.AND P6, PT, R2.reuse, R21, PT ;  /* 0x000000150200720c */ /* 0x040fe20003fc4070 */
[----:B------:R-:W-:Y:S01]  /*4660*/  @!P5 IMAD.MOV R17, RZ, RZ, -R17 ;  /* 0x000000ffff11d224 */ /* 0x000fe200078e0a11 */
[C---:B------:R-:W-:Y:S01]  /*4670*/  ISETP.GT.U32.AND P5, PT, R2.reuse, R22, PT ;  /* 0x000000160200720c */ /* 0x040fe20003fa4070 */
[----:B------:R-:W-:Y:S01]  /*4680*/  @!P2 IMAD.MOV R19, RZ, RZ, -R19 ;  /* 0x000000ffff13a224 */ /* 0x000fe200078e0a13 */
[----:B------:R-:W-:-:S09]  /*4690*/  ISETP.GT.U32.AND P2, PT, R2, R23, PT ;  /* 0x000000170200720c */ /* 0x000fd20003f44070 */
[----:B------:R-:W-:-:S05]  /*46a0*/  @!P6 IMAD.IADD R21, R21, 0x1, -R2 ;  /* 0x000000011515e824 */ /* 0x000fca00078e0a02 */
[----:B------:R-:W-:Y:S01]  /*46b0*/  ISETP.GT.U32.AND P6, PT, R2, R21, PT ;  /* 0x000000150200720c */ /* 0x000fe20003fc4070 */
[--C-:B------:R-:W-:Y:S01]  /*46c0*/  @!P5 IMAD.IADD R22, R22, 0x1, -R2.reuse ;  /* 0x000000011616d824 */ /* 0x100fe200078e0a02 */
[----:B------:R-:W-:Y:S02]  /*46d0*/  ISETP.GE.AND P5, PT, R25, RZ, PT ;  /* 0x000000ff1900720c */ /* 0x000fe40003fa6270 */
[----:B------:R-:W-:Y:S01]  /*46e0*/  LOP3.LUT R25, R13, 0x100, RZ, 0xc0, !PT ;  /* 0x000001000d197812 */ /* 0x000fe200078ec0ff */
[----:B------:R-:W-:Y:S01]  /*46f0*/  @!P2 IMAD.IADD R23, R23, 0x1, -R2 ;  /* 0x000000011717a824 */ /* 0x000fe200078e0a02 */
[----:B------:R-:W-:Y:S02]  /*4700*/  ISETP.GE.AND P2, PT, R16, RZ, PT ;  /* 0x000000ff1000720c */ /* 0x000fe40003f46270 */
[----:B------:R-:W-:-:S05]  /*4710*/  IADD3 R5, PT, PT, R5, UR5, R25 ;  /* 0x0000000505057c10 */ /* 0x000fca000fffe019 */
[----:B------:R-:W-:Y:S01]  /*4720*/  @!P6 IMAD.IADD R21, R21, 0x1, -R2 ;  /* 0x000000011515e824 */ /* 0x000fe200078e0a02 */
[----:B------:R-:W-:Y:S02]  /*4730*/  ISETP.GE.AND P6, PT, R26, RZ, PT ;  /* 0x000000ff1a00720c */ /* 0x000fe40003fc6270 */
[----:B------:R-:W3:Y:S04]  /*4740*/  LDL.LU R26, [R1+0xc] ;  /* 0x00000c00011a7983 */ /* 0x000ee80000300800 */
[----:B------:R-:W3:Y:S04]  /*4750*/  LDL.LU R16, [R1+0x8] ;  /* 0x0000080001107983 */ /* 0x000ee80000300800 */
[----:B0-----:R-:W3:Y:S01]  /*4760*/  LDL.LU R13, [R1+0x4] ;  /* 0x00000400010d7983 */ /* 0x001ee20000300800 */
[----:B--2---:R-:W-:-:S03]  /*4770*/  LOP3.LUT R0, R0, R27, RZ, 0xfc, !PT ;  /* 0x0000001b00007212 */ /* 0x004fc600078efcff */
[----:B------:R-:W2:Y:S04]  /*4780*/  LDL.LU R27, [R1+0x15c0] ;  /* 0x0015c000011b7983 */ /* 0x000ea80000300800 */
[----:B------:R-:W-:Y:S04]  /*4790*/  STL [R1+0x157c], R0 ;  /* 0x00157c0001007387 */ /* 0x000fe80000100800 */
[----:B------:R-:W2:Y:S04]  /*47a0*/  LDL.LU R25, [R1+0x15bc] ;  /* 0x0015bc0001197983 */ /* 0x000ea80000300800 */
[----:B------:R0:W-:Y:S04]  /*47b0*/  STL [R1+0xc00], R5 ;  /* 0x000c000501007387 */ /* 0x0001e80000100800 */
[----:B0-----:R-:W2:Y:S01]  /*47c0*/  LDL.LU R5, [R1+0x15b8] ;  /* 0x0015b80001057983 */ /* 0x001ea20000300800 */
[----:B------:R-:W-:Y:S01]  /*47d0*/  @!P3 IMAD.MOV R15, RZ, RZ, -R15 ;  /* 0x000000ffff0fb224 */ /* 0x000fe200078e0a0f */
[----:B------:R-:W-:Y:S01]  /*47e0*/  ISETP.GT.U32.AND P3, PT, R2, R20, PT ;  /* 0x000000140200720c */ /* 0x000fe20003f64070 */
[----:B------:R-:W0:-:S12]  /*47f0*/  S2R R0, SR_TID.X ;  /* 0x0000000000007919 */ /* 0x000e180000002100 */
[----:B------:R-:W-:Y:S01]  /*4800*/  @!P3 IMAD.IADD R20, R20, 0x1, -R2 ;  /* 0x000000011414b824 */ /* 0x000fe200078e0a02 */
[----:B------:R-:W-:-:S13]  /*4810*/  ISETP.GT.U32.AND P3, PT, R2, R24, PT ;  /* 0x000000180200720c */ /* 0x000fda0003f64070 */
[----:B------:R-:W-:-:S05]  /*4820*/  @!P3 IMAD.IADD R24, R24, 0x1, -R2 ;  /* 0x000000011818b824 */ /* 0x000fca00078e0a02 */
[----:B------:R-:W-:Y:S02]  /*4830*/  ISETP.GT.U32.AND P3, PT, R2, R24, PT ;  /* 0x000000180200720c */ /* 0x000fe40003f64070 */
[----:B0-----:R-:W-:Y:S01]  /*4840*/  LOP3.LUT R0, R0, 0x1f, RZ, 0xc0, !PT ;  /* 0x0000001f00007812 */ /* 0x001fe200078ec0ff */
[----:B------:R-:W-:-:S10]  /*4850*/  @!P4 IMAD.MOV R29, RZ, RZ, -R29 ;  /* 0x000000ffff1dc224 */ /* 0x000fd400078e0a1d */
[----:B------:R-:W-:Y:S02]  /*4860*/  @!P3 IMAD.IADD R24, R24, 0x1, -R2 ;  /* 0x000000011818b824 */ /* 0x000fe400078e0a02 */
[----:B------:R-:W-:-:S05]  /*4870*/  IMAD R2, R0, UR4, RZ ;  /* 0x0000000400027c24 */ /* 0x000fca000f8e02ff */
[----:B----4-:R-:W-:Y:S02]  /*4880*/  IADD3 R2, P4, PT, R2, UR32, RZ ;  /* 0x0000002002027c10 */ /* 0x010fe4000ff9e0ff */
[----:B--2---:R-:W-:Y:S02]  /*4890*/  ISETP.NE.AND P3, PT, R5, RZ, PT ;  /* 0x000000ff0500720c */ /* 0x004fe40003f65270 */
[----:B------:R-:W-:Y:S02]  /*48a0*/  LOP3.LUT R0, RZ, R5, RZ, 0x33, !PT ;  /* 0x00000005ff007212 */ /* 0x000fe400078e33ff */
[----:B------:R-:W2:Y:S02]  /*48b0*/  LDL.LU R5, [R1+0x1c] ;  /* 0x00001c0001057983 */ /* 0x000ea40000300800 */
[C---:B---3--:R-:W-:Y:S02]  /*48c0*/  SEL R26, R0.reuse, R26, !P3 ;  /* 0x0000001a001a7207 */ /* 0x048fe40005800000 */
[----:B------:R-:W-:Y:S01]  /*48d0*/  STL [R1+0x18], R0 ;  /* 0x0000180001007387 */ /* 0x000fe20000100800 */
[----:B------:R-:W-:-:S02]  /*48e0*/  SEL R16, R0, R16, !P3 ;  /* 0x0000001000107207 */ /* 0x000fc40005800000 */
[C---:B------:R-:W-:Y:S01]  /*48f0*/  SEL R13, R0.reuse, R13, !P3 ;  /* 0x0000000d000d7207 */ /* 0x040fe20005800000 */
[----:B------:R0:W-:Y:S04]  /*4900*/  STL [R1+0x1598], R2 ;  /* 0x0015980201007387 */ /* 0x0001e80000100800 */
[----:B0-----:R-:W3:Y:S04]  /*4910*/  LDL.LU R2, [R1] ;  /* 0x0000000001027983 */ /* 0x001ee80000300800 */
[----:B------:R0:W-:Y:S04]  /*4920*/  STL [R1+0x14], R26 ;  /* 0x0000141a01007387 */ /* 0x0001e80000100800 */
[----:B0-----:R-:W4:Y:S04]  /*4930*/  LDL.LU R26, [R1+0x15b4] ;  /* 0x0015b400011a7983 */ /* 0x001f280000300800 */
[----:B------:R0:W-:Y:S04]  /*4940*/  STL [R1+0x10], R16 ;  /* 0x0000101001007387 */ /* 0x0001e80000100800 */
[----:B0-----:R-:W2:Y:S04]  /*4950*/  LDL.LU R16, [R1+0x15b0] ;  /* 0x0015b00001107983 */ /* 0x001ea80000300800 */
[----:B------:R0:W-:Y:S04]  /*4960*/  STL [R1+0xc], R13 ;  /* 0x00000c0d01007387 */ /* 0x0001e80000100800 */
[----:B0-----:R-:W2:Y:S01]  /*4970*/  LDL.LU R13, [R1+0x15ac] ;  /* 0x0015ac00010d7983 */ /* 0x001ea20000300800 */
[----:B---3--:R-:W-:-:S05]  /*4980*/  SEL R2, R0, R2, !P3 ;  /* 0x0000000200027207 */ /* 0x008fca0005800000 */
[----:B------:R2:W-:Y:S02]  /*4990*/  STL [R1+0x8], R2 ;  /* 0x0000080201007387 */ /* 0x0005e40000100800 */
[----:B--2---:R-:W-:Y:S02]  /*49a0*/  SEL R2, R0, R13, !P3 ;  /* 0x0000000d00027207 */ /* 0x004fe40005800000 */
[----:B------:R-:W2:Y:S04]  /*49b0*/  LDL.LU R13, [R1+0x20] ;  /* 0x00002000010d7983 */ /* 0x000ea80000300800 */
[----:B------:R0:W-:Y:S04]  /*49c0*/  STL [R1+0x159c], R2 ;  /* 0x00159c0201007387 */ /* 0x0001e80000100800 */
[----:B0-----:R-:W3:Y:S04]  /*49d0*/  LDL.LU R2, [R1+0xc] ;  /* 0x00000c0001027983 */ /* 0x001ee80000300800 */
[----:B---3--:R0:W-:Y:S04]  /*49e0*/  STL [R1+0x15a0], R2 ;  /* 0x0015a00201007387 */ /* 0x0081e80000100800 */
[----:B0-----:R-:W3:Y:S04]  /*49f0*/  LDL.LU R2, [R1+0x10] ;  /* 0x0000100001027983 */ /* 0x001ee80000300800 */
[----:B---3--:R0:W-:Y:S04]  /*4a00*/  STL [R1+0x15a4], R2 ;  /* 0x0015a40201007387 */ /* 0x0081e80000100800 */
[----:B0-----:R-:W3:Y:S01]  /*4a10*/  LDL.LU R2, [R1+0x14] ;  /* 0x0000140001027983 */ /* 0x001ee20000300800 */
[----:B------:R-:W-:-:S02]  /*4a20*/  @!P6 IMAD.MOV R20, RZ, RZ, -R20 ;  /* 0x000000ffff14e224 */ /* 0x000fc400078e0a14 */
[----:B------:R-:W-:Y:S01]  /*4a30*/  @!P0 IMAD.MOV R21, RZ, RZ, -R21 ;  /* 0x000000ffff158224 */ /* 0x000fe200078e0a15 */
[----:B---3--:R0:W-:Y:S04]  /*4a40*/  STL [R1+0x15a8], R2 ;  /* 0x0015a80201007387 */ /* 0x0081e80000100800 */
[----:B0-----:R-:W3:Y:S01]  /*4a50*/  LDL.LU R2, [R1+0x18] ;  /* 0x0000180001027983 */ /* 0x001ee20000300800 */
[----:B------:R-:W-:Y:S02]  /*4a60*/  @!P5 IMAD.MOV R22, RZ, RZ, -R22 ;  /* 0x000000ffff16d224 */ /* 0x000fe400078e0a16 */
[----:B------:R-:W-:Y:S02]  /*4a70*/  @!P2 IMAD.MOV R23, RZ, RZ, -R23 ;  /* 0x000000ffff17a224 */ /* 0x000fe400078e0a17 */
[----:B------:R-:W-:Y:S01]  /*4a80*/  @!P1 IMAD.MOV R24, RZ, RZ, -R24 ;  /* 0x000000ffff189224 */ /* 0x000fe200078e0a18 */
[----:B---3--:R-:W-:-:S02]  /*4a90*/  SEL R0, R2, R16, !P3 ;  /* 0x0000001002007207 */ /* 0x008fc40005800000 */
[C---:B----4-:R-:W-:Y:S02]  /*4aa0*/  SEL R26, R2.reuse, R26, !P3 ;  /* 0x0000001a021a7207 */ /* 0x050fe40005800000 */
[C---:B------:R-:W-:Y:S02]  /*4ab0*/  SEL R25, R2.reuse, R25, !P3 ;  /* 0x0000001902197207 */ /* 0x040fe40005800000 */
[C---:B------:R-:W-:Y:S02]  /*4ac0*/  SEL R27, R2.reuse, R27, !P3 ;  /* 0x0000001b021b7207 */ /* 0x040fe40005800000 */
[C---:B------:R-:W-:Y:S02]  /*4ad0*/  SEL R28, R2.reuse, R28, !P3 ;  /* 0x0000001c021c7207 */ /* 0x040fe40005800000 */
[C---:B------:R-:W-:Y:S02]  /*4ae0*/  SEL R3, R2.reuse, R3, !P3 ;  /* 0x0000000302037207 */ /* 0x040fe40005800000 */
[----:B------:R-:W-:-:S02]  /*4af0*/  SEL R6, R2, R6, !P3 ;  /* 0x0000000602067207 */ /* 0x000fc40005800000 */
[C---:B------:R-:W-:Y:S02]  /*4b00*/  SEL R11, R2.reuse, R11, !P3 ;  /* 0x0000000b020b7207 */ /* 0x040fe40005800000 */
[C---:B------:R-:W-:Y:S02]  /*4b10*/  SEL R18, R2.reuse, R18, !P3 ;  /* 0x0000001202127207 */ /* 0x040fe40005800000 */
[C---:B------:R-:W-:Y:S02]  /*4b20*/  SEL R5, R2.reuse, R5, !P3 ;  /* 0x0000000502057207 */ /* 0x040fe40005800000 */
[C---:B--2---:R-:W-:Y:S02]  /*4b30*/  SEL R13, R2.reuse, R13, !P3 ;  /* 0x0000000d020d7207 */ /* 0x044fe40005800000 */
[C---:B------:R-:W-:Y:S02]  /*4b40*/  SEL R4, R2.reuse, R4, !P3 ;  /* 0x0000000402047207 */ /* 0x040fe40005800000 */
[----:B------:R-:W-:-:S02]  /*4b50*/  SEL R7, R2, R7, !P3 ;  /* 0x0000000702077207 */ /* 0x000fc40005800000 */
[C---:B------:R-:W-:Y:S02]  /*4b60*/  SEL R8, R2.reuse, R8, !P3 ;  /* 0x0000000802087207 */ /* 0x040fe40005800000 */
        /* <DEDUP_REMOVED lines=12> */
[----:B------:R-:W-:Y:S02]  /*4c30*/  SEL R24, R2, R24, !P3 ;  /* 0x0000001802187207 */ /* 0x000fe40005800000 */
[----:B------:R-:W2:Y:S01]  /*4c40*/  LDL.LU R2, [R1+0x15a8] ;  /* 0x0015a80001027983 */ /* 0x000ea20000300800 */
[----:B------:R-:W0:Y:S02]  /*4c50*/  S2R R16, SR_TID.X ;  /* 0x0000000000107919 */ /* 0x000e240000002100 */
[----:B0-----:R-:W-:-:S05]  /*4c60*/  LOP3.LUT R16, R16, 0x1f, RZ, 0xc0, !PT ;  /* 0x0000001f10107812 */ /* 0x001fca00078ec0ff */
[----:B------:R-:W-:-:S05]  /*4c70*/  IMAD R16, R16, UR4, RZ ;  /* 0x0000000410107c24 */ /* 0x000fca000f8e02ff */
[----:B------:R-:W-:Y:S01]  /*4c80*/  LEA.HI.X.SX32 R16, R16, UR33, 0x1, P4 ;  /* 0x0000002110107c11 */ /* 0x000fe2000a0f0eff */
[----:B------:R-:W-:Y:S01]  /*4c90*/  IMAD R27, R27, UR21, RZ ;  /* 0x000000151b1b7c24 */ /* 0x000fe2000f8e02ff */
[----:B------:R-:W0:Y:S03]  /*4ca0*/  LDCU.64 UR32, c[0x0][0x380] ;  /* 0x00007000ff2077ac */ /* 0x000e260008000a00 */
[----:B------:R1:W-:Y:S04]  /*4cb0*/  STL [R1+0x1594], R16 ;  /* 0x0015941001007387 */ /* 0x0003e80000100800 */
[----:B-1----:R-:W3:Y:S01]  /*4cc0*/  LDL.LU R16, [R1+0x8] ;  /* 0x0000080001107983 */ /* 0x002ee20000300800 */
[----:B--2---:R-:W-:-:S05]  /*4cd0*/  IMAD R2, R2, UR21, RZ ;  /* 0x0000001502027c24 */ /* 0x004fca000f8e02ff */
[----:B------:R1:W-:Y:S04]  /*4ce0*/  STL [R1+0x14], R2 ;  /* 0x0000140201007387 */ /* 0x0003e80000100800 */
[----:B-1----:R-:W2:Y:S02]  /*4cf0*/  LDL.LU R2, [R1+0x15a4] ;  /* 0x0015a40001027983 */ /* 0x002ea40000300800 */
[----:B--2---:R-:W-:-:S05]  /*4d00*/  IMAD R2, R2, UR21, RZ ;  /* 0x0000001502027c24 */ /* 0x004fca000f8e02ff */
[----:B------:R1:W-:Y:S04]  /*4d10*/  STL [R1+0x10], R2 ;  /* 0x0000100201007387 */ /* 0x0003e80000100800 */
[----:B-1----:R-:W2:Y:S02]  /*4d20*/  LDL.LU R2, [R1+0x15a0] ;  /* 0x0015a00001027983 */ /* 0x002ea40000300800 */
[----:B--2---:R-:W-:-:S05]  /*4d30*/  IMAD R2, R2, UR21, RZ ;  /* 0x0000001502027c24 */ /* 0x004fca000f8e02ff */
[----:B------:R1:W-:Y:S04]  /*4d40*/  STL [R1+0xc], R2 ;  /* 0x00000c0201007387 */ /* 0x0003e80000100800 */
[----:B-1----:R-:W2:Y:S01]  /*4d50*/  LDL.LU R2, [R1+0x159c] ;  /* 0x00159c0001027983 */ /* 0x002ea20000300800 */
[----:B---3--:R-:W-:-:S05]  /*4d60*/  IMAD R16, R16, UR21, RZ ;  /* 0x0000001510107c24 */ /* 0x008fca000f8e02ff */
[----:B------:R2:W-:Y:S01]  /*4d70*/  STL [R1+0x8], R16 ;  /* 0x0000081001007387 */ /* 0x0005e20000100800 */
[----:B------:R-:W-:Y:S02]  /*4d80*/  IMAD R28, R28, UR21, RZ ;  /* 0x000000151c1c7c24 */ /* 0x000fe4000f8e02ff */
[----:B------:R-:W-:Y:S02]  /*4d90*/  IMAD R3, R3, UR21, RZ ;  /* 0x0000001503037c24 */ /* 0x000fe4000f8e02ff */
[----:B------:R-:W-:Y:S02]  /*4da0*/  IMAD R6, R6, UR21, RZ ;  /* 0x0000001506067c24 */ /* 0x000fe4000f8e02ff */
[----:B------:R-:W-:Y:S02]  /*4db0*/  IMAD R11, R11, UR21, RZ ;  /* 0x000000150b0b7c24 */ /* 0x000fe4000f8e02ff */
[----:B--2---:R-:W-:Y:S02]  /*4dc0*/  IMAD R16, R2, UR21, RZ ;  /* 0x0000001502107c24 */ /* 0x004fe4000f8e02ff */
[----:B------:R-:W2:Y:S04]  /*4dd0*/  LDL.LU R2, [R1+0x1598] ;  /* 0x0015980001027983 */ /* 0x000ea80000300800 */
[----:B------:R-:W-:Y:S04]  /*4de0*/  STL [R1+0x4], R16 ;  /* 0x0000041001007387 */ /* 0x000fe80000100800 */
[----:B------:R1:W-:Y:S04]  /*4df0*/  STL [R1+0x1590], R27 ;  /* 0x0015901b01007387 */ /* 0x0003e80000100800 */
[----:B-1----:R-:W2:Y:S04]  /*4e00*/  LDL.LU R27, [R1+0x14] ;  /* 0x00001400011b7983 */ /* 0x002ea80000300800 */
[----:B------:R1:W-:Y:S04]  /*4e10*/  STL [R1+0x158c], R28 ;  /* 0x00158c1c01007387 */ /* 0x0003e80000100800 */
[----:B-1----:R-:W3:Y:S04]  /*4e20*/  LDL.LU R28, [R1+0x10] ;  /* 0x00001000011c7983 */ /* 0x002ee80000300800 */
[----:B------:R1:W-:Y:S04]  /*4e30*/  STL [R1+0x1588], R3 ;  /* 0x0015880301007387 */ /* 0x0003e80000100800 */
[----:B-1----:R-:W4:Y:S04]  /*4e40*/  LDL.LU R3, [R1+0xc] ;  /* 0x00000c0001037983 */ /* 0x002f280000300800 */
[----:B------:R1:W-:Y:S04]  /*4e50*/  STL [R1+0x1584], R6 ;  /* 0x0015840601007387 */ /* 0x0003e80000100800 */
[----:B-1----:R-:W5:Y:S04]  /*4e60*/  LDL.LU R6, [R1+0x8] ;  /* 0x0000080001067983 */ /* 0x002f680000300800 */
[----:B------:R1:W-:Y:S04]  /*4e70*/  STL [R1+0x1580], R11 ;  /* 0x0015800b01007387 */ /* 0x0003e80000100800 */
[----:B-1----:R-:W5:Y:S01]  /*4e80*/  LDL.LU R11, [R1+0x4] ;  /* 0x00000400010b7983 */ /* 0x002f620000300800 */
[----:B------:R-:W-:-:S02]  /*4e90*/  IMAD R0, R0, UR21, RZ ;  /* 0x0000001500007c24 */ /* 0x000fc4000f8e02ff */
[----:B------:R-:W-:Y:S01]  /*4ea0*/  IMAD R26, R26, UR21, RZ ;  /* 0x000000151a1a7c24 */ /* 0x000fe2000f8e02ff */
[----:B--2---:R-:W-:-:S05]  /*4eb0*/  IADD3 R16, P4, PT, R27, R2, RZ ;  /* 0x000000021b107210 */ /* 0x004fca0007f9e0ff */
[----:B------:R3:W-:Y:S02]  /*4ec0*/  STL [R1+0x14dc], R16 ;  /* 0x0014dc1001007387 */ /* 0x0007e40000100800 */
[----:B---3--:R-:W-:-:S05]  /*4ed0*/  IADD3 R16, P3, PT, R28, R2, RZ ;  /* 0x000000021c107210 */ /* 0x008fca0007f7e0ff */
[----:B------:R4:W-:Y:S02]  /*4ee0*/  STL [R1+0x14e0], R16 ;  /* 0x0014e01001007387 */ /* 0x0009e40000100800 */
[----:B----4-:R-:W-:-:S05]  /*4ef0*/  IADD3 R16, P2, PT, R3, R2, RZ ;  /* 0x0000000203107210 */ /* 0x010fca0007f5e0ff */
[----:B------:R5:W-:Y:S02]  /*4f00*/  STL [R1+0x14e4], R16 ;  /* 0x0014e41001007387 */ /* 0x000be40000100800 */
[----:B-----5:R-:W-:-:S05]  /*4f10*/  IADD3 R16, P1, PT, R6, R2, RZ ;  /* 0x0000000206107210 */ /* 0x020fca0007f3e0ff */
[----:B------:R1:W-:Y:S02]  /*4f20*/  STL [R1+0x14e8], R16 ;  /* 0x0014e81001007387 */ /* 0x0003e40000100800 */
[----:B-1----:R-:W-:-:S05]  /*4f30*/  IADD3 R16, P0, PT, R11, R2, RZ ;  /* 0x000000020b107210 */ /* 0x002fca0007f1e0ff */
[----:B------:R1:W-:Y:S02]  /*4f40*/  STL [R1+0x14ec], R16 ;  /* 0x0014ec1001007387 */ /* 0x0003e40000100800 */
[----:B-1----:R-:W-:-:S05]  /*4f50*/  IADD3 R16, P6, PT, R0, R2, RZ ;  /* 0x0000000200107210 */ /* 0x002fca0007fde0ff */
[----:B------:R1:W-:Y:S02]  /*4f60*/  STL [R1+0x14f0], R16 ;  /* 0x0014f01001007387 */ /* 0x0003e40000100800 */
[----:B-1----:R-:W-:-:S05]  /*4f70*/  IADD3 R16, P5, PT, R26, R2, RZ ;  /* 0x000000021a107210 */ /* 0x002fca0007fbe0ff */
[----:B------:R1:W-:Y:S04]  /*4f80*/  STL [R1+0x14f4], R16 ;  /* 0x0014f41001007387 */ /* 0x0003e80000100800 */
[----:B-1----:R-:W2:Y:S01]  /*4f90*/  LDL.LU R16, [R1+0x1594] ;  /* 0x0015940001107983 */ /* 0x002ea20000300800 */
[----:B------:R-:W-:Y:S01]  /*4fa0*/  IMAD R25, R25, UR21, RZ ;  /* 0x0000001519197c24 */ /* 0x000fe2000f8e02ff */
[----:B--2---:R-:W-:-:S05]  /*4fb0*/  LEA.HI.X.SX32 R27, R27, R16, 0x1, P4 ;  /* 0x000000101b1b7211 */ /* 0x004fca00020f0eff */
[----:B------:R1:W-:Y:S02]  /*4fc0*/  STL [R1+0x14d0], R27 ;  /* 0x0014d01b01007387 */ /* 0x0003e40000100800 */
[----:B-1----:R-:W-:-:S05]  /*4fd0*/  IADD3 R27, P4, PT, R25, R2, RZ ;  /* 0x00000002191b7210 */ /* 0x002fca0007f9e0ff */
[----:B------:R1:W-:Y:S04]  /*4fe0*/  STL [R1+0x14d4], R27 ;  /* 0x0014d41b01007387 */ /* 0x0003e80000100800 */
[----:B-1----:R-:W2:Y:S01]  /*4ff0*/  LDL.LU R27, [R1+0x1590] ;  /* 0x00159000011b7983 */ /* 0x002ea20000300800 */
[----:B------:R-:W-:-:S05]  /*5000*/  LEA.HI.X.SX32 R28, R28, R16, 0x1, P3 ;  /* 0x000000101c1c7211 */ /* 0x000fca00018f0eff */
[----:B------:R2:W-:Y:S02]  /*5010*/  STL [R1+0x14c8], R28 ;  /* 0x0014c81c01007387 */ /* 0x0005e40000100800 */
[----:B--2---:R-:W-:-:S05]  /*5020*/  IADD3 R28, P3, PT, R27, R2, RZ ;  /* 0x000000021b1c7210 */ /* 0x004fca0007f7e0ff */
        /* <DEDUP_REMOVED lines=17> */
[-C--:B------:R-:W-:Y:S01]  /*5140*/  LEA.HI.X.SX32 R0, R0, R16.reuse, 0x1, P6 ;  /* 0x0000001000007211 */ /* 0x080fe200030f0eff */
[----:B------:R-:W-:Y:S01]  /*5150*/  IMAD R18, R18, UR21, RZ ;  /* 0x0000001512127c24 */ /* 0x000fe2000f8e02ff */
[----:B------:R-:W-:-:S03]  /*5160*/  LEA.HI.X.SX32 R26, R26, R16, 0x1, P5 ;  /* 0x000000101a1a7211 */ /* 0x000fc600028f0eff */
[----:B------:R2:W-:Y:S01]  /*5170*/  STL [R1+0x14a4], R0 ;  /* 0x0014a40001007387 */ /* 0x0005e20000100800 */
[----:B------:R-:W-:Y:S01]  /*5180*/  IMAD R5, R5, UR21, RZ ;  /* 0x0000001505057c24 */ /* 0x000fe2000f8e02ff */
[-C--:B------:R-:W-:Y:S01]  /*5190*/  LEA.HI.X.SX32 R25, R25, R16.reuse, 0x1, P4 ;  /* 0x0000001019197211 */ /* 0x080fe200020f0eff */
[----:B------:R-:W-:Y:S01]  /*51a0*/  IMAD R13, R13, UR21, RZ ;  /* 0x000000150d0d7c24 */ /* 0x000fe2000f8e02ff */
[----:B------:R-:W-:Y:S01]  /*51b0*/  LEA.HI.X.SX32 R27, R27, R16, 0x1, P3 ;  /* 0x000000101b1b7211 */ /* 0x000fe200018f0eff */
[----:B------:R-:W-:Y:S02]  /*51c0*/  IMAD R4, R4, UR21, RZ ;  /* 0x0000001504047c24 */ /* 0x000fe4000f8e02ff */
[----:B------:R-:W-:Y:S02]  /*51d0*/  IMAD R7, R7, UR21, RZ ;  /* 0x0000001507077c24 */ /* 0x000fe4000f8e02ff */
[----:B------:R-:W-:Y:S02]  /*51e0*/  IMAD R8, R8, UR21, RZ ;  /* 0x0000001508087c24 */ /* 0x000fe4000f8e02ff */
[----:B------:R-:W-:-:S02]  /*51f0*/  IMAD R9, R9, UR21, RZ ;  /* 0x0000001509097c24 */ /* 0x000fc4000f8e02ff */
[----:B------:R-:W-:Y:S02]  /*5200*/  IMAD R10, R10, UR21, RZ ;  /* 0x000000150a0a7c24 */ /* 0x000fe4000f8e02ff */
[----:B------:R-:W-:Y:S02]  /*5210*/  IMAD R12, R12, UR21, RZ ;  /* 0x000000150c0c7c24 */ /* 0x000fe4000f8e02ff */
[----:B------:R-:W-:Y:S02]  /*5220*/  IMAD R14, R14, UR21, RZ ;  /* 0x000000150e0e7c24 */ /* 0x000fe4000f8e02ff */
[----:B------:R-:W-:Y:S01]  /*5230*/  IMAD R15, R15, UR21, RZ ;  /* 0x000000150f0f7c24 */ /* 0x000fe2000f8e02ff */
[----:B--2---:R-:W-:-:S05]  /*5240*/  IADD3 R0, P6, PT, R11, R2, RZ ;  /* 0x000000020b007210 */ /* 0x004fca0007fde0ff */
[----:B------:R1:W-:Y:S04]  /*5250*/  STL [R1+0x14a8], R0 ;  /* 0x0014a80001007387 */ /* 0x0003e80000100800 */
[----:B-1----:R-:W2:Y:S04]  /*5260*/  LDL.LU R0, [R1+0x157c] ;  /* 0x00157c0001007983 */ /* 0x002ea80000300800 */
[----:B------:R1:W-:Y:S02]  /*5270*/  STL [R1+0x149c], R26 ;  /* 0x00149c1a01007387 */ /* 0x0003e40000100800 */
[----:B-1----:R-:W-:-:S05]  /*5280*/  IADD3 R26, P5, PT, R18, R2, RZ ;  /* 0x00000002121a7210 */ /* 0x002fca0007fbe0ff */
[----:B------:R1:W-:Y:S04]  /*5290*/  STL [R1+0x14a0], R26 ;  /* 0x0014a01a01007387 */ /* 0x0003e80000100800 */
[----:B------:R3:W-:Y:S01]  /*52a0*/  STL [R1+0x1494], R25 ;  /* 0x0014941901007387 */ /* 0x0007e20000100800 */
[-C--:B-1----:R-:W-:Y:S02]  /*52b0*/  IADD3 R26, P4, PT, R5, R2.reuse, RZ ;  /* 0x00000002051a7210 */ /* 0x082fe40007f9e0ff */
[----:B---3--:R-:W-:-:S03]  /*52c0*/  IADD3 R25, P3, PT, R13, R2, RZ ;  /* 0x000000020d197210 */ /* 0x008fc60007f7e0ff */
[----:B------:R1:W-:Y:S04]  /*52d0*/  STL [R1+0x1498], R26 ;  /* 0x0014981a01007387 */ /* 0x0003e80000100800 */
[----:B------:R3:W-:Y:S01]  /*52e0*/  STL [R1+0x148c], R27 ;  /* 0x00148c1b01007387 */ /* 0x0007e20000100800 */
[----:B-1----:R-:W-:-:S03]  /*52f0*/  LEA.HI.X.SX32 R26, R28, R16, 0x1, P2 ;  /* 0x000000101c1a7211 */ /* 0x002fc600010f0eff */
[----:B------:R1:W-:Y:S01]  /*5300*/  STL [R1+0x1490], R25 ;  /* 0x0014901901007387 */ /* 0x0003e20000100800 */
[----:B---3--:R-:W-:-:S03]  /*5310*/  IADD3 R27, P2, PT, R4, R2, RZ ;  /* 0x00000002041b7210 */ /* 0x008fc60007f5e0ff */
[----:B------:R3:W-:Y:S01]  /*5320*/  STL [R1+0x1484], R26 ;  /* 0x0014841a01007387 */ /* 0x0007e20000100800 */
[-C--:B-1----:R-:W-:Y:S02]  /*5330*/  LEA.HI.X.SX32 R25, R3, R16.reuse, 0x1, P1 ;  /* 0x0000001003197211 */ /* 0x082fe400008f0eff */
[----:B------:R-:W-:Y:S02]  /*5340*/  LEA.HI.X.SX32 R3, R6, R16, 0x1, P0 ;  /* 0x0000001006037211 */ /* 0x000fe400000f0eff */
[----:B---3--:R-:W-:Y:S01]  /*5350*/  IADD3 R26, P1, PT, R7, R2, RZ ;  /* 0x00000002071a7210 */ /* 0x008fe20007f3e0ff */
[----:B------:R-:W-:Y:S01]  /*5360*/  STL [R1+0x1488], R27 ;  /* 0x0014881b01007387 */ /* 0x000fe20000100800 */
[----:B------:R-:W-:-:S03]  /*5370*/  LEA.HI.X.SX32 R6, R11, R16, 0x1, P6 ;  /* 0x000000100b067211 */ /* 0x000fc600030f0eff */
[----:B------:R1:W-:Y:S04]  /*5380*/  STL [R1+0x147c], R25 ;  /* 0x00147c1901007387 */ /* 0x0003e80000100800 */
[----:B------:R-:W-:Y:S04]  /*5390*/  STL [R1+0x1480], R26 ;  /* 0x0014801a01007387 */ /* 0x000fe80000100800 */
[----:B------:R3:W-:Y:S01]  /*53a0*/  STL [R1+0x1474], R3 ;  /* 0x0014740301007387 */ /* 0x0007e20000100800 */
[----:B-1----:R-:W-:Y:S02]  /*53b0*/  IADD3 R25, P0, PT, R8, R2, RZ ;  /* 0x0000000208197210 */ /* 0x002fe40007f1e0ff */
[----:B------:R-:W-:-:S03]  /*53c0*/  LEA.HI.X.SX32 R11, R18, R16, 0x1, P5 ;  /* 0x00000010120b7211 */ /* 0x000fc600028f0eff */
[----:B------:R-:W-:Y:S01]  /*53d0*/  STL [R1+0x1478], R25 ;  /* 0x0014781901007387 */ /* 0x000fe20000100800 */
[----:B---3--:R-:W-:-:S03]  /*53e0*/  IADD3 R3, P6, PT, R9, R2, RZ ;  /* 0x0000000209037210 */ /* 0x008fc60007fde0ff */
[----:B------:R1:W-:Y:S04]  /*53f0*/  STL [R1+0x146c], R6 ;  /* 0x00146c0601007387 */ /* 0x0003e80000100800 */
[----:B------:R3:W-:Y:S01]  /*5400*/  STL [R1+0x1470], R3 ;  /* 0x0014700301007387 */ /* 0x0007e20000100800 */
[----:B-1----:R-:W-:-:S03]  /*5410*/  IADD3 R6, P5, PT, R10, R2, RZ ;  /* 0x000000020a067210 */ /* 0x002fc60007fbe0ff */
[----:B------:R-:W-:Y:S01]  /*5420*/  STL [R1+0x1464], R11 ;  /* 0x0014640b01007387 */ /* 0x000fe20000100800 */
[----:B---3--:R-:W-:Y:S02]  /*5430*/  LEA.HI.X.SX32 R3, R5, R16, 0x1, P4 ;  /* 0x0000001005037211 */ /* 0x008fe400020f0eff */
[----:B------:R-:W-:Y:S01]  /*5440*/  IADD3 R5, P4, PT, R12, R2, RZ ;  /* 0x000000020c057210 */ /* 0x000fe20007f9e0ff */
[----:B------:R1:W-:Y:S04]  /*5450*/  STL [R1+0x1468], R6 ;  /* 0x0014680601007387 */ /* 0x0003e80000100800 */
[----:B------:R3:W-:Y:S04]  /*5460*/  STL [R1+0x145c], R3 ;  /* 0x00145c0301007387 */ /* 0x0007e80000100800 */
[----:B------:R4:W-:Y:S01]  /*5470*/  STL [R1+0x1460], R5 ;  /* 0x0014600501007387 */ /* 0x0009e20000100800 */
[----:B-1----:R-:W-:-:S02]  /*5480*/  LEA.HI.X.SX32 R6, R13, R16, 0x1, P3 ;  /* 0x000000100d067211 */ /* 0x002fc400018f0eff */
[----:B---3--:R-:W-:-:S03]  /*5490*/  IADD3 R3, P3, PT, R14, R2, RZ ;  /* 0x000000020e037210 */ /* 0x008fc60007f7e0ff */
[----:B------:R-:W-:Y:S01]  /*54a0*/  STL [R1+0x1454], R6 ;  /* 0x0014540601007387 */ /* 0x000fe20000100800 */
[----:B----4-:R-:W-:-:S03]  /*54b0*/  LEA.HI.X.SX32 R5, R4, R16, 0x1, P2 ;  /* 0x0000001004057211 */ /* 0x010fc600010f0eff */
[----:B------:R1:W-:Y:S01]  /*54c0*/  STL [R1+0x1458], R3 ;  /* 0x0014580301007387 */ /* 0x0003e20000100800 */
[----:B------:R-:W-:-:S03]  /*54d0*/  IADD3 R4, P2, PT, R15, R2, RZ ;  /* 0x000000020f047210 */ /* 0x000fc60007f5e0ff */
[----:B------:R-:W-:Y:S04]  /*54e0*/  STL [R1+0x144c], R5 ;  /* 0x00144c0501007387 */ /* 0x000fe80000100800 */
[----:B------:R-:W3:Y:S01]  /*54f0*/  LDL.LU R18, [R1+0x58] ;  /* 0x0000580001127983 */ /* 0x000ee20000300800 */
[----:B-1----:R-:W-:-:S03]  /*5500*/  LEA.HI.X.SX32 R3, R7, R16, 0x1, P1 ;  /* 0x0000001007037211 */ /* 0x002fc600008f0eff */
[----:B------:R-:W-:Y:S04]  /*5510*/  STL [R1+0x1450], R4 ;  /* 0x0014500401007387 */ /* 0x000fe80000100800 */
[----:B------:R-:W4:Y:S04]  /*5520*/  LDL.LU R11, [R1+0x54] ;  /* 0x00005400010b7983 */ /* 0x000f280000300800 */
[----:B------:R1:W-:Y:S04]  /*5530*/  STL [R1+0x1444], R3 ;  /* 0x0014440301007387 */ /* 0x0003e80000100800 */
[----:B------:R-:W5:Y:S04]  /*5540*/  LDL.LU R6, [R1+0x50] ;  /* 0x0000500001067983 */ /* 0x000f680000300800 */
[----:B-1----:R-:W2:Y:S04]  /*5550*/  LDL.LU R3, [R1+0x4c] ;  /* 0x00004c0001037983 */ /* 0x002ea80000300800 */
[----:B------:R-:W2:Y:S04]  /*5560*/  LDL.LU R28, [R1+0x48] ;  /* 0x00004800011c7983 */ /* 0x000ea80000300800 */
[----:B------:R-:W2:Y:S04]  /*5570*/  LDL.LU R27, [R1+0x44] ;  /* 0x00004400011b7983 */ /* 0x000ea80000300800 */
[----:B------:R-:W2:Y:S04]  /*5580*/  LDL.LU R25, [R1+0x40] ;  /* 0x0000400001197983 */ /* 0x000ea80000300800 */
[----:B------:R-:W2:Y:S01]  /*5590*/  LDL.LU R26, [R1+0x3c] ;  /* 0x00003c00011a7983 */ /* 0x000ea20000300800 */
[----:B------:R-:W-:-:S02]  /*55a0*/  IMAD R17, R17, UR21, RZ ;  /* 0x0000001511117c24 */ /* 0x000fc4000f8e02ff */
[----:B------:R-:W-:Y:S01]  /*55b0*/  IMAD R19, R19, UR21, RZ ;  /* 0x0000001513137c24 */ /* 0x000fe2000f8e02ff */
[----:B------:R-:W-:Y:S02]  /*55c0*/  LEA.HI.X.SX32 R5, R8, R16, 0x1, P0 ;  /* 0x0000001008057211 */ /* 0x000fe400000f0eff */
[-C--:B------:R-:W-:Y:S01]  /*55d0*/  IADD3 R7, P1, PT, R17, R2.reuse, RZ ;  /* 0x0000000211077210 */ /* 0x080fe20007f3e0ff */
[----:B------:R-:W-:Y:S01]  /*55e0*/  IMAD R29, R29, UR21, RZ ;  /* 0x000000151d1d7c24 */ /* 0x000fe2000f8e02ff */
[----:B------:R-:W-:Y:S01]  /*55f0*/  IADD3 R4, P0, PT, R19, R2, RZ ;  /* 0x0000000213047210 */ /* 0x000fe20007f1e0ff */
[----:B------:R-:W-:Y:S02]  /*5600*/  IMAD R20, R20, UR21, RZ ;  /* 0x0000001514147c24 */ /* 0x000fe4000f8e02ff */
[----:B------:R1:W-:Y:S01]  /*5610*/  STL [R1+0x1448], R7 ;  /* 0x0014480701007387 */ /* 0x0003e20000100800 */
[----:B------:R-:W-:-:S03]  /*5620*/  IMAD R21, R21, UR21, RZ ;  /* 0x0000001515157c24 */ /* 0x000fc6000f8e02ff */
[----:B------:R0:W-:Y:S04]  /*5630*/  STL [R1+0x143c], R5 ;  /* 0x00143c0501007387 */ /* 0x0001e80000100800 */
[----:B------:R0:W-:Y:S01]  /*5640*/  STL [R1+0x1440], R4 ;  /* 0x0014400401007387 */ /* 0x0001e20000100800 */
[----:B-1----:R-:W-:Y:S02]  /*5650*/  LEA.HI.X.SX32 R7, R9, R16, 0x1, P6 ;  /* 0x0000001009077211 */ /* 0x002fe400030f0eff */
[----:B0-----:R-:W-:-:S03]  /*5660*/  IADD3 R5, P6, PT, R29, R2, RZ ;  /* 0x000000021d057210 */ /* 0x001fc60007fde0ff */
[----:B------:R0:W-:Y:S01]  /*5670*/  STL [R1+0x1430], R7 ;  /* 0x0014300701007387 */ /* 0x0001e20000100800 */
[----:B------:R-:W-:-:S03]  /*5680*/  LEA.HI.X.SX32 R4, R10, R16, 0x1, P5 ;  /* 0x000000100a047211 */ /* 0x000fc600028f0eff */
[----:B------:R1:W-:Y:S01]  /*5690*/  STL [R1+0x1434], R5 ;  /* 0x0014340501007387 */ /* 0x0003e20000100800 */
[----:B------:R-:W-:-:S03]  /*56a0*/  IMAD R22, R22, UR21, RZ ;  /* 0x0000001516167c24 */ /* 0x000fc6000f8e02ff */
[----:B------:R1:W-:Y:S01]  /*56b0*/  STL [R1+0x1428], R4 ;  /* 0x0014280401007387 */ /* 0x0003e20000100800 */
[----:B0-----:R-:W-:Y:S02]  /*56c0*/  IADD3 R7, P5, PT, R20, R2, RZ ;  /* 0x0000000214077210 */ /* 0x001fe40007fbe0ff */
[----:B-1----:R-:W-:-:S03]  /*56d0*/  LEA.HI.X.SX32 R5, R12, R16, 0x1, P4 ;  /* 0x000000100c057211 */ /* 0x002fc600020f0eff */
[----:B------:R0:W-:Y:S01]  /*56e0*/  STL [R1+0x142c], R7 ;  /* 0x00142c0701007387 */ /* 0x0001e20000100800 */
[----:B------:R-:W-:-:S03]  /*56f0*/  IADD3 R4, P4, PT, R21, R2, RZ ;  /* 0x0000000215047210 */ /* 0x000fc60007f9e0ff */
[----:B------:R1:W-:Y:S01]  /*5700*/  STL [R1+0x1420], R5 ;  /* 0x0014200501007387 */ /* 0x0003e20000100800 */
[----:B------:R-:W-:-:S03]  /*5710*/  IMAD R23, R23, UR21, RZ ;  /* 0x0000001517177c24 */ /* 0x000fc6000f8e02ff */
[----:B------:R1:W-:Y:S01]  /*5720*/  STL [R1+0x1424], R4 ;  /* 0x0014240401007387 */ /* 0x0003e20000100800 */
[----:B0-----:R-:W-:Y:S01]  /*5730*/  LEA.HI.X.SX32 R7, R14, R16, 0x1, P3 ;  /* 0x000000100e077211 */ /* 0x001fe200018f0eff */
[----:B------:R-:W-:Y:S01]  /*5740*/  IMAD R24, R24, UR21, RZ ;  /* 0x0000001518187c24 */ /* 0x000fe2000f8e02ff */
[----:B-1----:R-:W-:-:S03]  /*5750*/  IADD3 R5, P3, PT, R22, R2, RZ ;  /* 0x0000000216057210 */ /* 0x002fc60007f7e0ff */
[----:B------:R0:W-:Y:S01]  /*5760*/  STL [R1+0x1418], R7 ;  /* 0x0014180701007387 */ /* 0x0001e20000100800 */
[----:B------:R-:W-:-:S03]  /*5770*/  LEA.HI.X.SX32 R4, R15, R16, 0x1, P2 ;  /* 0x000000100f047211 */ /* 0x000fc600010f0eff */
[----:B------:R1:W-:Y:S04]  /*5780*/  STL [R1+0x141c], R5 ;  /* 0x00141c0501007387 */ /* 0x0003e80000100800 */
[----:B------:R1:W-:Y:S01]  /*5790*/  STL [R1+0x1410], R4 ;  /* 0x0014100401007387 */ /* 0x0003e20000100800 */
[----:B0-----:R-:W-:Y:S02]  /*57a0*/  IADD3 R7, P2, PT, R23, R2, RZ ;  /* 0x0000000217077210 */ /* 0x001fe40007f5e0ff */
[----:B-1----:R-:W-:-:S03]  /*57b0*/  LEA.HI.X.SX32 R5, R17, R16, 0x1, P1 ;  /* 0x0000001011057211 */ /* 0x002fc600008f0eff */
[----:B------:R-:W-:Y:S01]  /*57c0*/  STL [R1+0x1414], R7 ;  /* 0x0014140701007387 */ /* 0x000fe20000100800 */
[----:B------:R-:W-:-:S03]  /*57d0*/  IADD3 R4, P1, PT, R24, R2, RZ ;  /* 0x0000000218047210 */ /* 0x000fc60007f3e0ff */
[----:B------:R0:W-:Y:S01]  /*57e0*/  STL [R1+0x140c], R5 ;  /* 0x00140c0501007387 */ /* 0x0001e20000100800 */
[----:B------:R-:W-:-:S03]  /*57f0*/  LEA.HI.X.SX32 R2, R19, R16, 0x1, P0 ;  /* 0x0000001013027211 */ /* 0x000fc600000f0eff */
[----:B------:R1:W-:Y:S01]  /*5800*/  STL [R1+0x1408], R4 ;  /* 0x0014080401007387 */ /* 0x0003e20000100800 */
[----:B0-----:R-:W-:-:S03]  /*5810*/  LEA.HI.X.SX32 R5, R29, R16, 0x1, P6 ;  /* 0x000000101d057211 */ /* 0x001fc600030f0eff */
[----:B------:R0:W-:Y:S01]  /*5820*/  STL [R1+0x1404], R2 ;  /* 0x0014040201007387 */ /* 0x0001e20000100800 */
[----:B-1----:R-:W-:-:S03]  /*5830*/  LEA.HI.X.SX32 R4, R20, R16, 0x1, P5 ;  /* 0x0000001014047211 */ /* 0x002fc600028f0eff */
[----:B------:R1:W-:Y:S04]  /*5840*/  STL [R1+0x1400], R5 ;  /* 0x0014000501007387 */ /* 0x0003e80000100800 */
[----:B------:R1:W-:Y:S01]  /*5850*/  STL [R1+0x13fc], R4 ;  /* 0x0013fc0401007387 */ /* 0x0003e20000100800 */
[-C--:B0-----:R-:W-:Y:S02]  /*5860*/  LEA.HI.X.SX32 R2, R21, R16.reuse, 0x1, P4 ;  /* 0x0000001015027211 */ /* 0x081fe400020f0eff */
[----:B-1----:R-:W-:-:S03]  /*5870*/  LEA.HI.X.SX32 R5, R22, R16, 0x1, P3 ;  /* 0x0000001016057211 */ /* 0x002fc600018f0eff */
[----:B------:R0:W-:Y:S01]  /*5880*/  STL [R1+0x13f8], R2 ;  /* 0x0013f80201007387 */ /* 0x0001e20000100800 */
[----:B------:R-:W-:-:S03]  /*5890*/  LEA.HI.X.SX32 R4, R23, R16, 0x1, P2 ;  /* 0x0000001017047211 */ /* 0x000fc600010f0eff */
[----:B------:R1:W-:Y:S04]  /*58a0*/  STL [R1+0x13f4], R5 ;  /* 0x0013f40501007387 */ /* 0x0003e80000100800 */
[----:B------:R1:W-:Y:S01]  /*58b0*/  STL [R1+0x13f0], R4 ;  /* 0x0013f00401007387 */ /* 0x0003e20000100800 */
[----:B0-----:R-:W-:-:S05]  /*58c0*/  LEA.HI.X.SX32 R2, R24, R16, 0x1, P1 ;  /* 0x0000001018027211 */ /* 0x001fca00008f0eff */
[----:B------:R0:W-:Y:S01]  /*58d0*/  STL [R1+0xc24], R2 ;  /* 0x000c240201007387 */ /* 0x0001e20000100800 */
[----:B---3--:R-:W-:Y:S02]  /*58e0*/  IMAD R9, R18, UR34, RZ ;  /* 0x0000002212097c24 */ /* 0x008fe4000f8e02ff */
[----:B----4-:R-:W-:-:S03]  /*58f0*/  IMAD R8, R11, UR34, RZ ;  /* 0x000000220b087c24 */ /* 0x010fc6000f8e02ff */
[----:B------:R-:W-:Y:S01]  /*5900*/  IADD3 R12, P6, PT, R9, UR32, RZ ;  /* 0x00000020090c7c10 */ /* 0x000fe2000ffde0ff */
[----:B-----5:R-:W-:Y:S01]  /*5910*/  IMAD R7, R6, UR34, RZ ;  /* 0x0000002206077c24 */ /* 0x020fe2000f8e02ff */
[----:B------:R-:W-:Y:S01]  /*5920*/  IADD3 R11, P5, PT, R8, UR32, RZ ;  /* 0x00000020080b7c10 */ /* 0x000fe2000ffbe0ff */
[----:B--2---:R-:W-:-:S03]  /*5930*/  IMAD R6, R3, UR34, RZ ;  /* 0x0000002203067c24 */ /* 0x004fc6000f8e02ff */
[----:B------:R-:W-:Y:S01]  /*5940*/  IADD3 R10, P4, PT, R7, UR32, RZ ;  /* 0x00000020070a7c10 */ /* 0x000fe2000ff9e0ff */
[----:B-1----:R-:W-:Y:S01]  /*5950*/  IMAD R5, R28, UR34, RZ ;  /* 0x000000221c057c24 */ /* 0x002fe2000f8e02ff */
[----:B------:R-:W-:Y:S01]  /*5960*/  IADD3 R29, P3, PT, R6, UR32, RZ ;  /* 0x00000020061d7c10 */ /* 0x000fe2000ff7e0ff */
[----:B------:R-:W-:-:S03]  /*5970*/  IMAD R4, R27, UR34, RZ ;  /* 0x000000221b047c24 */ /* 0x000fc6000f8e02ff */
[----:B------:R-:W-:Y:S01]  /*5980*/  IADD3 R21, P2, PT, R5, UR32, RZ ;  /* 0x0000002005157c10 */ /* 0x000fe2000ff5e0ff */
[----:B------:R-:W-:Y:S01]  /*5990*/  IMAD R3, R25, UR34, RZ ;  /* 0x0000002219037c24 */ /* 0x000fe2000f8e02ff */
[----:B------:R1:W-:Y:S01]  /*59a0*/  STL [R1+0xbbc], R12 ;  /* 0x000bbc0c01007387 */ /* 0x0003e20000100800 */
[----:B------:R-:W-:Y:S01]  /*59b0*/  IADD3 R20, P1, PT, R4, UR32, RZ ;  /* 0x0000002004147c10 */ /* 0x000fe2000ff3e0ff */
[----:B0-----:R-:W-:Y:S02]  /*59c0*/  IMAD R2, R26, UR34, RZ ;  /* 0x000000221a027c24 */ /* 0x001fe4000f8e02ff */
[----:B------:R0:W-:Y:S01]  /*59d0*/  STL [R1+0xbc4], R11 ;  /* 0x000bc40b01007387 */ /* 0x0001e20000100800 */
[----:B------:R-:W-:Y:S02]  /*59e0*/  IADD3 R19, P0, PT, R3, UR32, RZ ;  /* 0x0000002003137c10 */ /* 0x000fe4000ff1e0ff */
[----:B------:R-:W-:Y:S01]  /*59f0*/  LEA.HI.X.SX32 R18, R9, UR33, 0x1, P6 ;  /* 0x0000002109127c11 */ /* 0x000fe2000b0f0eff */
[----:B------:R2:W-:Y:S01]  /*5a00*/  STL [R1+0xbcc], R10 ;  /* 0x000bcc0a01007387 */ /* 0x0005e20000100800 */
[----:B------:R-:W-:-:S02]  /*5a10*/  IADD3 R17, P6, PT, R2, UR32, RZ ;  /* 0x0000002002117c10 */ /* 0x000fc4000ffde0ff */
[----:B------:R-:W-:Y:S01]  /*5a20*/  LEA.HI.X.SX32 R16, R8, UR33, 0x1, P5 ;  /* 0x0000002108107c11 */ /* 0x000fe2000a8f0eff */
[----:B------:R-:W-:Y:S01]  /*5a30*/  STL [R1+0xbd4], R29 ;  /* 0x000bd41d01007387 */ /* 0x000fe20000100800 */
[----:B------:R-:W-:-:S03]  /*5a40*/  LEA.HI.X.SX32 R15, R7, UR33, 0x1, P4 ;  /* 0x00000021070f7c11 */ /* 0x000fc6000a0f0eff */
[----:B------:R-:W-:Y:S01]  /*5a50*/  STL [R1+0xbdc], R21 ;  /* 0x000bdc1501007387 */ /* 0x000fe20000100800 */
[----:B------:R-:W-:-:S03]  /*5a60*/  LEA.HI.X.SX32 R14, R6, UR33, 0x1, P3 ;  /* 0x00000021060e7c11 */ /* 0x000fc600098f0eff */
[----:B------:R-:W-:Y:S01]  /*5a70*/  STL [R1+0xbe4], R20 ;  /* 0x000be41401007387 */ /* 0x000fe20000100800 */
[----:B------:R-:W-:-:S03]  /*5a80*/  LEA.HI.X.SX32 R13, R5, UR33, 0x1, P2 ;  /* 0x00000021050d7c11 */ /* 0x000fc600090f0eff */
[----:B------:R-:W-:Y:S01]  /*5a90*/  STL [R1+0xbec], R19 ;  /* 0x000bec1301007387 */ /* 0x000fe20000100800 */
[----:B-1----:R-:W-:-:S03]  /*5aa0*/  LEA.HI.X.SX32 R12, R4, UR33, 0x1, P1 ;  /* 0x00000021040c7c11 */ /* 0x002fc600088f0eff */
[----:B------:R-:W-:Y:S01]  /*5ab0*/  STL [R1+0xbb8], R18 ;  /* 0x000bb81201007387 */ /* 0x000fe20000100800 */
[----:B0-----:R-:W-:-:S03]  /*5ac0*/  LEA.HI.X.SX32 R11, R3, UR33, 0x1, P0 ;  /* 0x00000021030b7c11 */ /* 0x001fc600080f0eff */
[----:B------:R-:W-:Y:S01]  /*5ad0*/  STL [R1+0xbf4], R17 ;  /* 0x000bf41101007387 */ /* 0x000fe20000100800 */
[----:B--2---:R-:W-:-:S03]  /*5ae0*/  LEA.HI.X.SX32 R10, R2, UR33, 0x1, P6 ;  /* 0x00000021020a7c11 */ /* 0x004fc6000b0f0eff */
[----:B------:R-:W-:Y:S04]  /*5af0*/  STL [R1+0xbc0], R16 ;  /* 0x000bc01001007387 */ /* 0x000fe80000100800 */
[----:B------:R-:W-:Y:S04]  /*5b00*/  STL [R1+0xbc8], R15 ;  /* 0x000bc80f01007387 */ /* 0x000fe80000100800 */
[----:B------:R-:W-:Y:S04]  /*5b10*/  STL [R1+0xbd0], R14 ;  /* 0x000bd00e01007387 */ /* 0x000fe80000100800 */
[----:B------:R-:W-:Y:S04]  /*5b20*/  STL [R1+0xbd8], R13 ;  /* 0x000bd80d01007387 */ /* 0x000fe80000100800 */
[----:B------:R-:W-:Y:S04]  /*5b30*/  STL [R1+0xbe0], R12 ;  /* 0x000be00c01007387 */ /* 0x000fe80000100800 */
[----:B------:R-:W-:Y:S04]  /*5b40*/  STL [R1+0xbe8], R11 ;  /* 0x000be80b01007387 */ /* 0x000fe80000100800 */
[----:B------:R-:W-:Y:S04]  /*5b50*/  STL [R1+0xbf0], R10 ;  /* 0x000bf00a01007387 */ /* 0x000fe80000100800 */
[----:B------:R-:W-:Y:S04]  /*5b60*/  STL [R1+0xbfc], RZ ;  /* 0x000bfcff01007387 */ /* 0x000fe80000100800 */
        /* <DEDUP_REMOVED lines=496> */
[----:B------:R-:W2:Y:S04]  /*7a70*/  LDL R7, [R1+0xbbc] ;  /* 0x000bbc0001077983 */ /* 0x000ea80000100800 */
[----:B------:R-:W3:Y:S04]  /*7a80*/  LDL R8, [R1+0xbc4] ;  /* 0x000bc40001087983 */ /* 0x000ee80000100800 */
[----:B------:R-:W4:Y:S01]  /*7a90*/  LDL R9, [R1+0xbcc] ;  /* 0x000bcc0001097983 */ /* 0x000f220000100800 */
[----:B------:R-:W-:-:S03]  /*7aa0*/  UIMAD UR76, UR6, 0x1f, URZ ;  /* 0x0000001f064c78a4 */ /* 0x000fc6000f8e02ff */
[----:B------:R-:W-:Y:S04]  /*7ab0*/  STL [R1+0x80], RZ ;  /* 0x000080ff01007387 */ /* 0x000fe80000100800 */
[----:B------:R-:W-:Y:S04]  /*7ac0*/  STL [R1+0x84], RZ ;  /* 0x000084ff01007387 */ /* 0x000fe80000100800 */
[----:B------:R-:W-:Y:S04]  /*7ad0*/  STL [R1+0x88], RZ ;  /* 0x000088ff01007387 */ /* 0x000fe80000100800 */
[----:B------:R-:W-:Y:S04]  /*7ae0*/  STL [R1+0x8c], RZ ;  /* 0x00008cff01007387 */ /* 0x000fe80000100800 */
[----:B------:R-:W-:Y:S04]  /*7af0*/  STL [R1+0x60], RZ ;  /* 0x000060ff01007387 */ /* 0x000fe80000100800 */
[----:B------:R-:W-:Y:S04]  /*7b00*/  STL [R1+0x64], RZ ;  /* 0x000064ff01007387 */ /* 0x000fe80000100800 */
[----:B------:R-:W-:Y:S04]  /*7b10*/  STL [R1+0x68], RZ ;  /* 0x000068ff01007387 */ /* 0x000fe80000100800 */
[----:B------:R-:W-:Y:S01]  /*7b20*/  STL [R1+0x6c], RZ ;  /* 0x00006cff01007387 */ /* 0x000fe20000100800 */
[----:B------:R-:W-:-:S03]  /*7b30*/  USHF.R.S32.HI UR48, URZ, 0x1f, UR20 ;  /* 0x0000001fff307899 */ /* 0x000fc60008011414 */
[----:B------:R-:W-:Y:S04]  /*7b40*/  STL [R1+0x50], RZ ;  /* 0x000050ff01007387 */ /* 0x000fe80000100800 */
[----:B------:R-:W-:Y:S04]  /*7b50*/  STL [R1+0x54], RZ ;  /* 0x000054ff01007387 */ /* 0x000fe80000100800 */
[----:B------:R-:W-:Y:S04]  /*7b60*/  STL [R1+0x58], RZ ;  /* 0x000058ff01007387 */ /* 0x000fe80000100800 */
[----:B------:R-:W-:Y:S01]  /*7b70*/  STL [R1+0x5c], RZ ;  /* 0x00005cff01007387 */ /* 0x000fe20000100800 */
[----:B------:R-:W-:-:S03]  /*7b80*/  ULEA.HI UR20, UR48, UR20, URZ, 0x5 ;  /* 0x0000001430147291 */ /* 0x000fc6000f8f28ff */
[----:B------:R-:W-:Y:S01]  /*7b90*/  STL [R1+0x40], RZ ;  /* 0x000040ff01007387 */ /* 0x000fe20000100800 */
[----:B------:R-:W-:-:S03]  /*7ba0*/  USHF.R.S32.HI UR48, URZ, 0x1f, UR76 ;  /* 0x0000001fff307899 */ /* 0x000fc6000801144c */
[----:B------:R-:W-:Y:S01]  /*7bb0*/  STL [R1+0x44], RZ ;  /* 0x000044ff01007387 */ /* 0x000fe20000100800 */
[----:B------:R-:W-:-:S04]  /*7bc0*/  UIMAD UR32, UR6, 0x1e, URZ ;  /* 0x0000001e062078a4 */ /* 0x000fc8000f8e02ff */
[----:B------:R-:W-:Y:S02]  /*7bd0*/  USHF.R.S32.HI UR49, URZ, 0x1f, UR32 ;  /* 0x0000001fff317899 */ /* 0x000fe40008011420 */
        /* <DEDUP_REMOVED lines=8> */
[----:B------:R-:W-:Y:S01]  /*7c60*/  UIMAD UR37, UR6, 0x19, URZ ;  /* 0x00000019062578a4 */ /* 0x000fe2000f8e02ff */
[----:B--2---:R-:W-:Y:S02]  /*7c70*/  IADD3 R4, P6, PT, R7, UR76, RZ ;  /* 0x0000004c07047c10 */ /* 0x004fe4000ffde0ff */
[----:B---3--:R-:W-:-:S03]  /*7c80*/  IADD3 R3, P5, PT, R8, UR76, RZ ;  /* 0x0000004c08037c10 */ /* 0x008fc6000ffbe0ff */
[----:B------:R0:W-:Y:S01]  /*7c90*/  STL [R1+0xc2c], R4 ;  /* 0x000c2c0401007387 */ /* 0x0001e20000100800 */
[----:B----4-:R-:W-:-:S03]  /*7ca0*/  IADD3 R2, P4, PT, R9, UR76, RZ ;  /* 0x0000004c09027c10 */ /* 0x010fc6000ff9e0ff */
[----:B------:R1:W-:Y:S04]  /*7cb0*/  STL [R1+0xc34], R3 ;  /* 0x000c340301007387 */ /* 0x0003e80000100800 */
[----:B------:R2:W-:Y:S01]  /*7cc0*/  STL [R1+0xc3c], R2 ;  /* 0x000c3c0201007387 */ /* 0x0005e20000100800 */
[----:B0-----:R-:W-:Y:S02]  /*7cd0*/  IADD3 R4, P3, PT, R29, UR76, RZ ;  /* 0x0000004c1d047c10 */ /* 0x001fe4000ff7e0ff */
[----:B-1----:R-:W-:-:S03]  /*7ce0*/  IADD3 R3, P2, PT, R21, UR76, RZ ;  /* 0x0000004c15037c10 */ /* 0x002fc6000ff5e0ff */
[----:B------:R0:W-:Y:S01]  /*7cf0*/  STL [R1+0xc44], R4 ;  /* 0x000c440401007387 */ /* 0x0001e20000100800 */
[----:B--2---:R-:W-:-:S03]  /*7d00*/  IADD3 R2, P1, PT, R20, UR76, RZ ;  /* 0x0000004c14027c10 */ /* 0x004fc6000ff3e0ff */
[----:B------:R1:W-:Y:S04]  /*7d10*/  STL [R1+0xc4c], R3 ;  /* 0x000c4c0301007387 */ /* 0x0003e80000100800 */
[----:B------:R2:W-:Y:S01]  /*7d20*/  STL [R1+0xc54], R2 ;  /* 0x000c540201007387 */ /* 0x0005e20000100800 */
[----:B0-----:R-:W-:Y:S02]  /*7d30*/  IADD3 R4, P0, PT, R19, UR76, RZ ;  /* 0x0000004c13047c10 */ /* 0x001fe4000ff1e0ff */
[----:B-1----:R-:W-:-:S03]  /*7d40*/  IADD3.X R3, PT, PT, R18, UR48, RZ, P6, !PT ;  /* 0x0000003012037c10 */ /* 0x002fc6000b7fe4ff */
[----:B------:R0:W-:Y:S01]  /*7d50*/  STL [R1+0xc5c], R4 ;  /* 0x000c5c0401007387 */ /* 0x0001e20000100800 */
[----:B--2---:R-:W-:-:S03]  /*7d60*/  IADD3 R2, P6, PT, R17, UR76, RZ ;  /* 0x0000004c11027c10 */ /* 0x004fc6000ffde0ff */
[----:B------:R-:W-:Y:S04]  /*7d70*/  STL [R1+0xc28], R3 ;  /* 0x000c280301007387 */ /* 0x000fe80000100800 */
[----:B------:R1:W-:Y:S01]  /*7d80*/  STL [R1+0xc64], R2 ;  /* 0x000c640201007387 */ /* 0x0003e20000100800 */
[----:B0-----:R-:W-:-:S03]  /*7d90*/  IADD3.X R4, PT, PT, R15, UR48, RZ, P4, !PT ;  /* 0x000000300f047c10 */ /* 0x001fc6000a7fe4ff */
[----:B------:R-:W-:Y:S01]  /*7da0*/  STL [R1+0x48], RZ ;  /* 0x000048ff01007387 */ /* 0x000fe20000100800 */
[----:B-1----:R-:W-:-:S03]  /*7db0*/  IADD3.X R2, PT, PT, R16, UR48, RZ, P5, !PT ;  /* 0x0000003010027c10 */ /* 0x002fc6000affe4ff */
[----:B------:R-:W-:Y:S01]  /*7dc0*/  STL [R1+0x4c], RZ ;  /* 0x00004cff01007387 */ /* 0x000fe20000100800 */
[----:B------:R-:W-:-:S03]  /*7dd0*/  IADD3.X R3, PT, PT, R14, UR48, RZ, P3, !PT ;  /* 0x000000300e037c10 */ /* 0x000fc60009ffe4ff */
[----:B------:R0:W-:Y:S04]  /*7de0*/  STL [R1+0xc30], R2 ;  /* 0x000c300201007387 */ /* 0x0001e80000100800 */
[----:B------:R1:W-:Y:S01]  /*7df0*/  STL [R1+0xc38], R4 ;  /* 0x000c380401007387 */ /* 0x0003e20000100800 */
[----:B0-----:R-:W-:-:S03]  /*7e00*/  IADD3.X R2, PT, PT, R13, UR48, RZ, P2, !PT ;  /* 0x000000300d027c10 */ /* 0x001fc600097fe4ff */
[----:B------:R0:W-:Y:S01]  /*7e10*/  STL [R1+0xc40], R3 ;  /* 0x000c400301007387 */ /* 0x0001e20000100800 */
[----:B-1----:R-:W-:-:S03]  /*7e20*/  IADD3.X R4, PT, PT, R12, UR48, RZ, P1, !PT ;  /* 0x000000300c047c10 */ /* 0x002fc60008ffe4ff */
[----:B------:R1:W-:Y:S01]  /*7e30*/  STL [R1+0xc48], R2 ;  /* 0x000c480201007387 */ /* 0x0003e20000100800 */
[----:B0-----:R-:W-:-:S03]  /*7e40*/  IADD3.X R3, PT, PT, R11, UR48, RZ, P0, !PT ;  /* 0x000000300b037c10 */ /* 0x001fc600087fe4ff */
[----:B------:R0:W-:Y:S01]  /*7e50*/  STL [R1+0xc50], R4 ;  /* 0x000c500401007387 */ /* 0x0001e20000100800 */
[----:B-1----:R-:W-:-:S03]  /*7e60*/  IADD3.X R2, PT, PT, R10, UR48, RZ, P6, !PT ;  /* 0x000000300a027c10 */ /* 0x002fc6000b7fe4ff */
        /* <DEDUP_REMOVED lines=18> */
[----:B------:R1:W-:Y:S04]  /*7f90*/  STL [R1+0xc68], R3 ;  /* 0x000c680301007387 */ /* 0x0003e80000100800 */
[----:B------:R2:W-:Y:S01]  /*7fa0*/  STL [R1+0xca4], R2 ;  /* 0x000ca40201007387 */ /* 0x0005e20000100800 */
[----:B0-----:R-:W-:Y:S02]  /*7fb0*/  IADD3.X R4, PT, PT, R16, UR49, RZ, P4, !PT ;  /* 0x0000003110047c10 */ /* 0x001fe4000a7fe4ff */
[----:B-1----:R-:W-:-:S03]  /*7fc0*/  IADD3 R3, P4, PT, R7, UR33, RZ ;  /* 0x0000002107037c10 */ /* 0x002fc6000ff9e0ff */
[----:B------:R0:W-:Y:S01]  /*7fd0*/  STL [R1+0xc70], R4 ;  /* 0x000c700401007387 */ /* 0x0001e20000100800 */
[----:B--2---:R-:W-:-:S03]  /*7fe0*/  IADD3.X R2, PT, PT, R15, UR49, RZ, P3, !PT ;  /* 0x000000310f027c10 */ /* 0x004fc60009ffe4ff */
        /* <DEDUP_REMOVED lines=143> */
[----:B--2---:R-:W-:Y:S01]  /*88e0*/  IADD3.X R2, PT, PT, R11, UR53, RZ, P2, !PT ;  /* 0x000000350b027c10 */ /* 0x004fe200097fe4ff */
[----:B------:R-:W-:Y:S02]  /*88f0*/  USHF.R.S32.HI UR54, URZ, 0x1f, UR37 ;  /* 0x0000001fff367899 */ /* 0x000fe40008011425 */
[----:B------:R1:W-:Y:S04]  /*8900*/  STL [R1+0xdcc], R3 ;  /* 0x000dcc0301007387 */ /* 0x0003e80000100800 */
[----:B------:R2:W-:Y:S01]  /*8910*/  STL [R1+0xd98], R2 ;  /* 0x000d980201007387 */ /* 0x0005e20000100800 */
[----:B0-----:R-:W-:Y:S02]  /*8920*/  IADD3 R4, P2, PT, R20, UR37, RZ ;  /* 0x0000002514047c10 */ /* 0x001fe4000ff5e0ff */
[----:B-1----:R-:W-:-:S03]  /*8930*/  IADD3.X R3, PT, PT, R10, UR53, RZ, P6, !PT ;  /* 0x000000350a037c10 */ /* 0x002fc6000b7fe4ff */
[----:B------:R0:W-:Y:S01]  /*8940*/  STL [R1+0xdd4], R4 ;  /* 0x000dd40401007387 */ /* 0x0001e20000100800 */
[----:B--2---:R-:W-:Y:S01]  /*8950*/  IADD3 R2, P6, PT, R19, UR37, RZ ;  /* 0x0000002513027c10 */ /* 0x004fe2000ffde0ff */
[----:B------:R-:W-:Y:S02]  /*8960*/  UIMAD UR38, UR6, 0x18, URZ ;  /* 0x00000018062678a4 */ /* 0x000fe4000f8e02ff */
        /* <DEDUP_REMOVED lines=24> */
[----:B------:R1:W-:Y:S01]  /*8af0*/  STL [R1+0xdd0], R3 ;  /* 0x000dd00301007387 */ /* 0x0003e20000100800 */
[----:B------:R-:W-:-:S03]  /*8b00*/  USHF.R.S32.HI UR55, URZ, 0x1f, UR38 ;  /* 0x0000001fff377899 */ /* 0x000fc60008011426 */
[----:B------:R2:W-:Y:S01]  /*8b10*/  STL [R1+0xe0c], R2 ;  /* 0x000e0c0201007387 */ /* 0x0005e20000100800 */
[----:B0-----:R-:W-:Y:S02]  /*8b20*/  IADD3.X R4, PT, PT, R11, UR54, RZ, P6, !PT ;  /* 0x000000360b047c10 */ /* 0x001fe4000b7fe4ff */
[----:B-1----:R-:W-:-:S03]  /*8b30*/  IADD3 R3, P6, PT, R20, UR38, RZ ;  /* 0x0000002614037c10 */ /* 0x002fc6000ffde0ff */
[----:B------:R0:W-:Y:S01]  /*8b40*/  STL [R1+0xdd8], R4 ;  /* 0x000dd80401007387 */ /* 0x0001e20000100800 */
[----:B--2---:R-:W-:-:S03]  /*8b50*/  IADD3.X R2, PT, PT, R10, UR54, RZ, P5, !PT ;  /* 0x000000360a027c10 */ /* 0x004fc6000affe4ff */
[----:B------:R1:W-:Y:S01]  /*8b60*/  STL [R1+0xe14], R3 ;  /* 0x000e140301007387 */ /* 0x0003e20000100800 */
[----:B------:R-:W-:-:S03]  /*8b70*/  UIMAD UR39, UR6, 0x17, URZ ;  /* 0x00000017062778a4 */ /* 0x000fc6000f8e02ff */
        /* <DEDUP_REMOVED lines=23> */
[----:B------:R1:W-:Y:S01]  /*8cf0*/  STL [R1+0xe44], R3 ;  /* 0x000e440301007387 */ /* 0x0003e20000100800 */
[----:B------:R-:W-:-:S03]  /*8d00*/  USHF.R.S32.HI UR56, URZ, 0x1f, UR39 ;  /* 0x0000001fff387899 */ /* 0x000fc60008011427 */
[----:B------:R2:W-:Y:S01]  /*8d10*/  STL [R1+0xe10], R2 ;  /* 0x000e100201007387 */ /* 0x0005e20000100800 */
[----:B0-----:R-:W-:Y:S02]  /*8d20*/  IADD3 R4, P6, PT, R21, UR39, RZ ;  /* 0x0000002715047c10 */ /* 0x001fe4000ffde0ff */
[----:B-1----:R-:W-:-:S03]  /*8d30*/  IADD3.X R3, PT, PT, R11, UR55, RZ, P5, !PT ;  /* 0x000000370b037c10 */ /* 0x002fc6000affe4ff */
[----:B------:R0:W-:Y:S01]  /*8d40*/  STL [R1+0xe4c], R4 ;  /* 0x000e4c0401007387 */ /* 0x0001e20000100800 */
[----:B--2---:R-:W-:-:S03]  /*8d50*/  IADD3 R2, P5, PT, R20, UR39, RZ ;  /* 0x0000002714027c10 */ /* 0x004fc6000ffbe0ff */
[----:B------:R1:W-:Y:S01]  /*8d60*/  STL [R1+0xe18], R3 ;  /* 0x000e180301007387 */ /* 0x0003e20000100800 */
[----:B------:R-:W-:-:S03]  /*8d70*/  UIMAD UR40, UR6, 0x16, URZ ;  /* 0x00000016062878a4 */ /* 0x000fc6000f8e02ff */
        /* <DEDUP_REMOVED lines=203> */
[----:B------:R-:W-:-:S03]  /*9a30*/  USHF.L.U32 UR46, UR6, 0x4, URZ ;  /* 0x00000004062e7899 */ /* 0x000fc600080006ff */
        /* <DEDUP_REMOVED lines=67> */
[----:B--2---:R-:W-:Y:S01]  /*9e70*/  IADD3.X R2, PT, PT, R10, UR63, RZ, P0, !PT ;  /* 0x0000003f0a027c10 */ /* 0x004fe200087fe4ff */
[----:B------:R-:W-:Y:S02]  /*9e80*/  USHF.L.U32 UR21, UR6, 0x5, URZ ;  /* 0x0000000506157899 */ /* 0x000fe400080006ff */
        /* <DEDUP_REMOVED lines=205> */
[----:B------:R-:W-:-:S03]  /*ab60*/  USHF.L.U32 UR12, UR12, 0x3, URZ ;  /* 0x000000030c0c7899 */ /* 0x000fc600080006ff */
        /* <DEDUP_REMOVED lines=279> */
[----:B0-----:R-:W-:Y:S02]  /*bce0*/  IADD3.X R4, PT, PT, R15, UR19, RZ, P2, !PT ;  /* 0x000000130f047c10 */ /* 0x001fe400097fe4ff */
[----:B-1----:R-:W-:-:S03]  /*bcf0*/  IADD3.X R3, PT, PT, R14, UR19, RZ, P6, !PT ;  /* 0x000000130e037c10 */ /* 0x002fc6000b7fe4ff */
[----:B------:R0:W-:Y:S01]  /*bd00*/  STL [R1+0x13b8], R4 ;  /* 0x0013b80401007387 */ /* 0x0001e20000100800 */
[----:B--2---:R-:W-:-:S03]  /*bd10*/  IADD3.X R2, PT, PT, R13, UR19, RZ, P5, !PT ;  /* 0x000000130d027c10 */ /* 0x004fc6000affe4ff */
[----:B------:R1:W-:Y:S04]  /*bd20*/  STL [R1+0x13c4], R3 ;  /* 0x0013c40301007387 */ /* 0x0003e80000100800 */
[----:B------:R2:W-:Y:S01]  /*bd30*/  STL [R1+0x13cc], R2 ;  /* 0x0013cc0201007387 */ /* 0x0005e20000100800 */
[----:B0-----:R-:W-:Y:S02]  /*bd40*/  IADD3.X R4, PT, PT, R12, UR19, RZ, P1, !PT ;  /* 0x000000130c047c10 */ /* 0x001fe40008ffe4ff */
[----:B-1----:R-:W-:Y:S02]  /*bd50*/  IADD3.X R3, PT, PT, R11, UR19, RZ, P0, !PT ;  /* 0x000000130b037c10 */ /* 0x002fe400087fe4ff */
[----:B--2---:R-:W-:Y:S01]  /*bd60*/  IADD3.X R2, PT, PT, R10, UR19, RZ, P4, !PT ;  /* 0x000000130a027c10 */ /* 0x004fe2000a7fe4ff */
[----:B------:R0:W-:Y:S04]  /*bd70*/  STL [R1+0x13d4], R4 ;  /* 0x0013d40401007387 */ /* 0x0001e80000100800 */
[----:B------:R0:W-:Y:S04]  /*bd80*/  STL [R1+0x13e4], R2 ;  /* 0x0013e40201007387 */ /* 0x0001e80000100800 */
[----:B------:R0:W-:Y:S01]  /*bd90*/  STL [R1+0x13dc], R3 ;  /* 0x0013dc0301007387 */ /* 0x0001e20000100800 */
[----:B------:R-:W-:Y:S01]  /*bda0*/  USHF.L.U32 UR4, UR4, 0x5, URZ ;  /* 0x0000000504047899 */ /* 0x000fe200080006ff */
[----:B------:R-:W-:-:S02]  /*bdb0*/  LOP3.LUT R28, R0, 0x10, RZ, 0x3c, !PT ;  /* 0x00000010001c7812 */ /* 0x000fc400078e3cff */
[C---:B------:R-:W-:Y:S02]  /*bdc0*/  LOP3.LUT R27, R0.reuse, 0x20, RZ, 0x3c, !PT ;  /* 0x00000020001b7812 */ /* 0x040fe400078e3cff */
[C---:B------:R-:W-:Y:S02]  /*bdd0*/  LOP3.LUT R26, R0.reuse, 0x30, RZ, 0x3c, !PT ;  /* 0x00000030001a7812 */ /* 0x040fe400078e3cff */
[C---:B------:R-:W-:Y:S02]  /*bde0*/  LOP3.LUT R25, R0.reuse, 0x40, RZ, 0x3c, !PT ;  /* 0x0000004000197812 */ /* 0x040fe400078e3cff */
[C---:B------:R-:W-:Y:S02]  /*bdf0*/  LOP3.LUT R24, R0.reuse, 0x50, RZ, 0x3c, !PT ;  /* 0x0000005000187812 */ /* 0x040fe400078e3cff */
[C---:B------:R-:W-:Y:S02]  /*be00*/  LOP3.LUT R23, R0.reuse, 0x60, RZ, 0x3c, !PT ;  /* 0x0000006000177812 */ /* 0x040fe400078e3cff */
[----:B------:R-:W-:Y:S01]  /*be10*/  LOP3.LUT R22, R0, 0x70, RZ, 0x3c, !PT ;  /* 0x0000007000167812 */ /* 0x000fe200078e3cff */
[----:B------:R-:W-:-:S02]  /*be20*/  USHF.R.S32.HI UR20, URZ, 0x5, UR20 ;  /* 0x00000005ff147899 */ /* 0x000fc40008011414 */
[----:B------:R-:W-:Y:S02]  /*be30*/  USHF.R.S32.HI UR48, URZ, 0x1f, UR21 ;  /* 0x0000001fff307899 */ /* 0x000fe40008011415 */
[----:B0-----:R-:W-:-:S12]  /*be40*/  USHF.R.S32.HI UR32, URZ, 0x1f, UR4 ;  /* 0x0000001fff207899 */ /* 0x001fd80008011404 */
.L_x_2:
[----:B0-----:R-:W2:Y:S01]  /*be50*/  LDL R3, [R1+0xbf0] ;  /* 0x000bf00001037983 */ /* 0x001ea20000100800 */
[----:B------:R-:W0:Y:S03]  /*be60*/  LDC R4, c[0x0][0x3a0] ;  /* 0x0000e800ff047b82 */ /* 0x000e260000000800 */
[----:B--2---:R1:W-:Y:S04]  /*be70*/  STL [R1+0x275c], R3 ;  /* 0x00275c0301007387 */ /* 0x0043e80000100800 */
[----:B------:R-:W2:Y:S04]  /*be80*/  LDL R2, [R1+0xbf4] ;  /* 0x000bf40001027983 */ /* 0x000ea80000100800 */
[----:B-1----:R-:W0:Y:S04]  /*be90*/  LDL R3, [R1+0xbfc] ;  /* 0x000bfc0001037983 */ /* 0x002e280000100800 */
[----:B------:R-:W-:Y:S04]  /*bea0*/  STL [R1+0x2434], R29 ;  /* 0x0024341d01007387 */ /* 0x000fe80000100800 */
        /* <DEDUP_REMOVED lines=202> */
[----:B------:R1:W-:Y:S04]  /*cb50*/  STL [R1+0x2758], R20 ;  /* 0x0027581401007387 */ /* 0x0003e80000100800 */
        /* <DEDUP_REMOVED lines=15> */
[----:B-----5:R-:W-:Y:S04]  /*cc50*/  STL [R1+0x230c], R0 ;  /* 0x00230c0001007387 */ /* 0x020fe80000100800 */
        /* <DEDUP_REMOVED lines=15> */
[----:B------:R-:W-:Y:S01]  /*cd50*/  STL [R1+0x2338], R24 ;  /* 0x0023381801007387 */ /* 0x000fe20000100800 */
[----:B0-----:R-:W-:-:S03]  /*cd60*/  IMAD R4, R3, -0x20, R4 ;  /* 0xffffffe003047824 */ /* 0x001fc600078e0204 */
[----:B------:R-:W-:Y:S04]  /*cd70*/  STL [R1+0x22f4], R23 ;  /* 0x0022f41701007387 */ /* 0x000fe80000100800 */
[----:B------:R-:W-:Y:S04]  /*cd80*/  STL [R1+0x233c], R23 ;  /* 0x00233c1701007387 */ /* 0x000fe80000100800 */
[----:B------:R-:W-:Y:S04]  /*cd90*/  STL [R1+0x22f0], R22 ;  /* 0x0022f01601007387 */ /* 0x000fe80000100800 */
[----:B------:R-:W-:Y:S04]  /*cda0*/  STL [R1+0x2340], R22 ;  /* 0x0023401601007387 */ /* 0x000fe80000100800 */
[----:B------:R-:W2:Y:S01]  /*cdb0*/  LDL.LU R3, [R1+0x275c] ;  /* 0x00275c0001037983 */ /* 0x000ea20000300800 */
[----:B------:R-:W-:-:S02]  /*cdc0*/  ISETP.GT.AND P0, PT, R4, RZ, PT ;  /* 0x000000ff0400720c */ /* 0x000fc40003f04270 */
[----:B-1----:R-:W-:-:S11]  /*cdd0*/  PRMT R20, RZ, 0x7610, R20 ;  /* 0x00007610ff147816 */ /* 0x002fd60000000014 */
[----:B--2---:R-:W2:Y:S04]  /*cde0*/  @P0 LDG.E.U8 R20, desc[UR28][R2.64] ;  /* 0x0000001c02140981 */ /* 0x004ea8000c1e1100 */
[----:B--2---:R0:W-:Y:S04]  /*cdf0*/  STL [R1+0xbb4], R20 ;  /* 0x000bb41401007387 */ /* 0x0041e80000100800 */
[----:B0-----:R-:W2:Y:S04]  /*ce00*/  LDL.LU R20, [R1+0x2758] ;  /* 0x0027580001147983 */ /* 0x001ea80000300800 */
[----:B------:R-:W3:Y:S04]  /*ce10*/  LDL R2, [R1+0xbe8] ;  /* 0x000be80001027983 */ /* 0x000ee80000100800 */
[----:B------:R-:W3:Y:S01]  /*ce20*/  LDL R3, [R1+0xbec] ;  /* 0x000bec0001037983 */ /* 0x000ee20000100800 */
[----:B------:R-:W-:-:S02]  /*ce30*/  PRMT R21, RZ, 0x7610, R21 ;  /* 0x00007610ff157816 */ /* 0x000fc40000000015 */
[----:B---3--:R-:W-:-:S04]  /*ce40*/  @P0 LOP3.LUT R3, R3, R2, RZ, 0x3c, !PT ;  /* 0x0000000203030212 */ /* 0x008fc800078e3cff */
[----:B------:R-:W-:-:S04]  /*ce50*/  @P0 LOP3.LUT R2, R3, R2, RZ, 0x3c, !PT ;  /* 0x0000000203020212 */ /* 0x000fc800078e3cff */
[----:B------:R-:W-:-:S05]  /*ce60*/  @P0 LOP3.LUT R3, R3, R2, RZ, 0x3c, !PT ;  /* 0x0000000203030212 */ /* 0x000fca00078e3cff */
[----:B------:R-:W3:Y:S04]  /*ce70*/  @P0 LDG.E.U8 R21, desc[UR28][R2.64] ;  /* 0x0000001c02150981 */ /* 0x000ee8000c1e1100 */
[----:B---3--:R0:W-:Y:S04]  /*ce80*/  STL [R1+0xbb0], R21 ;  /* 0x000bb01501007387 */ /* 0x0081e80000100800 */
[----:B0-----:R-:W3:Y:S04]  /*ce90*/  LDL.LU R21, [R1+0x2754] ;  /* 0x0027540001157983 */ /* 0x001ee80000300800 */
[----:B------:R-:W4:Y:S04]  /*cea0*/  LDL R2, [R1+0xbe0] ;  /* 0x000be00001027983 */ /* 0x000f280000100800 */
[----:B------:R-:W4:Y:S01]  /*ceb0*/  LDL R3, [R1+0xbe4] ;  /* 0x000be40001037983 */ /* 0x000f220000100800 */
[----:B------:R-:W-:-:S02]  /*cec0*/  PRMT R29, RZ, 0x7610, R29 ;  /* 0x00007610ff1d7816 */ /* 0x000fc4000000001d */
[----:B----4-:R-:W-:-:S04]  /*ced0*/  @P0 LOP3.LUT R3, R3, R2, RZ, 0x3c, !PT ;  /* 0x0000000203030212 */ /* 0x010fc800078e3cff */
[----:B------:R-:W-:-:S04]  /*cee0*/  @P0 LOP3.LUT R2, R3, R2, RZ, 0x3c, !PT ;  /* 0x0000000203020212 */ /* 0x000fc800078e3cff */
[----:B------:R-:W-:-:S05]  /*cef0*/  @P0 LOP3.LUT R3, R3, R2, RZ, 0x3c, !PT ;  /* 0x0000000203030212 */ /* 0x000fca00078e3cff */
[----:B------:R-:W4:Y:S04]  /*cf00*/  @P0 LDG.E.U8 R29, desc[UR28][R2.64] ;  /* 0x0000001c021d0981 */ /* 0x000f28000c1e1100 */
[----:B----4-:R0:W-:Y:S04]  /*cf10*/  STL [R1+0xbac], R29 ;  /* 0x000bac1d01007387 */ /* 0x0101e80000100800 */
[----:B0-----:R-:W4:Y:S04]  /*cf20*/  LDL.LU R29, [R1+0x2750] ;  /* 0x00275000011d7983 */ /* 0x001f280000300800 */
[----:B------:R-:W2:Y:S04]  /*cf30*/  LDL R2, [R1+0xbd8] ;  /* 0x000bd80001027983 */ /* 0x000ea80000100800 */
[----:B------:R-:W2:Y:S01]  /*cf40*/  LDL R3, [R1+0xbdc] ;  /* 0x000bdc0001037983 */ /* 0x000ea20000100800 */
[----:B---3--:R-:W-:-:S02]  /*cf50*/  PRMT R21, RZ, 0x7610, R21 ;  /* 0x00007610ff157816 */ /* 0x008fc40000000015 */
[----:B--2---:R-:W-:-:S04]  /*cf60*/  @P0 LOP3.LUT R3, R3, R2, RZ, 0x3c, !PT ;  /* 0x0000000203030212 */ /* 0x004fc800078e3cff */
[----:B------:R-:W-:-:S04]  /*cf70*/  @P0 LOP3.LUT R2, R3, R2, RZ, 0x3c, !PT ;  /* 0x0000000203020212 */ /* 0x000fc800078e3cff */
[----:B------:R-:W-:-:S05]  /*cf80*/  @P0 LOP3.LUT R3, R3, R2, RZ, 0x3c, !PT ;  /* 0x0000000203030212 */ /* 0x000fca00078e3cff */
[----:B------:R-:W2:Y:S04]  /*cf90*/  @P0 LDG.E.U8 R21, desc[UR28][R2.64] ;  /* 0x0000001c02150981 */ /* 0x000ea8000c1e1100 */
[----:B--2---:R0:W-:Y:S04]  /*cfa0*/  STL [R1+0xba8], R21 ;  /* 0x000ba81501007387 */ /* 0x0041e80000100800 */
[----:B0-----:R-:W2:Y:S04]  /*cfb0*/  LDL.LU R21, [R1+0x274c] ;  /* 0x00274c0001157983 */ /* 0x001ea80000300800 */
[----:B------:R-:W3:Y:S04]  /*cfc0*/  LDL R2, [R1+0xbd0] ;  /* 0x000bd00001027983 */ /* 0x000ee80000100800 */
[----:B------:R-:W3:Y:S01]  /*cfd0*/  LDL R3, [R1+0xbd4] ;  /* 0x000bd40001037983 */ /* 0x000ee20000100800 */
[----:B----4-:R-:W-:-:S02]  /*cfe0*/  PRMT R29, RZ, 0x7610, R29 ;  /* 0x00007610ff1d7816 */ /* 0x010fc4000000001d */
        /* <DEDUP_REMOVED lines=8> */
[----:B--2---:R-:W-:-:S02]  /*d070*/  PRMT R21, RZ, 0x7610, R21 ;  /* 0x00007610ff157816 */ /* 0x004fc40000000015 */
[----:B----4-:R-:W-:-:S04]  /*d080*/  @P0 LOP3.LUT R3, R3, R2, RZ, 0x3c, !PT ;  /* 0x0000000203030212 */ /* 0x010fc800078e3cff */
[----:B------:R-:W-:-:S04]  /*d090*/  @P0 LOP3.LUT R2, R3, R2, RZ, 0x3c, !PT ;  /* 0x0000000203020212 */ /* 0x000fc800078e3cff */
[----:B------:R-:W-:-:S05]  /*d0a0*/  @P0 LOP3.LUT R3, R3, R2, RZ, 0x3c, !PT ;  /* 0x0000000203030212 */ /* 0x000fca00078e3cff */
[----:B------:R-:W2:Y:S04]  /*d0b0*/  @P0 LDG.E.U8 R21, desc[UR28][R2.64] ;  /* 0x0000001c02150981 */ /* 0x000ea8000c1e1100 */
[----:B--2---:R0:W-:Y:S04]  /*d0c0*/  STL [R1+0xba0], R21 ;  /* 0x000ba01501007387 */ /* 0x0041e80000100800 */
[----:B0-----:R-:W2:Y:S04]  /*d0d0*/  LDL.LU R21, [R1+0x2744] ;  /* 0x0027440001157983 */ /* 0x001ea80000300800 */
[----:B------:R-:W4:Y:S04]  /*d0e0*/  LDL R2, [R1+0xbc0] ;  /* 0x000bc00001027983 */ /* 0x000f280000100800 */
[----:B------:R-:W4:Y:S01]  /*d0f0*/  LDL R3, [R1+0xbc4] ;  /* 0x000bc40001037983 */ /* 0x000f220000100800 */
[----:B---3--:R-:W-:-:S02]  /*d100*/  PRMT R29, RZ, 0x7610, R29 ;  /* 0x00007610ff1d7816 */ /* 0x008fc4000000001d */
[----:B----4-:R-:W-:-:S04]  /*d110*/  @P0 LOP3.LUT R3, R3, R2, RZ, 0x3c, !PT ;  /* 0x0000000203030212 */ /* 0x010fc800078e3cff */
        /* <DEDUP_REMOVED lines=11> */
[----:B------:R-:W2:Y:S01]  /*d1d0*/  @P0 LDG.E.U8 R21, desc[UR28][R2.64] ;  /* 0x0000001c02150981 */ /* 0x000ea2000c1e1100 */
[----:B------:R-:W-:-:S03]  /*d1e0*/  ISETP.GT.AND P1, PT, R4, 0x1, PT ;  /* 0x000000010400780c */ /* 0x000fc60003f24270 */
        /* <DEDUP_REMOVED lines=1623> */
[----:B------:R0:W4:Y:S04]  /*13760*/  @P1 LDG.E.U8 R22, desc[UR28][R2.64] ;  /* 0x0000001c02161981 */ /* 0x000128000c1e1100 */
[----:B------:R-:W0:Y:S04]  /*13770*/  LDL R2, [R1+0xe50] ;  /* 0x000e500001027983 */ /* 0x000e280000100800 */
[----:B------:R-:W0:Y:S01]  /*13780*/  LDL R3, [R1+0xe54] ;  /* 0x000e540001037983 */ /* 0x000e220000100800 */
[----:B------:R-:W-:Y:S02]  /*13790*/  PRMT R23, RZ, 0x7610, R23 ;  /* 0x00007610ff177816 */ /* 0x000fe40000000017 */
[----:B0-----:R-:W-:-:S04]  /*137a0*/  @P1 LOP3.LUT R3, R3, R2, RZ, 0x3c, !PT ;  /* 0x0000000203031212 */ /* 0x001fc800078e3cff */
[----:B------:R-:W-:-:S04]  /*137b0*/  @P1 LOP3.LUT R2, R3, R2, RZ, 0x3c, !PT ;  /* 0x0000000203021212 */ /* 0x000fc800078e3cff */
[----:B------:R-:W-:Y:S01]  /*137c0*/  @P1 LOP3.LUT R3, R3, R2, RZ, 0x3c, !PT ;  /* 0x0000000203031212 */ /* 0x000fe200078e3cff */
[----:B----4-:R-:W-:Y:S04]  /*137d0*/  STL [R1+0x2344], R22 ;  /* 0x0023441601007387 */ /* 0x010fe80000100800 */
[----:B------:R0:W4:Y:S04]  /*137e0*/  @P1 LDG.E.U8 R23, desc[UR28][R2.64] ;  /* 0x0000001c02171981 */ /* 0x000128000c1e1100 */
[----:B------:R-:W0:Y:S04]  /*137f0*/  LDL R2, [R1+0xe48] ;  /* 0x000e480001027983 */ /* 0x000e280000100800 */
[----:B------:R-:W0:Y:S01]  /*13800*/  LDL R3, [R1+0xe4c] ;  /* 0x000e4c0001037983 */ /* 0x000e220000100800 */
[----:B------:R-:W-:-:S02]  /*13810*/  PRMT R24, RZ, 0x7610, R24 ;  /* 0x00007610ff187816 */ /* 0x000fc40000000018 */
        /* <DEDUP_REMOVED lines=39> */
[----:B------:R-:W-:-:S02]  /*13a90*/  ISETP.GT.AND P0, PT, R4, 0x18, PT ;  /* 0x000000180400780c */ /* 0x000fc40003f04270 */
[----:B---3--:R-:W-:-:S11]  /*13aa0*/  PRMT R29, RZ, 0x7610, R29 ;  /* 0x00007610ff1d7816 */ /* 0x008fd6000000001d */
[----:B0-----:R-:W-:-:S04]  /*13ab0*/  @P0 LOP3.LUT R3, R3, R2, RZ, 0x3c, !PT ;  /* 0x0000000203030212 */ /* 0x001fc800078e3cff */
[----:B------:R-:W-:-:S04]  /*13ac0*/  @P0 LOP3.LUT R2, R3, R2, RZ, 0x3c, !PT ;  /* 0x0000000203020212 */ /* 0x000fc800078e3cff */
[----:B------:R-:W-:-:S05]  /*13ad0*/  @P0 LOP3.LUT R3, R3, R2, RZ, 0x3c, !PT ;  /* 0x0000000203030212 */ /* 0x000fca00078e3cff */
[----:B------:R-:W3:Y:S04]  /*13ae0*/  @P0 LDG.E.U8 R29, desc[UR28][R2.64] ;  /* 0x0000001c021d0981 */ /* 0x000ee8000c1e1100 */
[----:B----4-:R-:W-:Y:S04]  /*13af0*/  STL [R1+0x235c], R28 ;  /* 0x00235c1c01007387 */ /* 0x010fe80000100800 */
        /* <DEDUP_REMOVED lines=112> */
[----:B------:R-:W4:Y:S02]  /*14200*/  LDL R3, [R1+0xdbc] ;  /* 0x000dbc0001037983 */ /* 0x000f240000100800 */
[----:B----4-:R-:W-:-:S02]  /*14210*/  @P1 LOP3.LUT R3, R3, R2, RZ, 0x3c, !PT ;  /* 0x0000000203031212 */ /* 0x010fc400078e3cff */
[----:B---3--:R-:W-:Y:S02]  /*14220*/  PRMT R29, RZ, 0x7610, R29 ;  /* 0x00007610ff1d7816 */ /* 0x008fe4000000001d */
        /* <DEDUP_REMOVED lines=20> */
[----:B------:R-:W3:Y:S01]  /*14370*/  @P1 LDG.E.U8 R29, desc[UR28][R2.64] ;  /* 0x0000001c021d1981 */ /* 0x000ee2000c1e1100 */
[----:B------:R-:W-:-:S03]  /*14380*/  ISETP.GT.AND P0, PT, R4, 0x1a, PT ;  /* 0x0000001a0400780c */ /* 0x000fc60003f04270 */
        /* <DEDUP_REMOVED lines=31> */
[----:B------:R-:W-:-:S02]  /*14580*/  PRMT R19, RZ, 0x7610, R19 ;  /* 0x00007610ff137816 */ /* 0x000fc40000000013 */
[----:B--2---:R-:W-:-:S04]  /*14590*/  @P0 LOP3.LUT R3, R3, R2, RZ, 0x3c, !PT ;  /* 0x0000000203030212 */ /* 0x004fc800078e3cff */
[----:B------:R-:W-:-:S04]  /*145a0*/  @P0 LOP3.LUT R2, R3, R2, RZ, 0x3c, !PT ;  /* 0x0000000203020212 */ /* 0x000fc800078e3cff */
[----:B------:R-:W-:-:S05]  /*145b0*/  @P0 LOP3.LUT R3, R3, R2, RZ, 0x3c, !PT ;  /* 0x0000000203030212 */ /* 0x000fca00078e3cff */
[----:B------:R-:W2:Y:S04]  /*145c0*/  @P0 LDG.E.U8 R19, desc[UR28][R2.64] ;  /* 0x0000001c02130981 */ /* 0x000ea8000c1e1100 */
[----:B--2---:R0:W-:Y:S04]  /*145d0*/  STL [R1+0x868], R19 ;  /* 0x0008681301007387 */ /* 0x0041e80000100800 */
[----:B0-----:R-:W2:Y:S04]  /*145e0*/  LDL.LU R19, [R1+0x2428] ;  /* 0x0024280001137983 */ /* 0x001ea80000300800 */
        /* <DEDUP_REMOVED lines=33> */
[----:B------:R-:W2:Y:S01]  /*14800*/  @P0 LDG.E.U8 R15, desc[UR28][R2.64] ;  /* 0x0000001c020f0981 */ /* 0x000ea2000c1e1100 */
[----:B------:R-:W-:-:S03]  /*14810*/  ISETP.GT.AND P1, PT, R4, 0x1b, PT ;  /* 0x0000001b0400780c */ /* 0x000fc60003f24270 */
        /* <DEDUP_REMOVED lines=17> */
[----:B------:R0:W2:Y:S04]  /*14930*/  @P1 LDG.E.U8 R27, desc[UR28][R2.64] ;  /* 0x0000001c021b1981 */ /* 0x0000a8000c1e1100 */
[----:B------:R-:W0:Y:S04]  /*14940*/  LDL R2, [R1+0xd50] ;  /* 0x000d500001027983 */ /* 0x000e280000100800 */
[----:B------:R-:W0:Y:S01]  /*14950*/  LDL R3, [R1+0xd54] ;  /* 0x000d540001037983 */ /* 0x000e220000100800 */
[----:B------:R-:W-:Y:S02]  /*14960*/  PRMT R26, RZ, 0x7610, R26 ;  /* 0x00007610ff1a7816 */ /* 0x000fe4000000001a */
[----:B0-----:R-:W-:-:S04]  /*14970*/  @P1 LOP3.LUT R3, R3, R2, RZ, 0x3c, !PT ;  /* 0x0000000203031212 */ /* 0x001fc800078e3cff */
[----:B------:R-:W-:-:S04]  /*14980*/  @P1 LOP3.LUT R2, R3, R2, RZ, 0x3c, !PT ;  /* 0x0000000203021212 */ /* 0x000fc800078e3cff */
[----:B------:R-:W-:Y:S01]  /*14990*/  @P1 LOP3.LUT R3, R3, R2, RZ, 0x3c, !PT ;  /* 0x0000000203031212 */ /* 0x000fe200078e3cff */
[----:B--2---:R0:W-:Y:S04]  /*149a0*/  STL [R1+0x850], R27 ;  /* 0x0008501b01007387 */ /* 0x0041e80000100800 */
[----:B------:R1:W2:Y:S01]  /*149b0*/  @P1 LDG.E.U8 R26, desc[UR28][R2.64] ;  /* 0x0000001c021a1981 */ /* 0x0002a2000c1e1100 */
[----:B------:R-:W-:-:S03]  /*149c0*/  PRMT R25, RZ, 0x7610, R25 ;  /* 0x00007610ff197816 */ /* 0x000fc60000000019 */
[----:B0-----:R-:W2:Y:S04]  /*149d0*/  LDL R27, [R1+0xd34] ;  /* 0x000d3400011b7983 */ /* 0x001ea80000100800 */
[----:B------:R-:W1:Y:S04]  /*149e0*/  LDL R2, [R1+0xd48] ;  /* 0x000d480001027983 */ /* 0x000e680000100800 */
[----:B------:R-:W1:Y:S02]  /*149f0*/  LDL R3, [R1+0xd4c] ;  /* 0x000d4c0001037983 */ /* 0x000e640000100800 */
[----:B-1----:R-:W-:-:S04]  /*14a00*/  @P1 LOP3.LUT R3, R3, R2, RZ, 0x3c, !PT ;  /* 0x0000000203031212 */ /* 0x002fc800078e3cff */
[----:B------:R-:W-:-:S04]  /*14a10*/  @P1 LOP3.LUT R2, R3, R2, RZ, 0x3c, !PT ;  /* 0x0000000203021212 */ /* 0x000fc800078e3cff */
[----:B------:R-:W-:Y:S01]  /*14a20*/  @P1 LOP3.LUT R3, R3, R2, RZ, 0x3c, !PT ;  /* 0x0000000203031212 */ /* 0x000fe200078e3cff */
[----:B--2---:R0:W-:Y:S04]  /*14a30*/  STL [R1+0x23bc], R26 ;  /* 0x0023bc1a01007387 */ /* 0x0041e80000100800 */
[----:B------:R1:W2:Y:S04]  /*14a40*/  @P1 LDG.E.U8 R25, desc[UR28][R2.64] ;  /* 0x0000001c02191981 */ /* 0x0002a8000c1e1100 */
[----:B------:R-:W1:Y:S04]  /*14a50*/  LDL R2, [R1+0xd40] ;  /* 0x000d400001027983 */ /* 0x000e680000100800 */
[----:B------:R-:W1:Y:S01]  /*14a60*/  LDL R3, [R1+0xd44] ;  /* 0x000d440001037983 */ /* 0x000e620000100800 */
[----:B------:R-:W-:-:S02]  /*14a70*/  PRMT R24, RZ, 0x7610, R24 ;  /* 0x00007610ff187816 */ /* 0x000fc40000000018 */
[----:B-1----:R-:W-:-:S04]  /*14a80*/  @P1 LOP3.LUT R3, R3, R2, RZ, 0x3c, !PT ;  /* 0x0000000203031212 */ /* 0x002fc800078e3cff */
[----:B------:R-:W-:-:S04]  /*14a90*/  @P1 LOP3.LUT R2, R3, R2, RZ, 0x3c, !PT ;  /* 0x0000000203021212 */ /* 0x000fc800078e3cff */
[----:B------:R-:W-:Y:S01]  /*14aa0*/  @P1 LOP3.LUT R3, R3, R2, RZ, 0x3c, !PT ;  /* 0x0000000203031212 */ /* 0x000fe200078e3cff */
[----:B--2---:R-:W-:Y:S04]  /*14ab0*/  STL [R1+0x23c0], R25 ;  /* 0x0023c01901007387 */ /* 0x004fe80000100800 */
[----:B------:R1:W2:Y:S04]  /*14ac0*/  @P1 LDG.E.U8 R24, desc[UR28][R2.64] ;  /* 0x0000001c02181981 */ /* 0x0002a8000c1e1100 */
[----:B------:R-:W1:Y:S04]  /*14ad0*/  LDL R2, [R1+0xd38] ;  /* 0x000d380001027983 */ /* 0x000e680000100800 */
[----:B------:R-:W1:Y:S01]  /*14ae0*/  LDL R3, [R1+0xd3c] ;  /* 0x000d3c0001037983 */ /* 0x000e620000100800 */
[----:B------:R-:W-:-:S02]  /*14af0*/  PRMT R13, RZ, 0x7610, R13 ;  /* 0x00007610ff0d7816 */ /* 0x000fc4000000000d */
[----:B-1----:R-:W-:-:S04]  /*14b00*/  @P1 LOP3.LUT R3, R3, R2, RZ, 0x3c, !PT ;  /* 0x0000000203031212 */ /* 0x002fc800078e3cff */
[----:B------:R-:W-:-:S04]  /*14b10*/  @P1 LOP3.LUT R2, R3, R2, RZ, 0x3c, !PT ;  /* 0x0000000203021212 */ /* 0x000fc800078e3cff */
[----:B------:R-:W-:-:S05]  /*14b20*/  @P1 LOP3.LUT R3, R3, R2, RZ, 0x3c, !PT ;  /* 0x0000000203031212 */ /* 0x000fca00078e3cff */
[----:B------:R-:W3:Y:S04]  /*14b30*/  @P1 LDG.E.U8 R13, desc[UR28][R2.64] ;  /* 0x0000001c020d1981 */ /* 0x000ee8000c1e1100 */
[----:B--2---:R-:W-:Y:S01]  /*14b40*/  STL [R1+0x23c4], R24 ;  /* 0x0023c41801007387 */ /* 0x004fe20000100800 */
[----:B0-----:R-:W-:-:S03]  /*14b50*/  PRMT R26, RZ, 0x7610, R26 ;  /* 0x00007610ff1a7816 */ /* 0x001fc6000000001a */
[----:B---3--:R0:W-:Y:S04]  /*14b60*/  STL [R1+0x840], R13 ;  /* 0x0008400d01007387 */ /* 0x0081e80000100800 */
[----:B0-----:R-:W2:Y:S04]  /*14b70*/  LDL.LU R13, [R1+0x2410] ;  /* 0x00241000010d7983 */ /* 0x001ea80000300800 */
[----:B------:R-:W3:Y:S01]  /*14b80*/  LDL R3, [R1+0xd30] ;  /* 0x000d300001037983 */ /* 0x000ee20000100800 */
[----:B------:R-:W-:Y:S01]  /*14b90*/  @P1 IMAD.MOV.U32 R2, RZ, RZ, R27 ;  /* 0x000000ffff021224 */ /* 0x000fe200078e001b */
[----:B------:R-:W-:-:S02]  /*14ba0*/  PRMT R12, RZ, 0x7610, R12 ;  /* 0x00007610ff0c7816 */ /* 0x000fc4000000000c */
[----:B------:R-:W2:Y:S04]  /*14bb0*/  LDL R27, [R1+0xd00] ;  /* 0x000d0000011b7983 */ /* 0x000ea80000100800 */
[----:B---3--:R0:W3:Y:S04]  /*14bc0*/  @P1 LDG.E.U8 R26, desc[UR28][R2.64] ;  /* 0x0000001c021a1981 */ /* 0x0080e8000c1e1100 */
[----:B------:R-:W0:Y:S04]  /*14bd0*/  LDL R2, [R1+0xd28] ;  /* 0x000d280001027983 */ /* 0x000e280000100800 */
[----:B------:R-:W0:Y:S02]  /*14be0*/  LDL R3, [R1+0xd2c] ;  /* 0x000d2c0001037983 */ /* 0x000e240000100800 */
[----:B0-----:R-:W-:-:S04]  /*14bf0*/  @P1 LOP3.LUT R3, R3, R2, RZ, 0x3c, !PT ;  /* 0x0000000203031212 */ /* 0x001fc800078e3cff */
[----:B------:R-:W-:-:S04]  /*14c00*/  @P1 LOP3.LUT R2, R3, R2, RZ, 0x3c, !PT ;  /* 0x0000000203021212 */ /* 0x000fc800078e3cff */
[----:B------:R-:W-:-:S05]  /*14c10*/  @P1 LOP3.LUT R3, R3, R2, RZ, 0x3c, !PT ;  /* 0x0000000203031212 */ /* 0x000fca00078e3cff */
[----:B------:R-:W2:Y:S04]  /*14c20*/  @P1 LDG.E.U8 R12, desc[UR28][R2.64] ;  /* 0x0000001c020c1981 */ /* 0x000ea8000c1e1100 */
[----:B---3--:R0:W-:Y:S04]  /*14c30*/  STL [R1+0x3c], R26 ;  /* 0x00003c1a01007387 */ /* 0x0081e80000100800 */
[----:B0-----:R-:W3:Y:S04]  /*14c40*/  LDL R26, [R1+0xd04] ;  /* 0x000d0400011a7983 */ /* 0x001ee80000100800 */
[----:B--2---:R0:W-:Y:S04]  /*14c50*/  STL [R1+0x38], R12 ;  /* 0x0000380c01007387 */ /* 0x0041e80000100800 */
[----:B0-----:R-:W2:Y:S04]  /*14c60*/  LDL.LU R12, [R1+0x240c] ;  /* 0x00240c00010c7983 */ /* 0x001ea80000300800 */
[----:B------:R-:W2:Y:S04]  /*14c70*/  LDL R2, [R1+0xd20] ;  /* 0x000d200001027983 */ /* 0x000ea80000100800 */
[----:B------:R-:W2:Y:S01]  /*14c80*/  LDL R3, [R1+0xd24] ;  /* 0x000d240001037983 */ /* 0x000ea20000100800 */
[----:B------:R-:W-:-:S02]  /*14c90*/  ISETP.GT.AND P0, PT, R4, 0x1c, PT ;  /* 0x0000001c0400780c */ /* 0x000fc40003f04270 */
[----:B------:R-:W-:-:S11]  /*14ca0*/  PRMT R11, RZ, 0x7610, R11 ;  /* 0x00007610ff0b7816 */ /* 0x000fd6000000000b */
        /* <DEDUP_REMOVED lines=30> */
[----:B------:R3:W2:Y:S01]  /*14e90*/  @P0 LDG.E.U8 R8, desc[UR28][R2.64] ;  /* 0x0000001c02080981 */ /* 0x0006a2000c1e1100 */
[----:B------:R-:W-:Y:S01]  /*14ea0*/  PRMT R28, RZ, 0x7610, R28 ;  /* 0x00007610ff1c7816 */ /* 0x000fe2000000001c */
[----:B---3--:R-:W-:Y:S02]  /*14eb0*/  @P0 IMAD.MOV.U32 R2, RZ, RZ, R26 ;  /* 0x000000ffff020224 */ /* 0x008fe400078e001a */
[----:B------:R-:W-:-:S05]  /*14ec0*/  @P0 IMAD.MOV.U32 R3, RZ, RZ, R27 ;  /* 0x000000ffff030224 */ /* 0x000fca00078e001b */
[----:B------:R0:W3:Y:S04]  /*14ed0*/  @P0 LDG.E.U8 R28, desc[UR28][R2.64] ;  /* 0x0000001c021c0981 */ /* 0x0000e8000c1e1100 */
[----:B--2---:R1:W-:Y:S04]  /*14ee0*/  STL [R1+0x28], R8 ;  /* 0x0000280801007387 */ /* 0x0043e80000100800 */
[----:B-1----:R-:W2:Y:S04]  /*14ef0*/  LDL.LU R8, [R1+0x23fc] ;  /* 0x0023fc0001087983 */ /* 0x002ea80000300800 */
[----:B------:R-:W0:Y:S04]  /*14f00*/  LDL R2, [R1+0xcf8] ;  /* 0x000cf80001027983 */ /* 0x000e280000100800 */
[----:B------:R-:W0:Y:S01]  /*14f10*/  LDL R3, [R1+0xcfc] ;  /* 0x000cfc0001037983 */ /* 0x000e220000100800 */
[----:B------:R-:W-:-:S03]  /*14f20*/  PRMT R7, RZ, 0x7610, R7 ;  /* 0x00007610ff077816 */ /* 0x000fc60000000007 */
[----:B------:R-:W2:Y:S04]  /*14f30*/  LDL R27, [R1+0xcd8] ;  /* 0x000cd800011b7983 */ /* 0x000ea80000100800 */
[----:B------:R-:W2:Y:S01]  /*14f40*/  LDL R26, [R1+0xcdc] ;  /* 0x000cdc00011a7983 */ /* 0x000ea20000100800 */
        /* <DEDUP_REMOVED lines=20> */
[----:B------:R-:W-:Y:S02]  /*15090*/  ISETP.GT.AND P1, PT, R4, 0x1d, PT ;  /* 0x0000001d0400780c */ /* 0x000fe40003f24270 */
[----:B--2---:R-:W-:-:S04]  /*150a0*/  @P0 LOP3.LUT R3, R3, R2, RZ, 0x3c, !PT ;  /* 0x0000000203030212 */ /* 0x004fc800078e3cff */
[----:B------:R-:W-:-:S04]  /*150b0*/  @P0 LOP3.LUT R2, R3, R2, RZ, 0x3c, !PT ;  /* 0x0000000203020212 */ /* 0x000fc800078e3cff */
[----:B------:R-:W-:-:S05]  /*150c0*/  @P0 LOP3.LUT R3, R3, R2, RZ, 0x3c, !PT ;  /* 0x0000000203030212 */ /* 0x000fca00078e3cff */
[----:B------:R3:W2:Y:S04]  /*150d0*/  @P0 LDG.E.U8 R25, desc[UR28][R2.64] ;  /* 0x0000001c02190981 */ /* 0x0006a8000c1e1100 */
[----:B------:R-:W2:Y:S01]  /*150e0*/  LDL R3, [R1+0xce0] ;  /* 0x000ce00001037983 */ /* 0x000ea20000100800 */
[----:B------:R-:W-:Y:S01]  /*150f0*/  PRMT R23, RZ, 0x7610, R23 ;  /* 0x00007610ff177816 */ /* 0x000fe20000000017 */
[----:B---3--:R-:W-:Y:S01]  /*15100*/  @P1 IMAD.MOV.U32 R2, RZ, RZ, R28 ;  /* 0x000000ffff021224 */ /* 0x008fe200078e001c */
[----:B------:R-:W-:-:S04]  /*15110*/  PRMT R22, RZ, 0x7610, R22 ;  /* 0x00007610ff167816 */ /* 0x000fc80000000016 */
[----:B--2---:R0:W2:Y:S04]  /*15120*/  @P1 LDG.E.U8 R23, desc[UR28][R2.64] ;  /* 0x0000001c02171981 */ /* 0x0040a8000c1e1100 */
[----:B------:R1:W-:Y:S01]  /*15130*/  STL [R1+0x18], R25 ;  /* 0x0000181901007387 */ /* 0x0003e20000100800 */
[----:B0-----:R-:W-:Y:S02]  /*15140*/  @P1 IMAD.MOV.U32 R2, RZ, RZ, R26 ;  /* 0x000000ffff021224 */ /* 0x001fe400078e001a */
[----:B------:R-:W-:Y:S01]  /*15150*/  @P1 IMAD.MOV.U32 R3, RZ, RZ, R27 ;  /* 0x000000ffff031224 */ /* 0x000fe200078e001b */
[----:B-1----:R-:W3:Y:S04]  /*15160*/  LDL R25, [R1+0xccc] ;  /* 0x000ccc0001197983 */ /* 0x002ee80000100800 */
[----:B------:R0:W3:Y:S04]  /*15170*/  @P1 LDG.E.U8 R22, desc[UR28][R2.64] ;  /* 0x0000001c02161981 */ /* 0x0000e8000c1e1100 */
[----:B--2---:R1:W-:Y:S04]  /*15180*/  STL [R1+0x239c], R23 ;  /* 0x00239c1701007387 */ /* 0x0043e80000100800 */
[----:B------:R-:W0:Y:S04]  /*15190*/  LDL R2, [R1+0xcd0] ;  /* 0x000cd00001027983 */ /* 0x000e280000100800 */
[----:B------:R-:W0:Y:S01]  /*151a0*/  LDL R3, [R1+0xcd4] ;  /* 0x000cd40001037983 */ /* 0x000e220000100800 */
[----:B------:R-:W-:-:S03]  /*151b0*/  PRMT R5, RZ, 0x7610, R5 ;  /* 0x00007610ff057816 */ /* 0x000fc60000000005 */
[----:B------:R-:W2:Y:S04]  /*151c0*/  LDL R28, [R1+0xcbc] ;  /* 0x000cbc00011c7983 */ /* 0x000ea80000100800 */
[----:B------:R-:W2:Y:S04]  /*151d0*/  LDL R27, [R1+0xcb0] ;  /* 0x000cb000011b7983 */ /* 0x000ea80000100800 */
[----:B------:R-:W2:Y:S04]  /*151e0*/  LDL R26, [R1+0xcb4] ;  /* 0x000cb400011a7983 */ /* 0x000ea80000100800 */
[----:B-1----:R-:W2:Y:S01]  /*151f0*/  LDL R23, [R1+0xcc4] ;  /* 0x000cc40001177983 */ /* 0x002ea20000100800 */
[----:B0-----:R-:W-:-:S04]  /*15200*/  @P1 LOP3.LUT R3, R3, R2, RZ, 0x3c, !PT ;  /* 0x0000000203031212 */ /* 0x001fc800078e3cff */
[----:B------:R-:W-:-:S04]  /*15210*/  @P1 LOP3.LUT R2, R3, R2, RZ, 0x3c, !PT ;  /* 0x0000000203021212 */ /* 0x000fc800078e3cff */
[----:B------:R-:W-:-:S05]  /*15220*/  @P1 LOP3.LUT R3, R3, R2, RZ, 0x3c, !PT ;  /* 0x0000000203031212 */ /* 0x000fca00078e3cff */
[----:B------:R-:W2:Y:S04]  /*15230*/  @P1 LDG.E.U8 R5, desc[UR28][R2.64] ;  /* 0x0000001c02051981 */ /* 0x000ea8000c1e1100 */
[----:B---3--:R-:W-:Y:S01]  /*15240*/  STL [R1+0x23a0], R22 ;  /* 0x0023a01601007387 */ /* 0x008fe20000100800 */
[----:B------:R-:W-:-:S03]  /*15250*/  PRMT R24, RZ, 0x7610, R24 ;  /* 0x00007610ff187816 */ /* 0x000fc60000000018 */
[----:B--2---:R0:W-:Y:S04]  /*15260*/  STL [R1+0xc], R5 ;  /* 0x00000c0501007387 */ /* 0x0041e80000100800 */
[----:B0-----:R-:W2:Y:S04]  /*15270*/  LDL.LU R5, [R1+0x23f0] ;  /* 0x0023f00001057983 */ /* 0x001ea80000300800 */
[----:B------:R-:W3:Y:S01]  /*15280*/  LDL R3, [R1+0xcc8] ;  /* 0x000cc80001037983 */ /* 0x000ee20000100800 */
[----:B------:R-:W-:Y:S01]  /*15290*/  @P1 IMAD.MOV.U32 R2, RZ, RZ, R25 ;  /* 0x000000ffff021224 */ /* 0x000fe200078e0019 */
[----:B------:R-:W-:-:S02]  /*152a0*/  PRMT R0, RZ, 0x7610, R0 ;  /* 0x00007610ff007816 */ /* 0x000fc40000000000 */
[----:B------:R-:W2:Y:S04]  /*152b0*/  LDL R25, [R1+0xca8] ;  /* 0x000ca80001197983 */ /* 0x000ea80000100800 */
[----:B---3--:R0:W3:Y:S04]  /*152c0*/  @P1 LDG.E.U8 R24, desc[UR28][R2.64] ;  /* 0x0000001c02181981 */ /* 0x0080e8000c1e1100 */
[----:B------:R-:W2:Y:S01]  /*152d0*/  LDL R3, [R1+0xcc0] ;  /* 0x000cc00001037983 */ /* 0x000ea20000100800 */
[----:B0-----:R-:W-:-:S03]  /*152e0*/  @P1 IMAD.MOV.U32 R2, RZ, RZ, R23 ;  /* 0x000000ffff021224 */ /* 0x001fc600078e0017 */
[----:B---3--:R0:W-:Y:S04]  /*152f0*/  STL [R1+0x8], R24 ;  /* 0x0000081801007387 */ /* 0x0081e80000100800 */
[----:B------:R-:W3:Y:S04]  /*15300*/  LDL R23, [R1+0xca0] ;  /* 0x000ca00001177983 */ /* 0x000ee80000100800 */
[----:B--2---:R1:W2:Y:S04]  /*15310*/  @P1 LDG.E.U8 R0, desc[UR28][R2.64] ;  /* 0x0000001c02001981 */ /* 0x0042a8000c1e1100 */
[----:B0-----:R-:W3:Y:S04]  /*15320*/  LDL R24, [R1+0xcac] ;  /* 0x000cac0001187983 */ /* 0x001ee80000100800 */
[----:B------:R-:W3:Y:S01]  /*15330*/  LDL R3, [R1+0xcb8] ;  /* 0x000cb80001037983 */ /* 0x000ee20000100800 */
[----:B------:R-:W-:Y:S01]  /*15340*/  PRMT R22, RZ, 0x7610, R22 ;  /* 0x00007610ff167816 */ /* 0x000fe20000000016 */
[----:B-1----:R-:W-:Y:S01]  /*15350*/  @P1 IMAD.MOV.U32 R2, RZ, RZ, R28 ;  /* 0x000000ffff021224 */ /* 0x002fe200078e001c */
[----:B------:R-:W-:-:S02]  /*15360*/  PRMT R29, RZ, 0x7610, R29 ;  /* 0x00007610ff1d7816 */ /* 0x000fc4000000001d */
[----:B------:R-:W-:Y:S01]  /*15370*/  PRMT R21, RZ, 0x7610, R21 ;  /* 0x00007610ff157816 */ /* 0x000fe20000000015 */
[----:B--2---:R0:W-:Y:S01]  /*15380*/  STL [R1+0x4], R0 ;  /* 0x0000040001007387 */ /* 0x0041e20000100800 */
[----:B------:R-:W-:Y:S02]  /*15390*/  ISETP.GT.AND P0, PT, R4, 0x1e, PT ;  /* 0x0000001e0400780c */ /* 0x000fe40003f04270 */
[----:B----4-:R-:W-:Y:S01]  /*153a0*/  PRMT R20, RZ, 0x7610, R20 ;  /* 0x00007610ff147816 */ /* 0x010fe20000000014 */
[----:B------:R-:W2:Y:S04]  /*153b0*/  LDL R28, [R1+0xc98] ;  /* 0x000c9800011c7983 */ /* 0x000ea80000100800 */
[----:B0-----:R-:W4:Y:S04]  /*153c0*/  LDL R0, [R1+0xca4] ;  /* 0x000ca40001007983 */ /* 0x001f280000100800 */
[----:B---3--:R0:W3:Y:S02]  /*153d0*/  @P1 LDG.E.U8 R22, desc[UR28][R2.64] ;  /* 0x0000001c02161981 */ /* 0x0080e4000c1e1100 */
[----:B0-----:R-:W-:-:S02]  /*153e0*/  @P1 IMAD.MOV.U32 R2, RZ, RZ, R26 ;  /* 0x000000ffff021224 */ /* 0x001fc400078e001a */
[----:B------:R-:W-:-:S05]  /*153f0*/  @P1 IMAD.MOV.U32 R3, RZ, RZ, R27 ;  /* 0x000000ffff031224 */ /* 0x000fca00078e001b */
[----:B------:R0:W2:Y:S02]  /*15400*/  @P1 LDG.E.U8 R29, desc[UR28][R2.64] ;  /* 0x0000001c021d1981 */ /* 0x0000a4000c1e1100 */
[----:B0-----:R-:W-:Y:S02]  /*15410*/  @P1 IMAD.MOV.U32 R2, RZ, RZ, R24 ;  /* 0x000000ffff021224 */ /* 0x001fe400078e0018 */
[----:B------:R-:W-:-:S05]  /*15420*/  @P1 IMAD.MOV.U32 R3, RZ, RZ, R25 ;  /* 0x000000ffff031224 */ /* 0x000fca00078e0019 */
[----:B------:R0:W2:Y:S02]  /*15430*/  @P1 LDG.E.U8 R21, desc[UR28][R2.64] ;  /* 0x0000001c02151981 */ /* 0x0000a4000c1e1100 */
[----:B0-----:R-:W-:Y:S02]  /*15440*/  @P0 IMAD.MOV.U32 R3, RZ, RZ, R23 ;  /* 0x000000ffff030224 */ /* 0x001fe400078e0017 */
[----:B----4-:R-:W-:Y:S01]  /*15450*/  @P0 IMAD.MOV.U32 R2, RZ, RZ, R0 ;  /* 0x000000ffff020224 */ /* 0x010fe200078e0000 */
[----:B---3--:R0:W-:Y:S04]  /*15460*/  STL [R1], R22 ;  /* 0x0000001601007387 */ /* 0x0081e80000100800 */
[----:B------:R1:W3:Y:S04]  /*15470*/  @P0 LDG.E.U8 R20, desc[UR28][R2.64] ;  /* 0x0000001c02140981 */ /* 0x0002e8000c1e1100 */
[----:B0-----:R-:W4:Y:S04]  /*15480*/  LDL R22, [R1+0xc9c] ;  /* 0x000c9c0001167983 */ /* 0x001f280000100800 */
[----:B--2---:R-:W-:Y:S04]  /*15490*/  STL [R1+0x2398], R29 ;  /* 0x0023981d01007387 */ /* 0x004fe80000100800 */
[----:B------:R-:W2:Y:S04]  /*154a0*/  LDL R27, [R1+0xc90] ;  /* 0x000c9000011b7983 */ /* 0x000ea80000100800 */
[----:B------:R-:W2:Y:S04]  /*154b0*/  LDL R26, [R1+0xc94] ;  /* 0x000c9400011a7983 */ /* 0x000ea80000100800 */
[----:B------:R0:W-:Y:S04]  /*154c0*/  STL [R1+0x23a4], R21 ;  /* 0x0023a41501007387 */ /* 0x0001e80000100800 */
[----:B------:R-:W2:Y:S04]  /*154d0*/  LDL R25, [R1+0xc88] ;  /* 0x000c880001197983 */ /* 0x000ea80000100800 */
[----:B------:R-:W2:Y:S04]  /*154e0*/  LDL R24, [R1+0xc8c] ;  /* 0x000c8c0001187983 */ /* 0x000ea80000100800 */
[----:B------:R-:W2:Y:S04]  /*154f0*/  LDL R23, [R1+0xc80] ;  /* 0x000c800001177983 */ /* 0x000ea80000100800 */
[----:B------:R-:W2:Y:S01]  /*15500*/  LDL R0, [R1+0xc84] ;  /* 0x000c840001007983 */ /* 0x000ea20000100800 */
[----:B------:R-:W-:Y:S01]  /*15510*/  PRMT R19, RZ, 0x7610, R19 ;  /* 0x00007610ff137816 */ /* 0x000fe20000000013 */
[----:B-1----:R-:W-:-:S02]  /*15520*/  @P0 IMAD.MOV.U32 R3, RZ, RZ, R28 ;  /* 0x000000ffff030224 */ /* 0x002fc400078e001c */
[----:B---3--:R1:W-:Y:S04]  /*15530*/  STL [R1+0x2384], R20 ;  /* 0x0023841401007387 */ /* 0x0083e80000100800 */
[----:B0-----:R-:W3:Y:S01]  /*15540*/  LDL R21, [R1+0xc7c] ;  /* 0x000c7c0001157983 */ /* 0x001ee20000100800 */
[----:B----4-:R-:W-:-:S03]  /*15550*/  @P0 IMAD.MOV.U32 R2, RZ, RZ, R22 ;  /* 0x000000ffff020224 */ /* 0x010fc600078e0016 */
[----:B------:R-:W4:Y:S04]  /*15560*/  LDL R22, [R1+0xc78] ;  /* 0x000c780001167983 */ /* 0x000f280000100800 */
[----:B------:R2:W4:Y:S01]  /*15570*/  @P0 LDG.E.U8 R19, desc[UR28][R2.64] ;  /* 0x0000001c02130981 */ /* 0x000522000c1e1100 */
[----:B------:R-:W-:Y:S02]  /*15580*/  PRMT R18, RZ, 0x7610, R18 ;  /* 0x00007610ff127816 */ /* 0x000fe40000000012 */
[----:B------:R-:W-:Y:S01]  /*15590*/  PRMT R17, RZ, 0x7610, R17 ;  /* 0x00007610ff117816 */ /* 0x000fe20000000011 */
[----:B--2---:R-:W-:Y:S02]  /*155a0*/  @P0 IMAD.MOV.U32 R2, RZ, RZ, R26 ;  /* 0x000000ffff020224 */ /* 0x004fe400078e001a */
[----:B------:R-:W-:-:S05]  /*155b0*/  @P0 IMAD.MOV.U32 R3, RZ, RZ, R27 ;  /* 0x000000ffff030224 */ /* 0x000fca00078e001b */
[----:B------:R0:W2:Y:S02]  /*155c0*/  @P0 LDG.E.U8 R18, desc[UR28][R2.64] ;  /* 0x0000001c02120981 */ /* 0x0000a4000c1e1100 */
[----:B0-----:R-:W-:Y:S02]  /*155d0*/  @P0 IMAD.MOV.U32 R2, RZ, RZ, R24 ;  /* 0x000000ffff020224 */ /* 0x001fe400078e0018 */
[----:B------:R-:W-:-:S05]  /*155e0*/  @P0 IMAD.MOV.U32 R3, RZ, RZ, R25 ;  /* 0x000000ffff030224 */ /* 0x000fca00078e0019 */
[----:B------:R0:W2:Y:S01]  /*155f0*/  @P0 LDG.E.U8 R17, desc[UR28][R2.64] ;  /* 0x0000001c02110981 */ /* 0x0000a2000c1e1100 */
[----:B------:R-:W-:Y:S01]  /*15600*/  PRMT R16, RZ, 0x7610, R16 ;  /* 0x00007610ff107816 */ /* 0x000fe20000000010 */
[----:B0-----:R-:W-:Y:S02]  /*15610*/  @P0 IMAD.MOV.U32 R2, RZ, RZ, R0 ;  /* 0x000000ffff020224 */ /* 0x001fe400078e0000 */
[----:B------:R-:W-:-:S05]  /*15620*/  @P0 IMAD.MOV.U32 R3, RZ, RZ, R23 ;  /* 0x000000ffff030224 */ /* 0x000fca00078e0017 */
[----:B------:R3:W2:Y:S01]  /*15630*/  @P0 LDG.E.U8 R16, desc[UR28][R2.64] ;  /* 0x0000001c02100981 */ /* 0x0006a2000c1e1100 */
[----:B------:R-:W-:Y:S01]  /*15640*/  PRMT R15, RZ, 0x7610, R15 ;  /* 0x00007610ff0f7816 */ /* 0x000fe2000000000f */
[----:B---3--:R-:W-:Y:S02]  /*15650*/  @P0 IMAD.MOV.U32 R2, RZ, RZ, R21 ;  /* 0x000000ffff020224 */ /* 0x008fe400078e0015 */
[----:B----4-:R-:W-:Y:S01]  /*15660*/  @P0 IMAD.MOV.U32 R3, RZ, RZ, R22 ;  /* 0x000000ffff030224 */ /* 0x010fe200078e0016 */
[----:B------:R0:W-:Y:S04]  /*15670*/  STL [R1+0x2388], R19 ;  /* 0x0023881301007387 */ /* 0x0001e80000100800 */
[----:B-1----:R-:W3:Y:S04]  /*15680*/  LDL R20, [R1+0xc70] ;  /* 0x000c700001147983 */ /* 0x002ee80000100800 */
[----:B------:R3:W4:Y:S04]  /*15690*/  @P0 LDG.E.U8 R15, desc[UR28][R2.64] ;  /* 0x0000001c020f0981 */ /* 0x000728000c1e1100 */
[----:B0-----:R-:W4:Y:S04]  /*156a0*/  LDL R19, [R1+0xc74] ;  /* 0x000c740001137983 */ /* 0x001f280000100800 */
[----:B--2---:R0:W-:Y:S04]  /*156b0*/  STL [R1+0x238c], R18 ;  /* 0x00238c1201007387 */ /* 0x0041e80000100800 */
[----:B------:R1:W-:Y:S04]  /*156c0*/  STL [R1+0x2390], R17 ;  /* 0x0023901101007387 */ /* 0x0003e80000100800 */
[----:B0-----:R-:W2:Y:S04]  /*156d0*/  LDL R18, [R1+0xc68] ;  /* 0x000c680001127983 */ /* 0x001ea80000100800 */
[----:B------:R-:W2:Y:S01]  /*156e0*/  LDL R0, [R1+0xc6c] ;  /* 0x000c6c0001007983 */ /* 0x000ea20000100800 */
[----:B------:R-:W-:-:S03]  /*156f0*/  PRMT R14, RZ, 0x7610, R14 ;  /* 0x00007610ff0e7816 */ /* 0x000fc6000000000e */
[----:B------:R0:W-:Y:S04]  /*15700*/  STL [R1+0x2394], R16 ;  /* 0x0023941001007387 */ /* 0x0001e80000100800 */
[----:B-1----:R-:W2:Y:S04]  /*15710*/  LDL R17, [R1+0xc60] ;  /* 0x000c600001117983 */ /* 0x002ea80000100800 */
[----:B0-----:R-:W2:Y:S01]  /*15720*/  LDL R16, [R1+0xc64] ;  /* 0x000c640001107983 */ /* 0x001ea20000100800 */
[----:B---3--:R-:W-:-:S03]  /*15730*/  @P0 IMAD.MOV.U32 R3, RZ, RZ, R20 ;  /* 0x000000ffff030224 */ /* 0x008fc600078e0014 */
[----:B----4-:R0:W-:Y:S04]  /*15740*/  STL [R1+0x23a8], R15 ;  /* 0x0023a80f01007387 */ /* 0x0101e80000100800 */
[----:B------:R-:W3:Y:S01]  /*15750*/  LDL R21, [R1+0xc58] ;  /* 0x000c580001157983 */ /* 0x000ee20000100800 */
[----:B------:R-:W-:-:S03]  /*15760*/  @P0 IMAD.MOV.U32 R2, RZ, RZ, R19 ;  /* 0x000000ffff020224 */ /* 0x000fc600078e0013 */
[----:B0-----:R-:W4:Y:S04]  /*15770*/  LDL R15, [R1+0xc5c] ;  /* 0x000c5c00010f7983 */ /* 0x001f280000100800 */
[----:B------:R2:W4:Y:S01]  /*15780*/  @P0 LDG.E.U8 R14, desc[UR28][R2.64] ;  /* 0x0000001c020e0981 */ /* 0x000522000c1e1100 */
[----:B------:R-:W-:Y:S02]  /*15790*/  ISETP.GT.AND P1, PT, R4, 0x1f, PT ;  /* 0x0000001f0400780c */ /* 0x000fe40003f24270 */
[----:B------:R-:W-:Y:S02]  /*157a0*/  PRMT R13, RZ, 0x7610, R13 ;  /* 0x00007610ff0d7816 */ /* 0x000fe4000000000d */
[----:B------:R-:W-:Y:S01]  /*157b0*/  PRMT R12, RZ, 0x7610, R12 ;  /* 0x00007610ff0c7816 */ /* 0x000fe2000000000c */
[----:B--2---:R-:W-:-:S02]  /*157c0*/  @P0 IMAD.MOV.U32 R3, RZ, RZ, R18 ;  /* 0x000000ffff030224 */ /* 0x004fc400078e0012 */
[----:B------:R-:W-:-:S05]  /*157d0*/  @P0 IMAD.MOV.U32 R2, RZ, RZ, R0 ;  /* 0x000000ffff020224 */ /* 0x000fca00078e0000 */
[----:B------:R0:W2:Y:S02]  /*157e0*/  @P0 LDG.E.U8 R13, desc[UR28][R2.64] ;  /* 0x0000001c020d0981 */ /* 0x0000a4000c1e1100 */
[----:B0-----:R-:W-:Y:S02]  /*157f0*/  @P1 IMAD.MOV.U32 R3, RZ, RZ, R17 ;  /* 0x000000ffff031224 */ /* 0x001fe400078e0011 */
[----:B------:R-:W-:-:S05]  /*15800*/  @P1 IMAD.MOV.U32 R2, RZ, RZ, R16 ;  /* 0x000000ffff021224 */ /* 0x000fca00078e0010 */
[----:B------:R3:W2:Y:S01]  /*15810*/  @P1 LDG.E.U8 R12, desc[UR28][R2.64] ;  /* 0x0000001c020c1981 */ /* 0x0006a2000c1e1100 */
[----:B------:R-:W-:Y:S01]  /*15820*/  PRMT R11, RZ, 0x7610, R11 ;  /* 0x00007610ff0b7816 */ /* 0x000fe2000000000b */
[----:B---3--:R-:W-:Y:S02]  /*15830*/  @P1 IMAD.MOV.U32 R3, RZ, RZ, R21 ;  /* 0x000000ffff031224 */ /* 0x008fe400078e0015 */
[----:B----4-:R-:W-:Y:S01]  /*15840*/  @P1 IMAD.MOV.U32 R2, RZ, RZ, R15 ;  /* 0x000000ffff021224 */ /* 0x010fe200078e000f */
[----:B------:R0:W-:Y:S04]  /*15850*/  STL [R1+0x23b0], R14 ;  /* 0x0023b00e01007387 */ /* 0x0001e80000100800 */
[----:B------:R-:W3:Y:S04]  /*15860*/  LDL R0, [R1+0xc54] ;  /* 0x000c540001007983 */ /* 0x000ee80000100800 */
[----:B------:R-:W4:Y:S04]  /*15870*/  LDL R20, [R1+0xc50] ;  /* 0x000c500001147983 */ /* 0x000f280000100800 */
[----:B------:R3:W4:Y:S04]  /*15880*/  @P1 LDG.E.U8 R11, desc[UR28][R2.64] ;  /* 0x0000001c020b1981 */ /* 0x000728000c1e1100 */
[----:B--2---:R1:W-:Y:S04]  /*15890*/  STL [R1+0x23b4], R13 ;  /* 0x0023b40d01007387 */ /* 0x0043e80000100800 */
[----:B------:R-:W2:Y:S04]  /*158a0*/  LDL R19, [R1+0xc48] ;  /* 0x000c480001137983 */ /* 0x000ea80000100800 */
[----:B------:R-:W2:Y:S04]  /*158b0*/  LDL R18, [R1+0xc4c] ;  /* 0x000c4c0001127983 */ /* 0x000ea80000100800 */
[----:B------:R-:W2:Y:S04]  /*158c0*/  LDL R17, [R1+0xc40] ;  /* 0x000c400001117983 */ /* 0x000ea80000100800 */
[----:B------:R-:W2:Y:S04]  /*158d0*/  LDL R16, [R1+0xc44] ;  /* 0x000c440001107983 */ /* 0x000ea80000100800 */
[----:B------:R1:W-:Y:S04]  /*158e0*/  STL [R1+0x2360], R12 ;  /* 0x0023600c01007387 */ /* 0x0003e80000100800 */
[----:B------:R-:W2:Y:S04]  /*158f0*/  LDL R15, [R1+0xc38] ;  /* 0x000c3800010f7983 */ /* 0x000ea80000100800 */
[----:B0-----:R-:W2:Y:S04]  /*15900*/  LDL R14, [R1+0xc3c] ;  /* 0x000c3c00010e7983 */ /* 0x001ea80000100800 */
[----:B-1----:R-:W2:Y:S04]  /*15910*/  LDL R13, [R1+0xc30] ;  /* 0x000c3000010d7983 */ /* 0x002ea80000100800 */
[----:B------:R-:W2:Y:S01]  /*15920*/  LDL R12, [R1+0xc34] ;  /* 0x000c3400010c7983 */ /* 0x000ea20000100800 */
[----:B---3--:R-:W-:-:S03]  /*15930*/  @P1 IMAD.MOV.U32 R2, RZ, RZ, R0 ;  /* 0x000000ffff021224 */ /* 0x008fc600078e0000 */
[----:B----4-:R0:W-:Y:S04]  /*15940*/  STL [R1+0x2364], R11 ;  /* 0x0023640b01007387 */ /* 0x0101e80000100800 */
[----:B------:R-:W3:Y:S04]  /*15950*/  LDL R0, [R1+0xc2c] ;  /* 0x000c2c0001007983 */ /* 0x000ee80000100800 */
[----:B0-----:R-:W4:Y:S01]  /*15960*/  LDL R11, [R1+0xc28] ;  /* 0x000c2800010b7983 */ /* 0x001f220000100800 */
[----:B------:R-:W-:Y:S01]  /*15970*/  PRMT R10, RZ, 0x7610, R10 ;  /* 0x00007610ff0a7816 */ /* 0x000fe2000000000a */
[----:B------:R-:W-:Y:S01]  /*15980*/  @P1 IMAD.MOV.U32 R3, RZ, RZ, R20 ;  /* 0x000000ffff031224 */ /* 0x000fe200078e0014 */
[----:B------:R-:W-:-:S04]  /*15990*/  PRMT R9, RZ, 0x7610, R9 ;  /* 0x00007610ff097816 */ /* 0x000fc80000000009 */
[----:B------:R2:W4:Y:S01]  /*159a0*/  @P1 LDG.E.U8 R10, desc[UR28][R2.64] ;  /* 0x0000001c020a1981 */ /* 0x000522000c1e1100 */
[----:B------:R-:W-:Y:S01]  /*159b0*/  PRMT R8, RZ, 0x7610, R8 ;  /* 0x00007610ff087816 */ /* 0x000fe20000000008 */
[----:B--2---:R-:W-:Y:S02]  /*159c0*/  @P1 IMAD.MOV.U32 R2, RZ, RZ, R18 ;  /* 0x000000ffff021224 */ /* 0x004fe400078e0012 */
[----:B------:R-:W-:-:S05]  /*159d0*/  @P1 IMAD.MOV.U32 R3, RZ, RZ, R19 ;  /* 0x000000ffff031224 */ /* 0x000fca00078e0013 */
[----:B------:R0:W2:Y:S01]  /*159e0*/  @P1 LDG.E.U8 R9, desc[UR28][R2.64] ;  /* 0x0000001c02091981 */ /* 0x0000a2000c1e1100 */
[----:B------:R-:W-:Y:S01]  /*159f0*/  PRMT R7, RZ, 0x7610, R7 ;  /* 0x00007610ff077816 */ /* 0x000fe20000000007 */
        /* <DEDUP_REMOVED lines=10> */
[----:B------:R3:W2:Y:S02]  /*15aa0*/  @P1 LDG.E.U8 R6, desc[UR28][R2.64] ;  /* 0x0000001c02061981 */ /* 0x0006a4000c1e1100 */
[----:B---3--:R-:W-:Y:S02]  /*15ab0*/  @P1 IMAD.MOV.U32 R2, RZ, RZ, R0 ;  /* 0x000000ffff021224 */ /* 0x008fe400078e0000 */
[----:B----4-:R-:W-:-:S05]  /*15ac0*/  @P1 IMAD.MOV.U32 R3, RZ, RZ, R11 ;  /* 0x000000ffff031224 */ /* 0x010fca00078e000b */
[----:B------:R-:W3:Y:S01]  /*15ad0*/  @P1 LDG.E.U8 R5, desc[UR28][R2.64] ;  /* 0x0000001c02051981 */ /* 0x000ee2000c1e1100 */
[----:B------:R-:W0:Y:S01]  /*15ae0*/  S2R R0, SR_TID.X ;  /* 0x0000000000007919 */ /* 0x000e220000002100 */
[----:B------:R-:W1:Y:S02]  /*15af0*/  S2R R27, SR_TID.X ;  /* 0x00000000001b7919 */ /* 0x000e640000002100 */
[----:B------:R0:W-:Y:S01]  /*15b00*/  STL [R1+0x2368], R10 ;  /* 0x0023680a01007387 */ /* 0x0001e20000100800 */
[----:B------:R-:W-:Y:S06]  /*15b10*/  BAR.SYNC.DEFER_BLOCKING 0x0 ;  /* 0x0000000000007b1d */ /* 0x000fec0000010000 */
[----:B--2---:R-:W-:Y:S04]  /*15b20*/  STL [R1+0x236c], R9 ;  /* 0x00236c0901007387 */ /* 0x004fe80000100800 */
[----:B------:R-:W-:Y:S01]  /*15b30*/  STL [R1+0x2370], R8 ;  /* 0x0023700801007387 */ /* 0x000fe20000100800 */
[----:B0-----:R-:W-:-:S02]  /*15b40*/  LOP3.LUT R10, R0, 0x1f, RZ, 0xc0, !PT ;  /* 0x0000001f000a7812 */ /* 0x001fc400078ec0ff */
[----:B-1----:R-:W-:Y:S01]  /*15b50*/  LOP3.LUT R0, R27, 0x3f, RZ, 0xc0, !PT ;  /* 0x0000003f1b007812 */ /* 0x002fe200078ec0ff */
[----:B------:R-:W-:Y:S04]  /*15b60*/  STL [R1+0x2374], R7 ;  /* 0x0023740701007387 */ /* 0x000fe80000100800 */
[----:B------:R-:W-:Y:S04]  /*15b70*/  STL [R1+0x2378], R6 ;  /* 0x0023780601007387 */ /* 0x000fe80000100800 */
[----:B------:R-:W2:Y:S04]  /*15b80*/  LDL.LU R28, [R1+0xbb4] ;  /* 0x000bb400011c7983 */ /* 0x000ea80000300800 */
[----:B------:R-:W4:Y:S04]  /*15b90*/  LDL.LU R24, [R1+0xbb0] ;  /* 0x000bb00001187983 */ /* 0x000f280000300800 */
[----:B---3--:R-:W-:Y:S04]  /*15ba0*/  STL [R1+0x237c], R5 ;  /* 0x00237c0501007387 */ /* 0x008fe80000100800 */
[----:B------:R0:W-:Y:S04]  /*15bb0*/  STL [R1+0x23c8], R27 ;  /* 0x0023c81b01007387 */ /* 0x0001e80000100800 */
[----:B0-----:R-:W3:Y:S01]  /*15bc0*/  LDL.LU R27, [R1+0xba4] ;  /* 0x000ba400011b7983 */ /* 0x001ee20000300800 */
[----:B------:R-:W-:-:S03]  /*15bd0*/  ISETP.GE.AND P0, PT, R10, R4, PT ;  /* 0x000000040a00720c */ /* 0x000fc60003f06270 */
[----:B---3--:R0:W-:Y:S04]  /*15be0*/  STL [R1+0x23ec], R27 ;  /* 0x0023ec1b01007387 */ /* 0x0081e80000100800 */
[----:B0-----:R-:W3:Y:S04]  /*15bf0*/  LDL.LU R27, [R1+0xbac] ;  /* 0x000bac00011b7983 */ /* 0x001ee80000300800 */
[----:B------:R-:W3:Y:S04]  /*15c00*/  LDL.LU R5, [R1+0xba0] ;  /* 0x000ba00001057983 */ /* 0x000ee80000300800 */
        /* <DEDUP_REMOVED lines=19> */
[----:B------:R0:W-:Y:S04]  /*15d40*/  STL [R1+0x2380], R4 ;  /* 0x0023800401007387 */ /* 0x0001e80000100800 */
[----:B--2---:R1:W-:Y:S04]  /*15d50*/  STS.U8 [R0+UR5], R28 ;  /* 0x0000001c00007988 */ /* 0x0043e80008000005 */
[----:B----4-:R2:W-:Y:S04]  /*15d60*/  STS.U8 [R0+UR5+0x40], R24 ;  /* 0x0000401800007988 */ /* 0x0105e80008000005 */
[----:B0-----:R-:W4:Y:S04]  /*15d70*/  LDL.LU R4, [R1+0xba8] ;  /* 0x000ba80001047983 */ /* 0x001f280000300800 */
[----:B------:R-:W4:Y:S04]  /*15d80*/  LDL.LU R21, [R1+0x8b0] ;  /* 0x0008b00001157983 */ /* 0x000f280000300800 */
[----:B------:R-:W4:Y:S04]  /*15d90*/  LDL.LU R29, [R1+0x8ac] ;  /* 0x0008ac00011d7983 */ /* 0x000f280000300800 */
[----:B------:R-:W4:Y:S04]  /*15da0*/  LDL.LU R22, [R1+0x8a8] ;  /* 0x0008a80001167983 */ /* 0x000f280000300800 */
[----:B------:R-:W4:Y:S04]  /*15db0*/  LDL.LU R23, [R1+0x8a4] ;  /* 0x0008a40001177983 */ /* 0x000f280000300800 */
[----:B-1----:R-:W4:Y:S04]  /*15dc0*/  LDL.LU R28, [R1+0x8a0] ;  /* 0x0008a000011c7983 */ /* 0x002f280000300800 */
[----:B--2---:R-:W2:Y:S04]  /*15dd0*/  LDL.LU R24, [R1+0x89c] ;  /* 0x00089c0001187983 */ /* 0x004ea80000300800 */
[----:B---3--:R0:W-:Y:S04]  /*15de0*/  STS.U8 [R0+UR5+0x80], R27 ;  /* 0x0000801b00007988 */ /* 0x0081e80008000005 */
[----:B0-----:R-:W3:Y:S04]  /*15df0*/  LDL.LU R27, [R1+0x23ec] ;  /* 0x0023ec00011b7983 */ /* 0x001ee80000300800 */
[----:B----4-:R-:W-:Y:S04]  /*15e00*/  STS.U8 [R0+UR5+0xc0], R4 ;  /* 0x0000c00400007988 */ /* 0x010fe80008000005 */
[----:B---3--:R-:W-:Y:S04]  /*15e10*/  STS.U8 [R0+UR5+0x100], R27 ;  /* 0x0001001b00007988 */ /* 0x008fe80008000005 */
[----:B------:R-:W-:Y:S04]  /*15e20*/  STS.U8 [R0+UR5+0x140], R5 ;  /* 0x0001400500007988 */ /* 0x000fe80008000005 */
        /* <DEDUP_REMOVED lines=17> */
[----:B------:R0:W-:Y:S04]  /*15f40*/  STS.U8 [R0+UR5+0x21c0], R25 ;  /* 0x0021c01900007988 */ /* 0x0001e80008000005 */
[----:B0-----:R-:W3:Y:S04]  /*15f50*/  LDL.LU R25, [R1+0x898] ;  /* 0x0008980001197983 */ /* 0x001ee80000300800 */
[----:B------:R-:W4:Y:S04]  /*15f60*/  LDL.LU R4, [R1+0xb8c] ;  /* 0x000b8c0001047983 */ /* 0x000f280000300800 */
[----:B------:R0:W-:Y:S02]  /*15f70*/  STS.U8 [R0+UR5+0x3040], R26 ;  /* 0x0030401a00007988 */ /* 0x0001e40008000005 */
[----:B0-----:R-:W0:Y:S02]  /*15f80*/  S2R R26, SR_TID.X ;  /* 0x00000000001a7919 */ /* 0x001e240000002100 */
[----:B------:R-:W-:Y:S04]  /*15f90*/  STS.U8 [R0+UR5+0x3000], R21 ;  /* 0x0030001500007988 */ /* 0x000fe80008000005 */
[----:B------:R-:W-:Y:S04]  /*15fa0*/  STS.U8 [R0+UR5+0x30c0], R29 ;  /* 0x0030c01d00007988 */ /* 0x000fe80008000005 */
[----:B------:R-:W-:Y:S04]  /*15fb0*/  STS.U8 [R0+UR5+0x3080], R22 ;  /* 0x0030801600007988 */ /* 0x000fe80008000005 */
[----:B------:R-:W-:Y:S04]  /*15fc0*/  STS.U8 [R0+UR5+0x3140], R23 ;  /* 0x0031401700007988 */ /* 0x000fe80008000005 */
[----:B------:R-:W-:Y:S04]  /*15fd0*/  STS.U8 [R0+UR5+0x3100], R28 ;  /* 0x0031001c00007988 */ /* 0x000fe80008000005 */
[----:B--2---:R-:W-:Y:S01]  /*15fe0*/  STS.U8 [R0+UR5+0x31c0], R24 ;  /* 0x0031c01800007988 */ /* 0x004fe20008000005 */
[----:B0-----:R-:W-:-:S04]  /*15ff0*/  LOP3.LUT R26, R26, 0x3f, RZ, 0xc0, !PT ;  /* 0x0000003f1a1a7812 */ /* 0x001fc800078ec0ff */
[----:B------:R-:W-:Y:S01]  /*16000*/  LOP3.LUT R2, R26, 0x8, RZ, 0x3c, !PT ;  /* 0x000000081a027812 */ /* 0x000fe200078e3cff */
[----:B----4-:R0:W-:Y:S04]  /*16010*/  STL [R1+0x23e8], R4 ;  /* 0x0023e80401007387 */ /* 0x0101e80000100800 */
[----:B0-----:R-:W2:Y:S04]  /*16020*/  LDL.LU R4, [R1+0xb94] ;  /* 0x000b940001047983 */ /* 0x001ea80000300800 */
[----:B------:R-:W4:Y:S04]  /*16030*/  LDL.LU R27, [R1+0xb88] ;  /* 0x000b8800011b7983 */ /* 0x000f280000300800 */
        /* <DEDUP_REMOVED lines=23> */
[----:B---3--:R0:W-:Y:S04]  /*161b0*/  STS.U8 [R0+UR5+0x3180], R25 ;  /* 0x0031801900007988 */ /* 0x0081e80008000005 */
[----:B------:R-:W3:Y:S04]  /*161c0*/  LDL.LU R24, [R1+0x888] ;  /* 0x0008880001187983 */ /* 0x000ee80000300800 */
[----:B0-----:R-:W3:Y:S04]  /*161d0*/  LDL.LU R25, [R1+0x884] ;  /* 0x0008840001197983 */ /* 0x001ee80000300800 */
[----:B------:R0:W-:Y:S04]  /*161e0*/  STL [R1+0x23b8], R0 ;  /* 0x0023b80001007387 */ /* 0x0001e80000100800 */
[----:B0-----:R-:W3:Y:S04]  /*161f0*/  LDL.LU R0, [R1+0xb90] ;  /* 0x000b900001007983 */ /* 0x001ee80000300800 */
[----:B--2---:R0:W-:Y:S04]  /*16200*/  STS.U8 [R2+UR5+0x200], R4 ;  /* 0x0002000402007988 */ /* 0x0041e80008000005 */
[----:B0-----:R-:W2:Y:S04]  /*16210*/  LDL.LU R4, [R1+0x23e8] ;  /* 0x0023e80001047983 */ /* 0x001ea80000300800 */
[----:B---3--:R0:W-:Y:S04]  /*16220*/  STS.U8 [R2+UR5+0x240], R0 ;  /* 0x0002400002007988 */ /* 0x0081e80008000005 */
[----:B0-----:R-:W3:Y:S04]  /*16230*/  LDL.LU R0, [R1+0xb70] ;  /* 0x000b700001007983 */ /* 0x001ee80000300800 */
[----:B---3--:R0:W-:Y:S04]  /*16240*/  STL [R1+0x23d8], R0 ;  /* 0x0023d80001007387 */ /* 0x0081e80000100800 */
[----:B0-----:R-:W3:Y:S04]  /*16250*/  LDL.LU R0, [R1+0x878] ;  /* 0x0008780001007983 */ /* 0x001ee80000300800 */
[----:B---3--:R0:W-:Y:S04]  /*16260*/  STL [R1+0x23e0], R0 ;  /* 0x0023e00001007387 */ /* 0x0081e80000100800 */
[----:B0-----:R-:W3:Y:S04]  /*16270*/  LDL.LU R0, [R1+0x87c] ;  /* 0x00087c0001007983 */ /* 0x001ee80000300800 */
[----:B--2---:R-:W-:Y:S04]  /*16280*/  STS.U8 [R2+UR5+0x280], R4 ;  /* 0x0002800402007988 */ /* 0x004fe80008000005 */
[----:B----4-:R-:W-:Y:S04]  /*16290*/  STS.U8 [R2+UR5+0x2c0], R27 ;  /* 0x0002c01b02007988 */ /* 0x010fe80008000005 */
        /* <DEDUP_REMOVED lines=15> */
[----:B---3--:R0:W-:Y:S04]  /*16390*/  STL [R1+0x23e4], R0 ;  /* 0x0023e40001007387 */ /* 0x0081e80000100800 */
[----:B0-----:R-:W2:Y:S04]  /*163a0*/  LDL.LU R0, [R1+0x880] ;  /* 0x0008800001007983 */ /* 0x001ea80000300800 */
[----:B------:R-:W3:Y:S04]  /*163b0*/  LDL.LU R4, [R1+0xb6c] ;  /* 0x000b6c0001047983 */ /* 0x000ee80000300800 */
[----:B------:R-:W-:Y:S04]  /*163c0*/  STS.U8 [R2+UR5+0x22c0], R19 ;  /* 0x0022c01302007988 */ /* 0x000fe80008000005 */
[----:B------:R-:W-:Y:S04]  /*163d0*/  STS.U8 [R2+UR5+0x2300], R20 ;  /* 0x0023001402007988 */ /* 0x000fe80008000005 */
[----:B------:R-:W-:Y:S04]  /*163e0*/  STS.U8 [R2+UR5+0x2340], R21 ;  /* 0x0023401502007988 */ /* 0x000fe80008000005 */
[----:B------:R0:W-:Y:S02]  /*163f0*/  STS.U8 [R2+UR5+0x2380], R26 ;  /* 0x0023801a02007988 */ /* 0x0001e40008000005 */
[----:B0-----:R-:W0:Y:S02]  /*16400*/  S2R R26, SR_TID.X ;  /* 0x00000000001a7919 */ /* 0x001e240000002100 */
[----:B------:R-:W-:Y:S04]  /*16410*/  STS.U8 [R2+UR5+0x23c0], R29 ;  /* 0x0023c01d02007988 */ /* 0x000fe80008000005 */
[----:B------:R-:W-:Y:S04]  /*16420*/  STS.U8 [R2+UR5+0x3240], R22 ;  /* 0x0032401602007988 */ /* 0x000fe80008000005 */
[----:B------:R-:W-:Y:S04]  /*16430*/  STS.U8 [R2+UR5+0x3200], R23 ;  /* 0x0032001702007988 */ /* 0x000fe80008000005 */
[----:B------:R-:W-:Y:S04]  /*16440*/  STS.U8 [R2+UR5+0x32c0], R28 ;  /* 0x0032c01c02007988 */ /* 0x000fe80008000005 */
[----:B------:R-:W-:Y:S04]  /*16450*/  STS.U8 [R2+UR5+0x3280], R24 ;  /* 0x0032801802007988 */ /* 0x000fe80008000005 */
[----:B------:R1:W-:Y:S01]  /*16460*/  STS.U8 [R2+UR5+0x3340], R25 ;  /* 0x0033401902007988 */ /* 0x0003e20008000005 */
[----:B0-----:R-:W-:-:S02]  /*16470*/  LOP3.LUT R27, R26, 0x3f, RZ, 0xc0, !PT ;  /* 0x0000003f1a1b7812 */ /* 0x001fc400078ec0ff */
[----:B------:R-:W-:Y:S01]  /*16480*/  LOP3.LUT R14, R26, 0x3f, RZ, 0xc0, !PT ;  /* 0x0000003f1a0e7812 */ /* 0x000fe200078ec0ff */
[----:B---3--:R0:W-:Y:S04]  /*16490*/  STL [R1+0x23dc], R4 ;  /* 0x0023dc0401007387 */ /* 0x0081e80000100800 */
[----:B------:R-:W3:Y:S04]  /*164a0*/  LDL.LU R5, [R1+0xb68] ;  /* 0x000b680001057983 */ /* 0x000ee80000300800 */
[----:B-1----:R-:W4:Y:S04]  /*164b0*/  LDL.LU R2, [R1+0xb64] ;  /* 0x000b640001027983 */ /* 0x002f280000300800 */
        /* <DEDUP_REMOVED lines=19> */
[----:B------:R-:W3:Y:S01]  /*165f0*/  LDL.LU R28, [R1+0x874] ;  /* 0x00087400011c7983 */ /* 0x000ee20000300800 */
[----:B0-----:R-:W-:-:S03]  /*16600*/  LOP3.LUT R4, R27, 0x8, RZ, 0x3c, !PT ;  /* 0x000000081b047812 */ /* 0x001fc600078e3cff */
[----:B------:R-:W3:Y:S04]  /*16610*/  LDL.LU R24, [R1+0x870] ;  /* 0x0008700001187983 */ /* 0x000ee80000300800 */
[----:B------:R-:W3:Y:S04]  /*16620*/  LDL.LU R25, [R1+0x86c] ;  /* 0x00086c0001197983 */ /* 0x000ee80000300800 */
[----:B------:R-:W3:Y:S01]  /*16630*/  LDL.LU R26, [R1+0x868] ;  /* 0x00086800011a7983 */ /* 0x000ee20000300800 */
[----:B------:R-:W-:-:S03]  /*16640*/  LOP3.LUT R27, R14, 0x10, RZ, 0x3c, !PT ;  /* 0x000000100e1b7812 */ /* 0x000fc600078e3cff */
[----:B------:R0:W-:Y:S04]  /*16650*/  STL [R1+0x23d4], R14 ;  /* 0x0023d40e01007387 */ /* 0x0001e80000100800 */
[----:B--2---:R1:W-:Y:S04]  /*16660*/  STS.U8 [R4+UR5+0x3300], R0 ;  /* 0x0033000004007988 */ /* 0x0043e80008000005 */
[----:B0-----:R-:W2:Y:S04]  /*16670*/  LDL.LU R14, [R1+0xb74] ;  /* 0x000b7400010e7983 */ /* 0x001ea80000300800 */
[----:B-1----:R-:W2:Y:S04]  /*16680*/  LDL.LU R0, [R1+0x23e4] ;  /* 0x0023e40001007983 */ /* 0x002ea80000300800 */
[----:B--2---:R0:W-:Y:S04]  /*16690*/  STS.U8 [R4+UR5+0x33c0], R0 ;  /* 0x0033c00004007988 */ /* 0x0041e80008000005 */
[----:B0-----:R-:W2:Y:S04]  /*166a0*/  LDL.LU R0, [R1+0x23e0] ;  /* 0x0023e00001007983 */ /* 0x001ea80000300800 */
[----:B--2---:R0:W-:Y:S04]  /*166b0*/  STS.U8 [R4+UR5+0x3380], R0 ;  /* 0x0033800004007988 */ /* 0x0041e80008000005 */
[----:B0-----:R-:W2:Y:S04]  /*166c0*/  LDL.LU R4, [R1+0x23dc] ;  /* 0x0023dc0001047983 */ /* 0x001ea80000300800 */
[----:B------:R-:W2:Y:S04]  /*166d0*/  LDL.LU R0, [R1+0x23d8] ;  /* 0x0023d80001007983 */ /* 0x000ea80000300800 */
[----:B------:R0:W-:Y:S04]  /*166e0*/  STS.U8 [R27+UR5+0x400], R14 ;  /* 0x0004000e1b007988 */ /* 0x0001e80008000005 */
[----:B0-----:R-:W4:Y:S04]  /*166f0*/  LDL.LU R14, [R1+0x864] ;  /* 0x00086400010e7983 */ /* 0x001f280000300800 */
[----:B--2---:R-:W-:Y:S04]  /*16700*/  STS.U8 [R27+UR5+0x440], R0 ;  /* 0x000440001b007988 */ /* 0x004fe80008000005 */
[----:B------:R-:W-:Y:S04]  /*16710*/  STS.U8 [R27+UR5+0x480], R4 ;  /* 0x000480041b007988 */ /* 0x000fe80008000005 */
[----:B---3--:R-:W-:Y:S04]  /*16720*/  STS.U8 [R27+UR5+0x4c0], R5 ;  /* 0x0004c0051b007988 */ /* 0x008fe80008000005 */
        /* <DEDUP_REMOVED lines=22> */
[----:B0-----:R-:W2:Y:S04]  /*16890*/  LDL.LU R24, [R1+0x858] ;  /* 0x0008580001187983 */ /* 0x001ea80000300800 */
[----:B--2---:R0:W-:Y:S04]  /*168a0*/  STL [R1+0x23cc], R24 ;  /* 0x0023cc1801007387 */ /* 0x0041e80000100800 */
[----:B0-----:R-:W2:Y:S04]  /*168b0*/  LDL.LU R24, [R1+0x85c] ;  /* 0x00085c0001187983 */ /* 0x001ea80000300800 */
[----:B------:R-:W-:Y:S04]  /*168c0*/  STS.U8 [R27+UR5+0x34c0], R25 ;  /* 0x0034c0191b007988 */ /* 0x000fe80008000005 */
[----:B------:R-:W-:Y:S04]  /*168d0*/  STS.U8 [R27+UR5+0x3480], R26 ;  /* 0x0034801a1b007988 */ /* 0x000fe80008000005 */
[----:B--2---:R0:W-:Y:S04]  /*168e0*/  STL [R1+0x23d0], R24 ;  /* 0x0023d01801007387 */ /* 0x0041e80000100800 */
[----:B0-----:R-:W2:Y:S04]  /*168f0*/  LDL.LU R24, [R1+0x860] ;  /* 0x0008600001187983 */ /* 0x001ea80000300800 */
[----:B------:R-:W3:Y:S04]  /*16900*/  LDL.LU R25, [R1+0xb54] ;  /* 0x000b540001197983 */ /* 0x000ee80000300800 */
[----:B------:R-:W4:Y:S04]  /*16910*/  LDL.LU R26, [R1+0xb50] ;  /* 0x000b5000011a7983 */ /* 0x000f280000300800 */
        /* <DEDUP_REMOVED lines=24> */
[----:B------:R0:W-:Y:S04]  /*16aa0*/  STS.U8 [R27+UR5+0x3540], R14 ;  /* 0x0035400e1b007988 */ /* 0x0001e80008000005 */
[----:B0-----:R-:W3:Y:S04]  /*16ab0*/  LDL.LU R14, [R1+0x23d4] ;  /* 0x0023d400010e7983 */ /* 0x001ee80000300800 */
[----:B--2---:R0:W-:Y:S04]  /*16ac0*/  STS.U8 [R27+UR5+0x3500], R24 ;  /* 0x003500181b007988 */ /* 0x0041e80008000005 */
[----:B0-----:R-:W2:Y:S04]  /*16ad0*/  LDL.LU R24, [R1+0x23d0] ;  /* 0x0023d00001187983 */ /* 0x001ea80000300800 */
[----:B--2---:R0:W-:Y:S04]  /*16ae0*/  STS.U8 [R27+UR5+0x35c0], R24 ;  /* 0x0035c0181b007988 */ /* 0x0041e80008000005 */
[----:B0-----:R-:W2:Y:S01]  /*16af0*/  LDL.LU R24, [R1+0x23cc] ;  /* 0x0023cc0001187983 */ /* 0x001ea20000300800 */
[----:B---3--:R-:W-:-:S03]  /*16b00*/  LOP3.LUT R14, R14, 0x18, RZ, 0x3c, !PT ;  /* 0x000000180e0e7812 */ /* 0x008fc600078e3cff */
[----:B--2---:R0:W-:Y:S04]  /*16b10*/  STS.U8 [R27+UR5+0x3580], R24 ;  /* 0x003580181b007988 */ /* 0x0041e80008000005 */
[----:B------:R1:W-:Y:S04]  /*16b20*/  STS.U8 [R14+UR5+0x600], R25 ;  /* 0x000600190e007988 */ /* 0x0003e80008000005 */
[----:B----4-:R2:W-:Y:S04]  /*16b30*/  STS.U8 [R14+UR5+0x640], R26 ;  /* 0x0006401a0e007988 */ /* 0x0105e80008000005 */
[----:B------:R3:W-:Y:S04]  /*16b40*/  STS.U8 [R14+UR5+0x680], R0 ;  /* 0x000680000e007988 */ /* 0x0007e80008000005 */
        /* <DEDUP_REMOVED lines=12> */
[----:B------:R-:W-:Y:S04]  /*16c10*/  STS.U8 [R14+UR5+0x1780], R15 ;  /* 0x0017800f0e007988 */ /* 0x000fe80008000005 */
[----:B------:R-:W-:Y:S04]  /*16c20*/  STS.U8 [R14+UR5+0x2600], R16 ;  /* 0x002600100e007988 */ /* 0x000fe80008000005 */
[----:B0-----:R-:W4:Y:S04]  /*16c30*/  LDL.LU R27, [R1+0x23c8] ;  /* 0x0023c800011b7983 */ /* 0x001f280000300800 */
[----:B------:R-:W-:Y:S04]  /*16c40*/  STS.U8 [R14+UR5+0x2640], R17 ;  /* 0x002640110e007988 */ /* 0x000fe80008000005 */
[----:B------:R-:W4:Y:S04]  /*16c50*/  LDL.LU R24, [R1+0x23c4] ;  /* 0x0023c40001187983 */ /* 0x000f280000300800 */
[----:B------:R-:W-:Y:S04]  /*16c60*/  STS.U8 [R14+UR5+0x2680], R18 ;  /* 0x002680120e007988 */ /* 0x000fe80008000005 */
[----:B-1----:R-:W4:Y:S04]  /*16c70*/  LDL.LU R25, [R1+0x23c0] ;  /* 0x0023c00001197983 */ /* 0x002f280000300800 */
[----:B------:R-:W-:Y:S04]  /*16c80*/  STS.U8 [R14+UR5+0x26c0], R19 ;  /* 0x0026c0130e007988 */ /* 0x000fe80008000005 */
[----:B--2---:R-:W2:Y:S04]  /*16c90*/  LDL.LU R26, [R1+0x23bc] ;  /* 0x0023bc00011a7983 */ /* 0x004ea80000300800 */
[----:B------:R-:W-:Y:S04]  /*16ca0*/  STS.U8 [R14+UR5+0x2700], R20 ;  /* 0x002700140e007988 */ /* 0x000fe80008000005 */
[----:B------:R-:W-:Y:S04]  /*16cb0*/  STS.U8 [R14+UR5+0x2740], R21 ;  /* 0x002740150e007988 */ /* 0x000fe80008000005 */
[----:B------:R-:W-:Y:S04]  /*16cc0*/  STS.U8 [R14+UR5+0x2780], R29 ;  /* 0x0027801d0e007988 */ /* 0x000fe80008000005 */
[----:B------:R-:W-:Y:S04]  /*16cd0*/  STS.U8 [R14+UR5+0x27c0], R22 ;  /* 0x0027c0160e007988 */ /* 0x000fe80008000005 */
[----:B------:R-:W-:Y:S04]  /*16ce0*/  STS.U8 [R14+UR5+0x3640], R23 ;  /* 0x003640170e007988 */ /* 0x000fe80008000005 */
[----:B---3--:R-:W3:Y:S04]  /*16cf0*/  LDL.LU R0, [R1+0x840] ;  /* 0x0008400001007983 */ /* 0x008ee80000300800 */
[----:B------:R0:W-:Y:S04]  /*16d00*/  STS.U8 [R14+UR5+0x3600], R28 ;  /* 0x0036001c0e007988 */ /* 0x0001e80008000005 */
[----:B----4-:R-:W4:Y:S04]  /*16d10*/  LDL.LU R13, [R1+0x3c] ;  /* 0x00003c00010d7983 */ /* 0x010f280000300800 */
[----:B0-----:R-:W4:Y:S04]  /*16d20*/  LDL.LU R28, [R1+0x38] ;  /* 0x00003800011c7983 */ /* 0x001f280000300800 */
        /* <DEDUP_REMOVED lines=19> */
[----:B------:R-:W4:Y:S01]  /*16e60*/  LDL.LU R23, [R1+0x928] ;  /* 0x0009280001177983 */ /* 0x000f220000300800 */
[----:B------:R-:W-:-:S04]  /*16e70*/  LOP3.LUT R27, R27, 0x3f, RZ, 0xc0, !PT ;  /* 0x0000003f1b1b7812 */ /* 0x000fc800078ec0ff */
[C---:B------:R-:W-:Y:S01]  /*16e80*/  LOP3.LUT R22, R27.reuse, 0x20, RZ, 0x3c, !PT ;  /* 0x000000201b167812 */ /* 0x040fe200078e3cff */
[----:B--2---:R0:W-:Y:S04]  /*16e90*/  STS.U8 [R14+UR5+0x36c0], R26 ;  /* 0x0036c01a0e007988 */ /* 0x0041e80008000005 */
[----:B------:R1:W-:Y:S04]  /*16ea0*/  STS.U8 [R14+UR5+0x3680], R25 ;  /* 0x003680190e007988 */ /* 0x0003e80008000005 */
[----:B------:R2:W-:Y:S04]  /*16eb0*/  STS.U8 [R14+UR5+0x3740], R24 ;  /* 0x003740180e007988 */ /* 0x0005e80008000005 */
[----:B---3--:R3:W-:Y:S04]  /*16ec0*/  STS.U8 [R14+UR5+0x3700], R0 ;  /* 0x003700000e007988 */ /* 0x0087e80008000005 */
[----:B0-----:R-:W4:Y:S04]  /*16ed0*/  LDL.LU R26, [R1+0x924] ;  /* 0x00092400011a7983 */ /* 0x001f280000300800 */
[----:B-1----:R-:W4:Y:S04]  /*16ee0*/  LDL.LU R25, [R1+0x920] ;  /* 0x0009200001197983 */ /* 0x002f280000300800 */
[----:B--2---:R-:W2:Y:S04]  /*16ef0*/  LDL.LU R24, [R1+0x91c] ;  /* 0x00091c0001187983 */ /* 0x004ea80000300800 */
[----:B----4-:R0:W-:Y:S04]  /*16f00*/  STS.U8 [R14+UR5+0x37c0], R13 ;  /* 0x0037c00d0e007988 */ /* 0x0101e80008000005 */
[----:B---3--:R-:W3:Y:S04]  /*16f10*/  LDL.LU R0, [R1+0x23b8] ;  /* 0x0023b80001007983 */ /* 0x008ee80000300800 */
[----:B------:R1:W-:Y:S04]  /*16f20*/  STS.U8 [R14+UR5+0x3780], R28 ;  /* 0x0037801c0e007988 */ /* 0x0003e80008000005 */
[----:B------:R-:W-:Y:S04]  /*16f30*/  STS.U8 [R22+UR5+0x800], R4 ;  /* 0x0008000416007988 */ /* 0x000fe80008000005 */
[----:B------:R-:W-:Y:S04]  /*16f40*/  STS.U8 [R22+UR5+0x840], R5 ;  /* 0x0008400516007988 */ /* 0x000fe80008000005 */
[----:B------:R-:W-:Y:S04]  /*16f50*/  STS.U8 [R22+UR5+0x880], R2 ;  /* 0x0008800216007988 */ /* 0x000fe80008000005 */
[----:B------:R-:W-:Y:S04]  /*16f60*/  STS.U8 [R22+UR5+0x8c0], R3 ;  /* 0x0008c00316007988 */ /* 0x000fe80008000005 */
[----:B0-----:R-:W4:Y:S04]  /*16f70*/  LDL.LU R13, [R1+0x23b4] ;  /* 0x0023b400010d7983 */ /* 0x001f280000300800 */
[----:B------:R0:W-:Y:S04]  /*16f80*/  STS.U8 [R22+UR5+0x900], R18 ;  /* 0x0009001216007988 */ /* 0x0001e80008000005 */
[----:B------:R0:W-:Y:S04]  /*16f90*/  STS.U8 [R22+UR5+0x940], R19 ;  /* 0x0009401316007988 */ /* 0x0001e80008000005 */
[----:B-1----:R-:W3:Y:S04]  /*16fa0*/  LDL.LU R14, [R1+0x23b0] ;  /* 0x0023b000010e7983 */ /* 0x002ee80000300800 */
[----:B------:R-:W3:Y:S04]  /*16fb0*/  LDL.LU R28, [R1+0x23ac] ;  /* 0x0023ac00011c7983 */ /* 0x000ee80000300800 */
[----:B------:R1:W-:Y:S04]  /*16fc0*/  STS.U8 [R22+UR5+0x980], R29 ;  /* 0x0009801d16007988 */ /* 0x0003e80008000005 */
[----:B0-----:R-:W3:Y:S04]  /*16fd0*/  LDL.LU R18, [R1+0x918] ;  /* 0x0009180001127983 */ /* 0x001ee80000300800 */
[----:B------:R-:W4:Y:S04]  /*16fe0*/  LDL.LU R19, [R1+0x34] ;  /* 0x0000340001137983 */ /* 0x000f280000300800 */
[----:B-1----:R-:W4:Y:S04]  /*16ff0*/  LDL.LU R29, [R1+0x30] ;  /* 0x00003000011d7983 */ /* 0x002f280000300800 */
        /* <DEDUP_REMOVED lines=11> */
[----:B------:R-:W4:Y:S04]  /*170b0*/  LDL.LU R2, [R1+0x2c] ;  /* 0x00002c0001027983 */ /* 0x000f280000300800 */
[----:B------:R1:W-:Y:S04]  /*170c0*/  STS.U8 [R22+UR5+0x2880], R21 ;  /* 0x0028801516007988 */ /* 0x0003e80008000005 */
[----:B------:R1:W-:Y:S04]  /*170d0*/  STS.U8 [R22+UR5+0x28c0], R23 ;  /* 0x0028c01716007988 */ /* 0x0003e80008000005 */
[----:B0-----:R-:W4:Y:S04]  /*170e0*/  LDL.LU R20, [R1+0x28] ;  /* 0x0000280001147983 */ /* 0x001f280000300800 */
[----:B------:R-:W4:Y:S04]  /*170f0*/  LDL.LU R15, [R1+0x20] ;  /* 0x00002000010f7983 */ /* 0x000f280000300800 */
[----:B-1----:R-:W4:Y:S04]  /*17100*/  LDL.LU R21, [R1+0x1c] ;  /* 0x00001c0001157983 */ /* 0x002f280000300800 */
[----:B------:R-:W4:Y:S04]  /*17110*/  LDL.LU R23, [R1+0x18] ;  /* 0x0000180001177983 */ /* 0x000f280000300800 */
[----:B------:R-:W4:Y:S04]  /*17120*/  LDL.LU R4, [R1+0xb14] ;  /* 0x000b140001047983 */ /* 0x000f280000300800 */
[----:B------:R-:W4:Y:S04]  /*17130*/  LDL.LU R5, [R1+0xb10] ;  /* 0x000b100001057983 */ /* 0x000f280000300800 */
[----:B------:R-:W4:Y:S04]  /*17140*/  LDL.LU R3, [R1+0xb0c] ;  /* 0x000b0c0001037983 */ /* 0x000f280000300800 */
[----:B------:R-:W4:Y:S04]  /*17150*/  LDL.LU R6, [R1+0xb08] ;  /* 0x000b080001067983 */ /* 0x000f280000300800 */
[----:B------:R0:W-:Y:S04]  /*17160*/  STS.U8 [R22+UR5+0x2900], R26 ;  /* 0x0029001a16007988 */ /* 0x0001e80008000005 */
[----:B------:R1:W-:Y:S04]  /*17170*/  STS.U8 [R22+UR5+0x2940], R25 ;  /* 0x0029401916007988 */ /* 0x0003e80008000005 */
[----:B--2---:R2:W-:Y:S04]  /*17180*/  STS.U8 [R22+UR5+0x2980], R24 ;  /* 0x0029801816007988 */ /* 0x0045e80008000005 */
[----:B0-----:R-:W4:Y:S04]  /*17190*/  LDL.LU R26, [R1+0xb04] ;  /* 0x000b0400011a7983 */ /* 0x001f280000300800 */
[----:B-1----:R-:W4:Y:S04]  /*171a0*/  LDL.LU R25, [R1+0xb00] ;  /* 0x000b000001197983 */ /* 0x002f280000300800 */
[----:B--2---:R-:W2:Y:S04]  /*171b0*/  LDL.LU R24, [R1+0xafc] ;  /* 0x000afc0001187983 */ /* 0x004ea80000300800 */
[----:B------:R-:W2:Y:S04]  /*171c0*/  LDL.LU R7, [R1+0xaf8] ;  /* 0x000af80001077983 */ /* 0x000ea80000300800 */
[----:B------:R-:W2:Y:S04]  /*171d0*/  LDL.LU R8, [R1+0xa14] ;  /* 0x000a140001087983 */ /* 0x000ea80000300800 */
[----:B------:R-:W2:Y:S04]  /*171e0*/  LDL.LU R9, [R1+0xa10] ;  /* 0x000a100001097983 */ /* 0x000ea80000300800 */
[----:B------:R-:W2:Y:S04]  /*171f0*/  LDL.LU R10, [R1+0xa0c] ;  /* 0x000a0c00010a7983 */ /* 0x000ea80000300800 */
[----:B------:R-:W2:Y:S04]  /*17200*/  LDL.LU R11, [R1+0xa08] ;  /* 0x000a0800010b7983 */ /* 0x000ea80000300800 */
[----:B------:R-:W2:Y:S04]  /*17210*/  LDL.LU R12, [R1+0xa04] ;  /* 0x000a0400010c7983 */ /* 0x000ea80000300800 */
[----:B------:R-:W2:Y:S04]  /*17220*/  LDL.LU R16, [R1+0xa00] ;  /* 0x000a000001107983 */ /* 0x000ea80000300800 */
[----:B------:R-:W2:Y:S04]  /*17230*/  LDL.LU R17, [R1+0x9fc] ;  /* 0x0009fc0001117983 */ /* 0x000ea80000300800 */
[----:B---3--:R0:W-:Y:S04]  /*17240*/  STS.U8 [R22+UR5+0x29c0], R18 ;  /* 0x0029c01216007988 */ /* 0x0081e80008000005 */
[----:B----4-:R1:W-:Y:S04]  /*17250*/  STS.U8 [R22+UR5+0x3840], R19 ;  /* 0x0038401316007988 */ /* 0x0103e80008000005 */
[----:B------:R3:W-:Y:S04]  /*17260*/  STS.U8 [R22+UR5+0x3800], R29 ;  /* 0x0038001d16007988 */ /* 0x0007e80008000005 */
[----:B0-----:R-:W4:Y:S04]  /*17270*/  LDL.LU R18, [R1+0x9f8] ;  /* 0x0009f80001127983 */ /* 0x001f280000300800 */
[----:B-1----:R-:W4:Y:S04]  /*17280*/  LDL.LU R19, [R1+0x914] ;  /* 0x0009140001137983 */ /* 0x002f280000300800 */
[----:B---3--:R-:W3:Y:S04]  /*17290*/  LDL.LU R29, [R1+0x910] ;  /* 0x00091000011d7983 */ /* 0x008ee80000300800 */
[----:B------:R0:W-:Y:S04]  /*172a0*/  STS.U8 [R22+UR5+0x38c0], R2 ;  /* 0x0038c00216007988 */ /* 0x0001e80008000005 */
[----:B------:R1:W-:Y:S01]  /*172b0*/  STS.U8 [R22+UR5+0x3880], R20 ;  /* 0x0038801416007988 */ /* 0x0003e20008000005 */
[----:B0-----:R-:W-:-:S03]  /*172c0*/  LOP3.LUT R2, R27, 0x28, RZ, 0x3c, !PT ;  /* 0x000000281b027812 */ /* 0x001fc600078e3cff */
[----:B------:R0:W-:Y:S04]  /*172d0*/  STS.U8 [R22+UR5+0x3940], R28 ;  /* 0x0039401c16007988 */ /* 0x0001e80008000005 */
[----:B------:R0:W-:Y:S04]  /*172e0*/  STS.U8 [R22+UR5+0x3900], R15 ;  /* 0x0039000f16007988 */ /* 0x0001e80008000005 */
[----:B------:R0:W-:Y:S04]  /*172f0*/  STS.U8 [R22+UR5+0x39c0], R21 ;  /* 0x0039c01516007988 */ /* 0x0001e80008000005 */
[----:B------:R0:W-:Y:S04]  /*17300*/  STS.U8 [R22+UR5+0x3980], R23 ;  /* 0x0039801716007988 */ /* 0x0001e80008000005 */
[----:B------:R-:W-:Y:S04]  /*17310*/  STS.U8 [R2+UR5+0xa00], R4 ;  /* 0x000a000402007988 */ /* 0x000fe80008000005 */
[----:B------:R-:W-:Y:S04]  /*17320*/  STS.U8 [R2+UR5+0xa40], R5 ;  /* 0x000a400502007988 */ /* 0x000fe80008000005 */
[----:B------:R-:W-:Y:S04]  /*17330*/  STS.U8 [R2+UR5+0xa80], R3 ;  /* 0x000a800302007988 */ /* 0x000fe80008000005 */
[----:B------:R-:W-:Y:S04]  /*17340*/  STS.U8 [R2+UR5+0xac0], R6 ;  /* 0x000ac00602007988 */ /* 0x000fe80008000005 */
[----:B-1----:R-:W3:Y:S04]  /*17350*/  LDL.LU R20, [R1+0x90c] ;  /* 0x00090c0001147983 */ /* 0x002ee80000300800 */
[----:B0-----:R-:W3:Y:S04]  /*17360*/  LDL.LU R28, [R1+0x908] ;  /* 0x00090800011c7983 */ /* 0x001ee80000300800 */
[----:B------:R-:W3:Y:S04]  /*17370*/  LDL.LU R27, [R1+0x904] ;  /* 0x00090400011b7983 */ /* 0x000ee80000300800 */
[----:B------:R-:W3:Y:S04]  /*17380*/  LDL.LU R15, [R1+0x23a8] ;  /* 0x0023a800010f7983 */ /* 0x000ee80000300800 */
[----:B------:R-:W3:Y:S04]  /*17390*/  LDL.LU R21, [R1+0x23a4] ;  /* 0x0023a40001157983 */ /* 0x000ee80000300800 */
[----:B------:R-:W3:Y:S04]  /*173a0*/  LDL.LU R22, [R1+0x23a0] ;  /* 0x0023a00001167983 */ /* 0x000ee80000300800 */
[----:B------:R-:W3:Y:S04]  /*173b0*/  LDL.LU R23, [R1+0x239c] ;  /* 0x00239c0001177983 */ /* 0x000ee80000300800 */
[----:B------:R0:W-:Y:S04]  /*173c0*/  STS.U8 [R2+UR5+0xb00], R26 ;  /* 0x000b001a02007988 */ /* 0x0001e80008000005 */
[----:B------:R1:W-:Y:S04]  /*173d0*/  STS.U8 [R2+UR5+0xb40], R25 ;  /* 0x000b401902007988 */ /* 0x0003e80008000005 */
[----:B--2---:R2:W-:Y:S04]  /*173e0*/  STS.U8 [R2+UR5+0xb80], R24 ;  /* 0x000b801802007988 */ /* 0x0045e80008000005 */
[----:B------:R-:W-:Y:S04]  /*173f0*/  STS.U8 [R2+UR5+0xbc0], R7 ;  /* 0x000bc00702007988 */ /* 0x000fe80008000005 */
[----:B------:R-:W-:Y:S04]  /*17400*/  STS.U8 [R2+UR5+0x1a40], R8 ;  /* 0x001a400802007988 */ /* 0x000fe80008000005 */
[----:B------:R-:W-:Y:S04]  /*17410*/  STS.U8 [R2+UR5+0x1a00], R9 ;  /* 0x001a000902007988 */ /* 0x000fe80008000005 */
[----:B------:R-:W-:Y:S04]  /*17420*/  STS.U8 [R2+UR5+0x1ac0], R10 ;  /* 0x001ac00a02007988 */ /* 0x000fe80008000005 */
[----:B------:R-:W-:Y:S04]  /*17430*/  STS.U8 [R2+UR5+0x1a80], R11 ;  /* 0x001a800b02007988 */ /* 0x000fe80008000005 */
[----:B------:R-:W-:Y:S04]  /*17440*/  STS.U8 [R2+UR5+0x1b40], R12 ;  /* 0x001b400c02007988 */ /* 0x000fe80008000005 */
[----:B0-----:R-:W3:Y:S04]  /*17450*/  LDL.LU R26, [R1+0x900] ;  /* 0x00090000011a7983 */ /* 0x001ee80000300800 */
[----:B------:R-:W-:Y:S04]  /*17460*/  STS.U8 [R2+UR5+0x1b00], R16 ;  /* 0x001b001002007988 */ /* 0x000fe80008000005 */
[----:B-1----:R-:W3:Y:S04]  /*17470*/  LDL.LU R25, [R1+0x8fc] ;  /* 0x0008fc0001197983 */ /* 0x002ee80000300800 */
[----:B------:R-:W-:Y:S04]  /*17480*/  STS.U8 [R2+UR5+0x1bc0], R17 ;  /* 0x001bc01102007988 */ /* 0x000fe80008000005 */
[----:B--2---:R-:W2:Y:S04]  /*17490*/  LDL.LU R24, [R1+0x8f8] ;  /* 0x0008f80001187983 */ /* 0x004ea80000300800 */
[----:B----4-:R-:W-:Y:S04]  /*174a0*/  STS.U8 [R2+UR5+0x1b80], R18 ;  /* 0x001b801202007988 */ /* 0x010fe80008000005 */
[----:B------:R-:W-:Y:S04]  /*174b0*/  STS.U8 [R2+UR5+0x2a00], R19 ;  /* 0x002a001302007988 */ /* 0x000fe80008000005 */
[----:B---3--:R0:W-:Y:S04]  /*174c0*/  STS.U8 [R2+UR5+0x2a40], R29 ;  /* 0x002a401d02007988 */ /* 0x0081e80008000005 */
[----:B0-----:R-:W3:Y:S04]  /*174d0*/  LDL.LU R29, [R1+0xc] ;  /* 0x00000c00011d7983 */ /* 0x001ee80000300800 */
[----:B------:R-:W4:Y:S04]  /*174e0*/  LDL.LU R4, [R1+0x8] ;  /* 0x0000080001047983 */ /* 0x000f280000300800 */
[----:B------:R-:W4:Y:S04]  /*174f0*/  LDL.LU R5, [R1+0x4] ;  /* 0x0000040001057983 */ /* 0x000f280000300800 */
[----:B------:R-:W4:Y:S04]  /*17500*/  LDL.LU R3, [R1] ;  /* 0x0000000001037983 */ /* 0x000f280000300800 */
        /* <DEDUP_REMOVED lines=8> */
[----:B------:R0:W-:Y:S04]  /*17590*/  STS.U8 [R2+UR5+0x2a80], R20 ;  /* 0x002a801402007988 */ /* 0x0001e80008000005 */
[----:B------:R-:W4:Y:S04]  /*175a0*/  LDL.LU R19, [R1+0x9f4] ;  /* 0x0009f40001137983 */ /* 0x000f280000300800 */
[----:B------:R1:W-:Y:S04]  /*175b0*/  STS.U8 [R2+UR5+0x2ac0], R28 ;  /* 0x002ac01c02007988 */ /* 0x0003e80008000005 */
[----:B------:R1:W-:Y:S04]  /*175c0*/  STS.U8 [R2+UR5+0x2b00], R27 ;  /* 0x002b001b02007988 */ /* 0x0003e80008000005 */
[----:B0-----:R-:W4:Y:S04]  /*175d0*/  LDL.LU R20, [R1+0x9f0] ;  /* 0x0009f00001147983 */ /* 0x001f280000300800 */
[----:B------:R-:W4:Y:S04]  /*175e0*/  LDL.LU R11, [R1+0x9ec] ;  /* 0x0009ec00010b7983 */ /* 0x000f280000300800 */
[----:B------:R-:W4:Y:S04]  /*175f0*/  LDL.LU R12, [R1+0x9e8] ;  /* 0x0009e800010c7983 */ /* 0x000f280000300800 */
[----:B-1----:R-:W4:Y:S04]  /*17600*/  LDL.LU R28, [R1+0x9e4] ;  /* 0x0009e400011c7983 */ /* 0x002f280000300800 */
[----:B------:R-:W4:Y:S04]  /*17610*/  LDL.LU R27, [R1+0x9e0] ;  /* 0x0009e000011b7983 */ /* 0x000f280000300800 */
[----:B------:R0:W-:Y:S04]  /*17620*/  STS.U8 [R2+UR5+0x2b40], R26 ;  /* 0x002b401a02007988 */ /* 0x0001e80008000005 */
[----:B------:R1:W-:Y:S04]  /*17630*/  STS.U8 [R2+UR5+0x2b80], R25 ;  /* 0x002b801902007988 */ /* 0x0003e80008000005 */
[----:B--2---:R2:W-:Y:S04]  /*17640*/  STS.U8 [R2+UR5+0x2bc0], R24 ;  /* 0x002bc01802007988 */ /* 0x0045e80008000005 */
[----:B------:R1:W-:Y:S04]  /*17650*/  STS.U8 [R2+UR5+0x3a40], R23 ;  /* 0x003a401702007988 */ /* 0x0003e80008000005 */
[----:B------:R2:W-:Y:S04]  /*17660*/  STS.U8 [R2+UR5+0x3a00], R22 ;  /* 0x003a001602007988 */ /* 0x0005e80008000005 */
[----:B0-----:R-:W4:Y:S04]  /*17670*/  LDL.LU R26, [R1+0x9dc] ;  /* 0x0009dc00011a7983 */ /* 0x001f280000300800 */
[----:B-1----:R-:W4:Y:S04]  /*17680*/  LDL.LU R25, [R1+0x9d8] ;  /* 0x0009d80001197983 */ /* 0x002f280000300800 */
[----:B--2---:R-:W2:Y:S04]  /*17690*/  LDL.LU R24, [R1+0x8f4] ;  /* 0x0008f40001187983 */ /* 0x004ea80000300800 */
[----:B------:R-:W2:Y:S04]  /*176a0*/  LDL.LU R23, [R1+0x8f0] ;  /* 0x0008f00001177983 */ /* 0x000ea80000300800 */
[----:B------:R-:W2:Y:S04]  /*176b0*/  LDL.LU R22, [R1+0x8ec] ;  /* 0x0008ec0001167983 */ /* 0x000ea80000300800 */
[----:B---3--:R0:W-:Y:S04]  /*176c0*/  STS.U8 [R2+UR5+0x3ac0], R29 ;  /* 0x003ac01d02007988 */ /* 0x0081e80008000005 */
[----:B0-----:R-:W3:Y:S04]  /*176d0*/  LDL.LU R29, [R1+0x2398] ;  /* 0x00239800011d7983 */ /* 0x001ee80000300800 */
[----:B----4-:R0:W-:Y:S04]  /*176e0*/  STS.U8 [R2+UR5+0x3a80], R4 ;  /* 0x003a800402007988 */ /* 0x0101e80008000005 */
[----:B------:R-:W-:Y:S04]  /*176f0*/  STS.U8 [R2+UR5+0x3b40], R5 ;  /* 0x003b400502007988 */ /* 0x000fe80008000005 */
[----:B------:R-:W-:Y:S01]  /*17700*/  STS.U8 [R2+UR5+0x3b00], R3 ;  /* 0x003b000302007988 */ /* 0x000fe20008000005 */
[----:B0-----:R-:W-:-:S03]  /*17710*/  LOP3.LUT R4, R0, 0x30, RZ, 0x3c, !PT ;  /* 0x0000003000047812 */ /* 0x001fc600078e3cff */
[----:B---3--:R-:W-:Y:S04]  /*17720*/  STS.U8 [R2+UR5+0x3bc0], R29 ;  /* 0x003bc01d02007988 */ /* 0x008fe80008000005 */
[----:B------:R-:W-:Y:S04]  /*17730*/  STS.U8 [R2+UR5+0x3b80], R21 ;  /* 0x003b801502007988 */ /* 0x000fe80008000005 */
[----:B------:R-:W-:Y:S04]  /*17740*/  STS.U8 [R4+UR5+0xc00], R6 ;  /* 0x000c000604007988 */ /* 0x000fe80008000005 */
[----:B------:R-:W-:Y:S04]  /*17750*/  STS.U8 [R4+UR5+0xc40], R7 ;  /* 0x000c400704007988 */ /* 0x000fe80008000005 */
[----:B------:R-:W-:Y:S04]  /*17760*/  STS.U8 [R4+UR5+0xc80], R8 ;  /* 0x000c800804007988 */ /* 0x000fe80008000005 */
[----:B------:R-:W-:Y:S04]  /*17770*/  STS.U8 [R4+UR5+0xcc0], R9 ;  /* 0x000cc00904007988 */ /* 0x000fe80008000005 */
[----:B------:R-:W-:Y:S04]  /*17780*/  STS.U8 [R4+UR5+0xd00], R10 ;  /* 0x000d000a04007988 */ /* 0x000fe80008000005 */
[----:B------:R0:W-:Y:S04]  /*17790*/  STS.U8 [R4+UR5+0xd40], R16 ;  /* 0x000d401004007988 */ /* 0x0001e80008000005 */
[----:B------:R1:W-:Y:S04]  /*177a0*/  STS.U8 [R4+UR5+0xd80], R17 ;  /* 0x000d801104007988 */ /* 0x0003e80008000005 */
[----:B------:R3:W-:Y:S04]  /*177b0*/  STS.U8 [R4+UR5+0xdc0], R18 ;  /* 0x000dc01204007988 */ /* 0x0007e80008000005 */
[----:B------:R4:W-:Y:S04]  /*177c0*/  STS.U8 [R4+UR5+0x1c40], R19 ;  /* 0x001c401304007988 */ /* 0x0009e80008000005 */
[----:B------:R2:W-:Y:S04]  /*177d0*/  STS.U8 [R4+UR5+0x1c00], R20 ;  /* 0x001c001404007988 */ /* 0x0005e80008000005 */
[----:B0-----:R-:W2:Y:S04]  /*177e0*/  LDL.LU R16, [R1+0x8e8] ;  /* 0x0008e80001107983 */ /* 0x001ea80000300800 */
[----:B-1----:R-:W2:Y:S04]  /*177f0*/  LDL.LU R17, [R1+0x8e4] ;  /* 0x0008e40001117983 */ /* 0x002ea80000300800 */
[----:B---3--:R-:W3:Y:S04]  /*17800*/  LDL.LU R18, [R1+0x8e0] ;  /* 0x0008e00001127983 */ /* 0x008ee80000300800 */
[----:B----4-:R-:W4:Y:S04]  /*17810*/  LDL.LU R19, [R1+0x8dc] ;  /* 0x0008dc0001137983 */ /* 0x010f280000300800 */
[----:B--2---:R-:W2:Y:S04]  /*17820*/  LDL.LU R20, [R1+0x8d8] ;  /* 0x0008d80001147983 */ /* 0x004ea80000300800 */
[----:B------:R-:W2:Y:S04]  /*17830*/  LDL.LU R5, [R1+0xad4] ;  /* 0x000ad40001057983 */ /* 0x000ea80000300800 */
[----:B------:R-:W2:Y:S04]  /*17840*/  LDL.LU R6, [R1+0xad0] ;  /* 0x000ad00001067983 */ /* 0x000ea80000300800 */
[----:B------:R-:W2:Y:S04]  /*17850*/  LDL.LU R7, [R1+0xacc] ;  /* 0x000acc0001077983 */ /* 0x000ea80000300800 */
[----:B------:R-:W2:Y:S04]  /*17860*/  LDL.LU R8, [R1+0xac8] ;  /* 0x000ac80001087983 */ /* 0x000ea80000300800 */
[----:B------:R-:W2:Y:S04]  /*17870*/  LDL.LU R9, [R1+0xac4] ;  /* 0x000ac40001097983 */ /* 0x000ea80000300800 */
[----:B------:R0:W-:Y:S04]  /*17880*/  STS.U8 [R4+UR5+0x1cc0], R11 ;  /* 0x001cc00b04007988 */ /* 0x0001e80008000005 */
[----:B------:R-:W2:Y:S04]  /*17890*/  LDL.LU R10, [R1+0xac0] ;  /* 0x000ac000010a7983 */ /* 0x000ea80000300800 */
[----:B------:R1:W-:Y:S04]  /*178a0*/  STS.U8 [R4+UR5+0x1c80], R12 ;  /* 0x001c800c04007988 */ /* 0x0003e80008000005 */
[----:B------:R0:W-:Y:S04]  /*178b0*/  STS.U8 [R4+UR5+0x1d40], R28 ;  /* 0x001d401c04007988 */ /* 0x0001e80008000005 */
[----:B------:R0:W-:Y:S04]  /*178c0*/  STS.U8 [R4+UR5+0x1d00], R27 ;  /* 0x001d001b04007988 */ /* 0x0001e80008000005 */
[----:B------:R1:W-:Y:S04]  /*178d0*/  STS.U8 [R4+UR5+0x1dc0], R26 ;  /* 0x001dc01a04007988 */ /* 0x0003e80008000005 */
[----:B------:R1:W-:Y:S04]  /*178e0*/  STS.U8 [R4+UR5+0x1d80], R25 ;  /* 0x001d801904007988 */ /* 0x0003e80008000005 */
[----:B0-----:R-:W2:Y:S04]  /*178f0*/  LDL.LU R11, [R1+0xabc] ;  /* 0x000abc00010b7983 */ /* 0x001ea80000300800 */
[----:B-1----:R-:W2:Y:S04]  /*17900*/  LDL.LU R12, [R1+0xab8] ;  /* 0x000ab800010c7983 */ /* 0x002ea80000300800 */
[----:B------:R-:W2:Y:S04]  /*17910*/  LDL.LU R28, [R1+0x9d4] ;  /* 0x0009d400011c7983 */ /* 0x000ea80000300800 */
[----:B------:R-:W2:Y:S04]  /*17920*/  LDL.LU R27, [R1+0x9d0] ;  /* 0x0009d000011b7983 */ /* 0x000ea80000300800 */
[----:B------:R-:W2:Y:S04]  /*17930*/  LDL.LU R26, [R1+0x9cc] ;  /* 0x0009cc00011a7983 */ /* 0x000ea80000300800 */
[----:B------:R0:W-:Y:S04]  /*17940*/  STS.U8 [R4+UR5+0x2c00], R24 ;  /* 0x002c001804007988 */ /* 0x0001e80008000005 */
[----:B------:R-:W2:Y:S04]  /*17950*/  LDL.LU R25, [R1+0x9c8] ;  /* 0x0009c80001197983 */ /* 0x000ea80000300800 */
        /* <DEDUP_REMOVED lines=8> */
[----:B------:R1:W-:Y:S04]  /*179e0*/  STS.U8 [R4+UR5+0x2d00], R17 ;  /* 0x002d001104007988 */ /* 0x0003e80008000005 */
[----:B---3--:R3:W-:Y:S04]  /*179f0*/  STS.U8 [R4+UR5+0x2d40], R18 ;  /* 0x002d401204007988 */ /* 0x0087e80008000005 */
[----:B----4-:R4:W-:Y:S04]  /*17a00*/  STS.U8 [R4+UR5+0x2d80], R19 ;  /* 0x002d801304007988 */ /* 0x0109e80008000005 */
[----:B--2---:R2:W-:Y:S04]  /*17a10*/  STS.U8 [R4+UR5+0x2dc0], R20 ;  /* 0x002dc01404007988 */ /* 0x0045e80008000005 */
[----:B0-----:R-:W2:Y:S04]  /*17a20*/  LDL.LU R16, [R1+0x2394] ;  /* 0x0023940001107983 */ /* 0x001ea80000300800 */
[----:B-1----:R-:W2:Y:S04]  /*17a30*/  LDL.LU R17, [R1+0x2390] ;  /* 0x0023900001117983 */ /* 0x002ea80000300800 */
[----:B---3--:R-:W3:Y:S04]  /*17a40*/  LDL.LU R18, [R1+0x238c] ;  /* 0x00238c0001127983 */ /* 0x008ee80000300800 */
[----:B----4-:R-:W4:Y:S04]  /*17a50*/  LDL.LU R19, [R1+0x2388] ;  /* 0x0023880001137983 */ /* 0x010f280000300800 */
[----:B--2---:R-:W2:Y:S01]  /*17a60*/  LDL.LU R20, [R1+0x2384] ;  /* 0x0023840001147983 */ /* 0x004ea20000300800 */
[----:B------:R-:W-:-:S03]  /*17a70*/  LOP3.LUT R0, R0, 0x38, RZ, 0x3c, !PT ;  /* 0x0000003800007812 */ /* 0x000fc600078e3cff */
[----:B--2---:R-:W-:Y:S04]  /*17a80*/  STS.U8 [R4+UR5+0x3c40], R20 ;  /* 0x003c401404007988 */ /* 0x004fe80008000005 */
[----:B----4-:R-:W-:Y:S04]  /*17a90*/  STS.U8 [R4+UR5+0x3c00], R19 ;  /* 0x003c001304007988 */ /* 0x010fe80008000005 */
[----:B---3--:R-:W-:Y:S04]  /*17aa0*/  STS.U8 [R4+UR5+0x3cc0], R18 ;  /* 0x003cc01204007988 */ /* 0x008fe80008000005 */
        /* <DEDUP_REMOVED lines=9> */
[----:B------:R2:W-:Y:S04]  /*17b40*/  STS.U8 [R0+UR5+0xf00], R9 ;  /* 0x000f000900007988 */ /* 0x0005e80008000005 */
[----:B0-----:R-:W4:Y:S04]  /*17b50*/  LDL.LU R4, [R1+0x2380] ;  /* 0x0023800001047983 */ /* 0x001f280000300800 */
[----:B-1----:R-:W4:Y:S04]  /*17b60*/  LDL.LU R5, [R1+0x237c] ;  /* 0x00237c0001057983 */ /* 0x002f280000300800 */
[----:B--2---:R-:W2:Y:S04]  /*17b70*/  LDL.LU R6, [R1+0x2378] ;  /* 0x0023780001067983 */ /* 0x004ea80000300800 */
[----:B---3--:R-:W3:Y:S04]  /*17b80*/  LDL.LU R7, [R1+0x2374] ;  /* 0x0023740001077983 */ /* 0x008ee80000300800 */
[----:B----4-:R-:W4:Y:S04]  /*17b90*/  LDL.LU R8, [R1+0x2370] ;  /* 0x0023700001087983 */ /* 0x010f280000300800 */
[----:B------:R-:W2:Y:S04]  /*17ba0*/  LDL.LU R9, [R1+0x236c] ;  /* 0x00236c0001097983 */ /* 0x000ea80000300800 */
[----:B------:R0:W-:Y:S04]  /*17bb0*/  STS.U8 [R0+UR5+0xf40], R10 ;  /* 0x000f400a00007988 */ /* 0x0001e80008000005 */
        /* <DEDUP_REMOVED lines=10> */
[----:B------:R-:W2:Y:S04]  /*17c60*/  LDL.LU R26, [R1+0x2354] ;  /* 0x00235400011a7983 */ /* 0x000ea80000300800 */
        /* <DEDUP_REMOVED lines=8> */
[----:B------:R-:W-:Y:S04]  /*17cf0*/  STS.U8 [R0+UR5+0x1f80], R2 ;  /* 0x001f800200007988 */ /* 0x000fe80008000005 */
[----:B------:R-:W-:Y:S04]  /*17d00*/  STS.U8 [R0+UR5+0x2e00], R3 ;  /* 0x002e000300007988 */ /* 0x000fe80008000005 */
[----:B--2---:R0:W-:Y:S04]  /*17d10*/  STS.U8 [R0+UR5+0x2e40], R22 ;  /* 0x002e401600007988 */ /* 0x0041e80008000005 */
[----:B------:R1:W-:Y:S04]  /*17d20*/  STS.U8 [R0+UR5+0x2e80], R23 ;  /* 0x002e801700007988 */ /* 0x0003e80008000005 */
[----:B------:R2:W-:Y:S04]  /*17d30*/  STS.U8 [R0+UR5+0x2ec0], R24 ;  /* 0x002ec01800007988 */ /* 0x0005e80008000005 */
[----:B------:R0:W-:Y:S04]  /*17d40*/  STS.U8 [R0+UR5+0x2f00], R25 ;  /* 0x002f001900007988 */ /* 0x0001e80008000005 */
[----:B------:R1:W-:Y:S04]  /*17d50*/  STS.U8 [R0+UR5+0x2f40], R26 ;  /* 0x002f401a00007988 */ /* 0x0003e80008000005 */
[----:B------:R2:W-:Y:S04]  /*17d60*/  STS.U8 [R0+UR5+0x2f80], R27 ;  /* 0x002f801b00007988 */ /* 0x0005e80008000005 */
[----:B0-----:R-:W3:Y:S04]  /*17d70*/  LDL.LU R22, [R1+0x2340] ;  /* 0x0023400001167983 */ /* 0x001ee80000300800 */
[----:B-1----:R-:W3:Y:S04]  /*17d80*/  LDL.LU R23, [R1+0x233c] ;  /* 0x00233c0001177983 */ /* 0x002ee80000300800 */
[----:B------:R-:W3:Y:S04]  /*17d90*/  LDL R3, [R1+0xc24] ;  /* 0x000c240001037983 */ /* 0x000ee80000100800 */
[----:B------:R-:W3:Y:S04]  /*17da0*/  LDL R2, [R1+0x1408] ;  /* 0x0014080001027983 */ /* 0x000ee80000100800 */
[----:B--2---:R-:W2:Y:S04]  /*17db0*/  LDL.LU R24, [R1+0x2338] ;  /* 0x0023380001187983 */ /* 0x004ea80000300800 */
[----:B------:R-:W2:Y:S04]  /*17dc0*/  LDL.LU R25, [R1+0x2334] ;  /* 0x0023340001197983 */ /* 0x000ea80000300800 */
[----:B------:R-:W2:Y:S04]  /*17dd0*/  LDL.LU R26, [R1+0x2330] ;  /* 0x00233000011a7983 */ /* 0x000ea80000300800 */
[----:B------:R-:W2:Y:S04]  /*17de0*/  LDL.LU R27, [R1+0x232c] ;  /* 0x00232c00011b7983 */ /* 0x000ea80000300800 */
[----:B------:R0:W-:Y:S04]  /*17df0*/  STS.U8 [R0+UR5+0x2fc0], R28 ;  /* 0x002fc01c00007988 */ /* 0x0001e80008000005 */
[----:B------:R-:W-:Y:S04]  /*17e00*/  STS.U8 [R0+UR5+0x3e40], R12 ;  /* 0x003e400c00007988 */ /* 0x000fe80008000005 */
[----:B------:R-:W-:Y:S04]  /*17e10*/  STS.U8 [R0+UR5+0x3e00], R11 ;  /* 0x003e000b00007988 */ /* 0x000fe80008000005 */
[----:B------:R-:W-:Y:S04]  /*17e20*/  STS.U8 [R0+UR5+0x3ec0], R10 ;  /* 0x003ec00a00007988 */ /* 0x000fe80008000005 */
[----:B------:R-:W-:Y:S04]  /*17e30*/  STS.U8 [R0+UR5+0x3e80], R9 ;  /* 0x003e800900007988 */ /* 0x000fe80008000005 */
[----:B----4-:R-:W-:Y:S04]  /*17e40*/  STS.U8 [R0+UR5+0x3f40], R8 ;  /* 0x003f400800007988 */ /* 0x010fe80008000005 */
[----:B---3--:R-:W-:Y:S04]  /*17e50*/  STS.U8 [R0+UR5+0x3f00], R7 ;  /* 0x003f000700007988 */ /* 0x008fe80008000005 */
[----:B------:R-:W-:Y:S04]  /*17e60*/  STS.U8 [R0+UR5+0x3fc0], R6 ;  /* 0x003fc00600007988 */ /* 0x000fe80008000005 */
[----:B------:R1:W-:Y:S01]  /*17e70*/  STS.U8 [R0+UR5+0x3f80], R5 ;  /* 0x003f800500007988 */ /* 0x0003e20008000005 */
[----:B------:R-:W-:Y:S06]  /*17e80*/  BAR.SYNC.DEFER_BLOCKING 0x0 ;  /* 0x0000000000007b1d */ /* 0x000fec0000010000 */
[----:B0-----:R-:W3:Y:S04]  /*17e90*/  LDL.LU R28, [R1+0x2328] ;  /* 0x00232800011c7983 */ /* 0x001ee80000300800 */
[----:B-1----:R-:W4:Y:S01]  /*17ea0*/  LDL.LU R0, [R1+0x2324] ;  /* 0x0023240001007983 */ /* 0x002f220000300800 */
[----:B--2---:R-:W-:-:S06]  /*17eb0*/  PRMT R27, RZ, 0x7610, R27 ;  /* 0x00007610ff1b7816 */ /* 0x004fcc000000001b */
[----:B------:R-:W2:Y:S04]  /*17ec0*/  @!P0 LDG.E.U8 R27, desc[UR28][R2.64] ;  /* 0x0000001c021b8981 */ /* 0x000ea8000c1e1100 */
[----:B--2---:R0:W-:Y:S04]  /*17ed0*/  STL [R1+0x30], R27 ;  /* 0x0000301b01007387 */ /* 0x0041e80000100800 */
[----:B0-----:R-:W2:Y:S04]  /*17ee0*/  LDL.LU R27, [R1+0x2320] ;  /* 0x00232000011b7983 */ /* 0x001ea80000300800 */
[----:B------:R-:W2:Y:S04]  /*17ef0*/  LDL R2, [R1+0x13f0] ;  /* 0x0013f00001027983 */ /* 0x000ea80000100800 */
[----:B------:R-:W2:Y:S01]  /*17f00*/  LDL R3, [R1+0x1414] ;  /* 0x0014140001037983 */ /* 0x000ea20000100800 */
[----:B----4-:R-:W-:-:S02]  /*17f10*/  PRMT R0, RZ, 0x7610, R0 ;  /* 0x00007610ff007816 */ /* 0x010fc40000000000 */
[----:B--2---:R-:W-:-:S04]  /*17f20*/  @!P0 LOP3.LUT R3, R3, R2, RZ, 0x3c, !PT ;  /* 0x0000000203038212 */ /* 0x004fc800078e3cff */
[----:B------:R-:W-:-:S04]  /*17f30*/  @!P0 LOP3.LUT R2, R3, R2, RZ, 0x3c, !PT ;  /* 0x0000000203028212 */ /* 0x000fc800078e3cff */
[----:B------:R-:W-:-:S05]  /*17f40*/  @!P0 LOP3.LUT R3, R3, R2, RZ, 0x3c, !PT ;  /* 0x0000000203038212 */ /* 0x000fca00078e3cff */
[----:B------:R-:W2:Y:S04]  /*17f50*/  @!P0 LDG.E.U8 R0, desc[UR28][R2.64] ;  /* 0x0000001c02008981 */ /* 0x000ea8000c1e1100 */
[----:B--2---:R0:W-:Y:S04]  /*17f60*/  STL [R1+0x2c], R0 ;  /* 0x00002c0001007387 */ /* 0x0041e80000100800 */
[----:B0-----:R-:W2:Y:S04]  /*17f70*/  LDL.LU R0, [R1+0x231c] ;  /* 0x00231c0001007983 */ /* 0x001ea80000300800 */
[----:B------:R-:W4:Y:S04]  /*17f80*/  LDL R2, [R1+0x13f4] ;  /* 0x0013f40001027983 */ /* 0x000f280000100800 */
[----:B------:R-:W4:Y:S01]  /*17f90*/  LDL R3, [R1+0x141c] ;  /* 0x00141c0001037983 */ /* 0x000f220000100800 */
[----:B---3--:R-:W-:-:S02]  /*17fa0*/  PRMT R28, RZ, 0x7610, R28 ;  /* 0x00007610ff1c7816 */ /* 0x008fc4000000001c */
[----:B----4-:R-:W-:-:S04]  /*17fb0*/  @!P0 LOP3.LUT R3, R3, R2, RZ, 0x3c, !PT ;  /* 0x0000000203038212 */ /* 0x010fc800078e3cff */
[----:B------:R-:W-:-:S04]  /*17fc0*/  @!P0 LOP3.LUT R2, R3, R2, RZ, 0x3c, !PT ;  /* 0x0000000203028212 */ /* 0x000fc800078e3cff */
[----:B------:R-:W-:-:S05]  /*17fd0*/  @!P0 LOP3.LUT R3, R3, R2, RZ, 0x3c, !PT ;  /* 0x0000000203038212 */ /* 0x000fca00078e3cff */
[----:B------:R-:W3:Y:S04]  /*17fe0*/  @!P0 LDG.E.U8 R28, desc[UR28][R2.64] ;  /* 0x0000001c021c8981 */ /* 0x000ee8000c1e1100 */
[----:B---3--:R0:W-:Y:S04]  /*17ff0*/  STL [R1+0x28], R28 ;  /* 0x0000281c01007387 */ /* 0x0081e80000100800 */
[----:B0-----:R-:W3:Y:S04]  /*18000*/  LDL.LU R28, [R1+0x2318] ;  /* 0x00231800011c7983 */ /* 0x001ee80000300800 */
[----:B------:R-:W4:Y:S04]  /*18010*/  LDL R2, [R1+0x13f8] ;  /* 0x0013f80001027983 */ /* 0x000f280000100800 */
[----:B------:R-:W4:Y:S01]  /*18020*/  LDL R3, [R1+0x1424] ;  /* 0x0014240001037983 */ /* 0x000f220000100800 */
[----:B--2---:R-:W-:-:S02]  /*18030*/  PRMT R0, RZ, 0x7610, R0 ;  /* 0x00007610ff007816 */ /* 0x004fc40000000000 */
[----:B----4-:R-:W-:-:S04]  /*18040*/  @!P0 LOP3.LUT R3, R3, R2, RZ, 0x3c, !PT ;  /* 0x0000000203038212 */ /* 0x010fc800078e3cff */
        /* <DEDUP_REMOVED lines=34> */
[----:B------:R-:W-:-:S02]  /*18270*/  PRMT R27, RZ, 0x7610, R27 ;  /* 0x00007610ff1b7816 */ /* 0x000fc4000000001b */
[----:B----4-:R-:W-:-:S04]  /*18280*/  @!P0 LOP3.LUT R3, R3, R2, RZ, 0x3c, !PT ;  /* 0x0000000203038212 */ /* 0x010fc800078e3cff */
[----:B------:R-:W-:-:S04]  /*18290*/  @!P0 LOP3.LUT R2, R3, R2, RZ, 0x3c, !PT ;  /* 0x0000000203028212 */ /* 0x000fc800078e3cff */
[----:B------:R-:W-:-:S05]  /*182a0*/  @!P0 LOP3.LUT R3, R3, R2, RZ, 0x3c, !PT ;  /* 0x0000000203038212 */ /* 0x000fca00078e3cff */
[----:B------:R-:W4:Y:S04]  /*182b0*/  @!P0 LDG.E.U8 R27, desc[UR28][R2.64] ;  /* 0x0000001c021b8981 */ /* 0x000f28000c1e1100 */
[----:B----4-:R0:W-:Y:S04]  /*182c0*/  STL [R1+0x14], R27 ;  /* 0x0000141b01007387 */ /* 0x0101e80000100800 */
[----:B0-----:R-:W4:Y:S04]  /*182d0*/  LDL.LU R27, [R1+0x2304] ;  /* 0x00230400011b7983 */ /* 0x001f280000300800 */
[----:B------:R-:W2:Y:S04]  /*182e0*/  LDL R2, [R1+0x1410] ;  /* 0x0014100001027983 */ /* 0x000ea80000100800 */
[----:B------:R-:W2:Y:S01]  /*182f0*/  LDL R3, [R1+0x1450] ;  /* 0x0014500001037983 */ /* 0x000ea20000100800 */
[----:B------:R-:W-:-:S02]  /*18300*/  PRMT R26, RZ, 0x7610, R26 ;  /* 0x00007610ff1a7816 */ /* 0x000fc4000000001a */
[----:B--2---:R-:W-:-:S04]  /*18310*/  @!P0 LOP3.LUT R3, R3, R2, RZ, 0x3c, !PT ;  /* 0x0000000203038212 */ /* 0x004fc800078e3cff */
[----:B------:R-:W-:-:S04]  /*18320*/  @!P0 LOP3.LUT R2, R3, R2, RZ, 0x3c, !PT ;  /* 0x0000000203028212 */ /* 0x000fc800078e3cff */
[----:B------:R-:W-:-:S05]  /*18330*/  @!P0 LOP3.LUT R3, R3, R2, RZ, 0x3c, !PT ;  /* 0x0000000203038212 */ /* 0x000fca00078e3cff */
[----:B------:R-:W2:Y:S04]  /*18340*/  @!P0 LDG.E.U8 R26, desc[UR28][R2.64] ;  /* 0x0000001c021a8981 */ /* 0x000ea8000c1e1100 */
[----:B--2---:R0:W-:Y:S04]  /*18350*/  STL [R1+0x10], R26 ;  /* 0x0000101a01007387 */ /* 0x0041e80000100800 */
[----:B0-----:R-:W2:Y:S04]  /*18360*/  LDL.LU R26, [R1+0x2300] ;  /* 0x00230000011a7983 */ /* 0x001ea80000300800 */
        /* <DEDUP_REMOVED lines=34> */
[----:B--2---:R0:W-:Y:S04]  /*18590*/  STL [R1], R22 ;  /* 0x0000001601007387 */ /* 0x0041e80000100800 */
[----:B0-----:R-:W2:Y:S04]  /*185a0*/  LDL.LU R22, [R1+0x22f0] ;  /* 0x0022f00001167983 */ /* 0x001ea80000300800 */
[----:B------:R-:W2:Y:S04]  /*185b0*/  LDL R2, [R1+0x143c] ;  /* 0x00143c0001027983 */ /* 0x000ea80000100800 */
[----:B------:R-:W2:Y:S01]  /*185c0*/  LDL R3, [R1+0x1478] ;  /* 0x0014780001037983 */ /* 0x000ea20000100800 */
[----:B------:R-:W-:-:S02]  /*185d0*/  PRMT R29, RZ, 0x7610, R29 ;  /* 0x00007610ff1d7816 */ /* 0x000fc4000000001d */
[----:B--2---:R-:W-:-:S04]  /*185e0*/  @!P0 LOP3.LUT R3, R3, R2, RZ, 0x3c, !PT ;  /* 0x0000000203038212 */ /* 0x004fc800078e3cff */
[----:B------:R-:W-:-:S04]  /*185f0*/  @!P0 LOP3.LUT R2, R3, R2, RZ, 0x3c, !PT ;  /* 0x0000000203028212 */ /* 0x000fc800078e3cff */
[----:B------:R-:W-:-:S05]  /*18600*/  @!P0 LOP3.LUT R3, R3, R2, RZ, 0x3c, !PT ;  /* 0x0000000203038212 */ /* 0x000fca00078e3cff */
[----:B------:R0:W2:Y:S04]  /*18610*/  @!P0 LDG.E.U8 R29, desc[UR28][R2.64] ;  /* 0x0000001c021d8981 */ /* 0x0000a8000c1e1100 */
[----:B------:R-:W0:Y:S04]  /*18620*/  LDL R2, [R1+0x1444] ;  /* 0x0014440001027983 */ /* 0x000e280000100800 */
[----:B------:R-:W0:Y:S01]  /*18630*/  LDL R3, [R1+0x1480] ;  /* 0x0014800001037983 */ /* 0x000e220000100800 */
[----:B------:R-:W-:Y:S02]  /*18640*/  PRMT R21, RZ, 0x7610, R21 ;  /* 0x00007610ff157816 */ /* 0x000fe40000000015 */
[----:B0-----:R-:W-:-:S04]  /*18650*/  @!P0 LOP3.LUT R3, R3, R2, RZ, 0x3c, !PT ;  /* 0x0000000203038212 */ /* 0x001fc800078e3cff */
        /* <DEDUP_REMOVED lines=8> */
[----:B------:R-:W-:Y:S01]  /*186e0*/  @!P0 LOP3.LUT R3, R3, R2, RZ, 0x3c, !PT ;  /* 0x0000000203038212 */ /* 0x000fe200078e3cff */
[----:B--2---:R0:W-:Y:S04]  /*186f0*/  STL [R1+0x22ec], R21 ;  /* 0x0022ec1501007387 */ /* 0x0041e80000100800 */
[----:B------:R1:W2:Y:S01]  /*18700*/  @!P0 LDG.E.U8 R20, desc[UR28][R2.64] ;  /* 0x0000001c02148981 */ /* 0x0002a2000c1e1100 */
[----:B------:R-:W-:Y:S02]  /*18710*/  PRMT R19, RZ, 0x7610, R19 ;  /* 0x00007610ff137816 */ /* 0x000fe40000000013 */
[----:B------:R-:W-:Y:S02]  /*18720*/  PRMT R18, RZ, 0x7610, R18 ;  /* 0x00007610ff127816 */ /* 0x000fe40000000012 */
[----:B------:R-:W-:Y:S01]  /*18730*/  PRMT R17, RZ, 0x7610, R17 ;  /* 0x00007610ff117816 */ /* 0x000fe20000000011 */
[----:B0-----:R-:W2:Y:S04]  /*18740*/  LDL R21, [R1+0x14a8] ;  /* 0x0014a80001157983 */ /* 0x001ea80000100800 */
[----:B------:R-:W1:Y:S04]  /*18750*/  LDL R2, [R1+0x1454] ;  /* 0x0014540001027983 */ /* 0x000e680000100800 */
[----:B------:R-:W1:Y:S02]  /*18760*/  LDL R3, [R1+0x1490] ;  /* 0x0014900001037983 */ /* 0x000e640000100800 */
[----:B-1----:R-:W-:-:S04]  /*18770*/  @!P0 LOP3.LUT R3, R3, R2, RZ, 0x3c, !PT ;  /* 0x0000000203038212 */ /* 0x002fc800078e3cff */
[----:B------:R-:W-:-:S04]  /*18780*/  @!P0 LOP3.LUT R2, R3, R2, RZ, 0x3c, !PT ;  /* 0x0000000203028212 */ /* 0x000fc800078e3cff */
[----:B------:R-:W-:-:S05]  /*18790*/  @!P0 LOP3.LUT R3, R3, R2, RZ, 0x3c, !PT ;  /* 0x0000000203038212 */ /* 0x000fca00078e3cff */
[----:B------:R0:W2:Y:S04]  /*187a0*/  @!P0 LDG.E.U8 R19, desc[UR28][R2.64] ;  /* 0x0000001c02138981 */ /* 0x0000a8000c1e1100 */
[----:B------:R-:W0:Y:S04]  /*187b0*/  LDL R2, [R1+0x145c] ;  /* 0x00145c0001027983 */ /* 0x000e280000100800 */
[----:B------:R-:W0:Y:S02]  /*187c0*/  LDL R3, [R1+0x1498] ;  /* 0x0014980001037983 */ /* 0x000e240000100800 */
[----:B0-----:R-:W-:-:S04]  /*187d0*/  @!P0 LOP3.LUT R3, R3, R2, RZ, 0x3c, !PT ;  /* 0x0000000203038212 */ /* 0x001fc800078e3cff */
        /* <DEDUP_REMOVED lines=8> */
[----:B------:R2:W3:Y:S04]  /*18860*/  @!P0 LDG.E.U8 R17, desc[UR28][R2.64] ;  /* 0x0000001c02118981 */ /* 0x0004e8000c1e1100 */
[----:B------:R-:W3:Y:S01]  /*18870*/  LDL R3, [R1+0x146c] ;  /* 0x00146c0001037983 */ /* 0x000ee20000100800 */
[----:B------:R-:W-:Y:S01]  /*18880*/  PRMT R16, RZ, 0x7610, R16 ;  /* 0x00007610ff107816 */ /* 0x000fe20000000010 */
[----:B--2---:R-:W-:Y:S01]  /*18890*/  @!P0 IMAD.MOV.U32 R2, RZ, RZ, R21 ;  /* 0x000000ffff028224 */ /* 0x004fe200078e0015 */
[----:B------:R-:W-:Y:S02]  /*188a0*/  PRMT R15, RZ, 0x7610, R15 ;  /* 0x00007610ff0f7816 */ /* 0x000fe4000000000f */
[----:B------:R-:W-:Y:S02]  /*188b0*/  PRMT R14, RZ, 0x7610, R14 ;  /* 0x00007610ff0e7816 */ /* 0x000fe4000000000e */
[----:B------:R-:W-:-:S02]  /*188c0*/  PRMT R13, RZ, 0x7610, R13 ;  /* 0x00007610ff0d7816 */ /* 0x000fc4000000000d */
[----:B------:R-:W-:Y:S02]  /*188d0*/  PRMT R12, RZ, 0x7610, R12 ;  /* 0x00007610ff0c7816 */ /* 0x000fe4000000000c */
[----:B------:R-:W-:Y:S01]  /*188e0*/  PRMT R11, RZ, 0x7610, R11 ;  /* 0x00007610ff0b7816 */ /* 0x000fe2000000000b */
[----:B------:R-:W2:Y:S04]  /*188f0*/  LDL R21, [R1+0x14e4] ;  /* 0x0014e40001157983 */ /* 0x000ea80000100800 */
[----:B---3--:R0:W3:Y:S04]  /*18900*/  @!P0 LDG.E.U8 R16, desc[UR28][R2.64] ;  /* 0x0000001c02108981 */ /* 0x0080e8000c1e1100 */
        /* <DEDUP_REMOVED lines=69> */
[----:B------:R2:W3:Y:S02]  /*18d60*/  @!P0 LDG.E.U8 R5, desc[UR28][R2.64] ;  /* 0x0000001c02058981 */ /* 0x0004e4000c1e1100 */
[----:B--2---:R-:W-:Y:S02]  /*18d70*/  @!P0 IMAD.MOV.U32 R2, RZ, RZ, R21 ;  /* 0x000000ffff028224 */ /* 0x004fe400078e0015 */
[----:B------:R-:W2:Y:S04]  /*18d80*/  LDL R3, [R1+0x14d0] ;  /* 0x0014d00001037983 */ /* 0x000ea80000100800 */
[----:B------:R-:W0:Y:S04]  /*18d90*/  LDS.U8 R21, [R0+UR5+0x8] ;  /* 0x0000080500157984 */ /* 0x000e280008000000 */
[----:B0-----:R-:W-:Y:S04]  /*18da0*/  STL [R1+0x38], R21 ;  /* 0x0000381501007387 */ /* 0x001fe80000100800 */
        /* <DEDUP_REMOVED lines=54> */
[----:B------:R-:W0:Y:S01]  /*19110*/  LDS.U8 R21, [R0+UR5+0x2188] ;  /* 0x0021880500157984 */ /* 0x000e220008000000 */
[----:B------:R-:W-:-:S06]  /*19120*/  PRMT R4, RZ, 0x7610, R4 ;  /* 0x00007610ff047816 */ /* 0x000fcc0000000004 */
[----:B--2---:R1:W2:Y:S04]  /*19130*/  @!P0 LDG.E.U8 R4, desc[UR28][R2.64] ;  /* 0x0000001c02048981 */ /* 0x0042a8000c1e1100 */
[----:B-1----:R-:W-:Y:S04]  /*19140*/  LDS.U8 R3, [R0+UR5] ;  /* 0x0000000500037984 */ /* 0x002fe80008000000 */
[----:B------:R-:W-:Y:S04]  /*19150*/  LDS.U8 R2, [R0+UR5+0x208] ;  /* 0x0002080500027984 */ /* 0x000fe80008000000 */
[----:B0-----:R-:W-:Y:S04]  /*19160*/  STL [R1+0x9c8], R21 ;  /* 0x0009c81501007387 */ /* 0x001fe80000100800 */
[----:B------:R-:W0:Y:S04]  /*19170*/  LDS.U8 R21, [R0+UR5+0x2380] ;  /* 0x0023800500157984 */ /* 0x000e280008000000 */
[----:B------:R-:W-:Y:S04]  /*19180*/  STL [R1+0x157c], R0 ;  /* 0x00157c0001007387 */ /* 0x000fe80000100800 */
[----:B------:R-:W-:Y:S04]  /*19190*/  LDS.U8 R0, [R28+UR5+0x608] ;  /* 0x000608051c007984 */ /* 0x000fe80008000000 */
[----:B0-----:R-:W-:Y:S04]  /*191a0*/  STL [R1+0x9c4], R21 ;  /* 0x0009c41501007387 */ /* 0x001fe80000100800 */
[----:B------:R-:W0:Y:S04]  /*191b0*/  LDS.U8 R21, [R28+UR5+0x400] ;  /* 0x000400051c157984 */ /* 0x000e280008000000 */
[----:B0-----:R-:W-:Y:S04]  /*191c0*/  STL [R1+0xa30], R21 ;  /* 0x000a301501007387 */ /* 0x001fe80000100800 */
[----:B------:R-:W0:Y:S04]  /*191d0*/  LDS.U8 R21, [R28+UR5+0x408] ;  /* 0x000408051c157984 */ /* 0x000e280008000000 */
[----:B------:R-:W-:Y:S04]  /*191e0*/  STL [R1+0xa2c], R0 ;  /* 0x000a2c0001007387 */ /* 0x000fe80000100800 */
[----:B------:R-:W1:Y:S04]  /*191f0*/  LDS.U8 R0, [R28+UR5+0x600] ;  /* 0x000600051c007984 */ /* 0x000e680008000000 */
[----:B0-----:R-:W-:Y:S04]  /*19200*/  STL [R1+0xa38], R21 ;  /* 0x000a381501007387 */ /* 0x001fe80000100800 */
[----:B------:R-:W0:Y:S04]  /*19210*/  LDS.U8 R21, [R28+UR5+0x2400] ;  /* 0x002400051c157984 */ /* 0x000e280008000000 */
[----:B-1----:R-:W-:Y:S04]  /*19220*/  STL [R1+0xa34], R0 ;  /* 0x000a340001007387 */ /* 0x002fe80000100800 */
        /* <DEDUP_REMOVED lines=53> */
[----:B------:R-:W-:Y:S04]  /*19580*/  STL [R1+0x1580], R28 ;  /* 0x0015801c01007387 */ /* 0x000fe80000100800 */
[----:B----4-:R-:W-:Y:S04]  /*19590*/  LDS.U8 R28, [R27+UR5+0x8] ;  /* 0x000008051b1c7984 */ /* 0x010fe80008000000 */
[----:B0-----:R-:W-:Y:S04]  /*195a0*/  STL [R1+0x1514], R21 ;  /* 0x0015141501007387 */ /* 0x001fe80000100800 */
[----:B------:R-:W0:Y:S04]  /*195b0*/  LDS.U8 R21, [R27+UR5] ;  /* 0x000000051b157984 */ /* 0x000e280008000000 */
[----:B-1----:R-:W-:Y:S04]  /*195c0*/  STL [R1+0x1510], R0 ;  /* 0x0015100001007387 */ /* 0x002fe80000100800 */
[----:B------:R-:W1:Y:S04]  /*195d0*/  LDS.U8 R0, [R27+UR5+0x208] ;  /* 0x000208051b007984 */ /* 0x000e680008000000 */
[----:B0-----:R-:W-:Y:S04]  /*195e0*/  STL [R1+0x850], R21 ;  /* 0x0008501501007387 */ /* 0x001fe80000100800 */
[----:B------:R-:W0:Y:S04]  /*195f0*/  LDS.U8 R21, [R27+UR5+0x200] ;  /* 0x000200051b157984 */ /* 0x000e280008000000 */
[----:B-1----:R-:W-:Y:S04]  /*19600*/  STL [R1+0x84c], R0 ;  /* 0x00084c0001007387 */ /* 0x002fe80000100800 */
[----:B------:R-:W1:Y:S04]  /*19610*/  LDS.U8 R0, [R27+UR5+0x2000] ;  /* 0x002000051b007984 */ /* 0x000e680008000000 */
[----:B------:R-:W-:Y:S04]  /*19620*/  STL [R1+0x858], R28 ;  /* 0x0008581c01007387 */ /* 0x000fe80000100800 */
[----:B------:R-:W4:Y:S04]  /*19630*/  LDS.U8 R28, [R27+UR5+0x2208] ;  /* 0x002208051b1c7984 */ /* 0x000f280008000000 */
[----:B0-----:R-:W-:Y:S04]  /*19640*/  STL [R1+0x854], R21 ;  /* 0x0008541501007387 */ /* 0x001fe80000100800 */
[----:B------:R-:W0:Y:S04]  /*19650*/  LDS.U8 R21, [R27+UR5+0x2008] ;  /* 0x002008051b157984 */ /* 0x000e280008000000 */
[----:B-1----:R-:W-:Y:S04]  /*19660*/  STL [R1+0x860], R0 ;  /* 0x0008600001007387 */ /* 0x002fe80000100800 */
[----:B------:R-:W1:Y:S04]  /*19670*/  LDS.U8 R0, [R27+UR5+0x2200] ;  /* 0x002200051b007984 */ /* 0x000e680008000000 */
[----:B----4-:R-:W-:Y:S04]  /*19680*/  STL [R1+0x85c], R28 ;  /* 0x00085c1c01007387 */ /* 0x010fe80000100800 */
        /* <DEDUP_REMOVED lines=48> */
[----:B------:R-:W-:Y:S04]  /*19990*/  STL [R1+0x1584], R27 ;  /* 0x0015841b01007387 */ /* 0x000fe80000100800 */
[----:B------:R-:W-:Y:S04]  /*199a0*/  LDS.U8 R27, [R26+UR5+0x408] ;  /* 0x000408051a1b7984 */ /* 0x000fe80008000000 */
        /* <DEDUP_REMOVED lines=64> */
[----:B------:R-:W4:Y:S04]  /*19db0*/  LDS.U8 R26, [R25+UR5] ;  /* 0x00000005191a7984 */ /* 0x000f280008000000 */
[----:B------:R-:W-:Y:S04]  /*19dc0*/  LDS.U8 R27, [R25+UR5+0x2188] ;  /* 0x00218805191b7984 */ /* 0x000fe80008000000 */
        /* <DEDUP_REMOVED lines=59> */
[----:B------:R-:W-:Y:S04]  /*1a180*/  LDS.U8 R26, [R25+UR5+0x2380] ;  /* 0x00238005191a7984 */ /* 0x000fe80008000000 */
        /* <DEDUP_REMOVED lines=67> */
[----:B------:R-:W-:Y:S04]  /*1a5c0*/  LDS.U8 R25, [R23+UR5+0x80] ;  /* 0x0000800517197984 */ /* 0x000fe80008000000 */
[----:B0-----:R-:W-:Y:S04]  /*1a5d0*/  STL [R1+0x1554], R21 ;  /* 0x0015541501007387 */ /* 0x001fe80000100800 */
[----:B------:R-:W-:Y:S04]  /*1a5e0*/  STL.64 [R1+0x1f20], R26 ;  /* 0x001f201a01007387 */ /* 0x000fe80000100a00 */
[----:B-1----:R-:W-:Y:S04]  /*1a5f0*/  STL [R1+0x1550], R0 ;  /* 0x0015500001007387 */ /* 0x002fe80000100800 */
[----:B------:R-:W0:Y:S04]  /*1a600*/  LDS.U8 R21, [R23+UR5] ;  /* 0x0000000517157984 */ /* 0x000e280008000000 */
        /* <DEDUP_REMOVED lines=14> */
[----:B-1----:R-:W-:Y:S04]  /*1a6f0*/  STL [R1+0x8a4], R0 ;  /* 0x0008a40001007387 */ /* 0x002fe80000100800 */
[----:B------:R-:W0:Y:S04]  /*1a700*/  LDS.U8 R0, [R23+UR5+0x88] ;  /* 0x0000880517007984 */ /* 0x000e280008000000 */
[----:B------:R-:W-:Y:S04]  /*1a710*/  LDS.U8 R21, [R23+UR5+0x2080] ;  /* 0x0020800517157984 */ /* 0x000fe80008000000 */
[----:B----4-:R-:W-:Y:S04]  /*1a720*/  STL.64 [R1+0x20b0], R24 ;  /* 0x0020b01801007387 */ /* 0x010fe80000100a00 */
        /* <DEDUP_REMOVED lines=40> */
[----:B------:R-:W-:Y:S04]  /*1a9b0*/  STL [R1+0x1594], R23 ;  /* 0x0015941701007387 */ /* 0x000fe80000100800 */
[----:B------:R-:W1:Y:S04]  /*1a9c0*/  LDS.U8 R23, [R22+UR5+0x400] ;  /* 0x0004000516177984 */ /* 0x000e680008000000 */
[----:B----4-:R-:W-:Y:S04]  /*1a9d0*/  STL [R1+0xa28], R21 ;  /* 0x000a281501007387 */ /* 0x010fe80000100800 */
[----:B------:R-:W4:Y:S04]  /*1a9e0*/  LDS.U8 R21, [R22+UR5+0x608] ;  /* 0x0006080516157984 */ /* 0x000f280008000000 */
        /* <DEDUP_REMOVED lines=21> */
[----:B-1----:R1:W-:Y:S04]  /*1ab40*/  STL [R1+0xb0c], R23 ;  /* 0x000b0c1701007387 */ /* 0x0023e80000100800 */
[----:B-1----:R-:W2:Y:S04]  /*1ab50*/  LDL.LU R23, [R1+0x2c] ;  /* 0x00002c0001177983 */ /* 0x002ea80000300800 */
[----:B----4-:R-:W-:Y:S04]  /*1ab60*/  STL [R1+0xb18], R21 ;  /* 0x000b181501007387 */ /* 0x010fe80000100800 */
[----:B------:R-:W4:Y:S04]  /*1ab70*/  LDL.LU R25, [R1+0x20] ;  /* 0x0000200001197983 */ /* 0x000f280000300800 */
[----:B------:R-:W1:Y:S04]  /*1ab80*/  LDS.U8 R21, [R22+UR5+0x2688] ;  /* 0x0026880516157984 */ /* 0x000e680008000000 */
[----:B0-----:R0:W-:Y:S04]  /*1ab90*/  STL [R1+0xb14], R0 ;  /* 0x000b140001007387 */ /* 0x0011e80000100800 */
[----:B------:R-:W2:Y:S04]  /*1aba0*/  LDL.LU R26, [R1+0x1c] ;  /* 0x00001c00011a7983 */ /* 0x000ea80000300800 */
[----:B------:R-:W2:Y:S04]  /*1abb0*/  LDL.LU R27, [R1+0x10] ;  /* 0x00001000011b7983 */ /* 0x000ea80000300800 */
[----:B------:R-:W2:Y:S04]  /*1abc0*/  LDL.LU R28, [R1+0xc] ;  /* 0x00000c00011c7983 */ /* 0x000ea80000300800 */
[----:B0-----:R-:W2:Y:S04]  /*1abd0*/  LDL.LU R0, [R1] ;  /* 0x0000000001007983 */ /* 0x001ea80000300800 */
[----:B------:R-:W-:Y:S04]  /*1abe0*/  STL [R1+0xb20], R24 ;  /* 0x000b201801007387 */ /* 0x000fe80000100800 */
        /* <DEDUP_REMOVED lines=30> */
[----:B0-----:R-:W-:Y:S04]  /*1add0*/  STL [R1+0x156c], R24 ;  /* 0x00156c1801007387 */ /* 0x001fe80000100800 */
[----:B------:R-:W0:Y:S04]  /*1ade0*/  LDS.U8 R24, [R22+UR5+0x2788] ;  /* 0x0027880516187984 */ /* 0x000e280008000000 */
[----:B0-----:R-:W-:Y:S04]  /*1adf0*/  STL [R1+0x1568], R24 ;  /* 0x0015681801007387 */ /* 0x001fe80000100800 */
[----:B------:R-:W0:Y:S04]  /*1ae00*/  LDS.U8 R24, [R22+UR5+0x2588] ;  /* 0x0025880516187984 */ /* 0x000e280008000000 */
[----:B0-----:R-:W-:Y:S04]  /*1ae10*/  STL [R1+0x1574], R24 ;  /* 0x0015741801007387 */ /* 0x001fe80000100800 */
[----:B------:R-:W0:Y:S01]  /*1ae20*/  LDS.U8 R24, [R22+UR5+0x2780] ;  /* 0x0027800516187984 */ /* 0x000e220008000000 */
[----:B------:R-:W1:Y:S01]  /*1ae30*/  S2R R21, SR_TID.X ;  /* 0x0000000000157919 */ /* 0x000e620000002100 */
[----:B------:R-:W-:Y:S06]  /*1ae40*/  BAR.SYNC.DEFER_BLOCKING 0x0 ;  /* 0x0000000000007b1d */ /* 0x000fec0000010000 */
[----:B0-----:R0:W-:Y:S04]  /*1ae50*/  STL [R1+0x1570], R24 ;  /* 0x0015701801007387 */ /* 0x0011e80000100800 */
[----:B0-----:R-:W2:Y:S04]  /*1ae60*/  LDL.LU R24, [R1+0x24] ;  /* 0x0000240001187983 */ /* 0x001ea80000300800 */
[----:B------:R0:W-:Y:S04]  /*1ae70*/  STL [R1+0x1598], R22 ;  /* 0x0015981601007387 */ /* 0x0001e80000100800 */
[----:B0-----:R-:W2:Y:S01]  /*1ae80*/  LDL.LU R22, [R1+0x30] ;  /* 0x0000300001167983 */ /* 0x001ea20000300800 */
[----:B-1----:R-:W-:-:S05]  /*1ae90*/  LOP3.LUT R21, R21, 0x3f, RZ, 0xc0, !PT ;  /* 0x0000003f15157812 */ /* 0x002fca00078ec0ff */
[----:B--2---:R0:W-:Y:S04]  /*1aea0*/  STS.U8 [R21+UR5], R22 ;  /* 0x0000001615007988 */ /* 0x0041e80008000005 */
[----:B------:R1:W-:Y:S04]  /*1aeb0*/  STS.U8 [R21+UR5+0x40], R23 ;  /* 0x0000401715007988 */ /* 0x0003e80008000005 */
[----:B----4-:R2:W-:Y:S04]  /*1aec0*/  STS.U8 [R21+UR5+0x100], R25 ;  /* 0x0001001915007988 */ /* 0x0105e80008000005 */
[----:B------:R4:W-:Y:S04]  /*1aed0*/  STS.U8 [R21+UR5+0x140], R26 ;  /* 0x0001401a15007988 */ /* 0x0009e80008000005 */
[----:B------:R0:W-:Y:S04]  /*1aee0*/  STS.U8 [R21+UR5+0x200], R27 ;  /* 0x0002001b15007988 */ /* 0x0001e80008000005 */
[----:B------:R1:W-:Y:S04]  /*1aef0*/  STS.U8 [R21+UR5+0x240], R28 ;  /* 0x0002401c15007988 */ /* 0x0003e80008000005 */
[----:B------:R-:W-:Y:S04]  /*1af00*/  STS.U8 [R21+UR5+0x300], R0 ;  /* 0x0003000015007988 */ /* 0x000fe80008000005 */
[----:B0-----:R-:W3:Y:S04]  /*1af10*/  LDL.LU R22, [R1+0x38] ;  /* 0x0000380001167983 */ /* 0x001ee80000300800 */
[----:B-1----:R-:W3:Y:S04]  /*1af20*/  LDL.LU R23, [R1+0x34] ;  /* 0x0000340001177983 */ /* 0x002ee80000300800 */
[----:B--2---:R-:W2:Y:S04]  /*1af30*/  LDL.LU R25, [R1+0x840] ;  /* 0x0008400001197983 */ /* 0x004ea80000300800 */
[----:B----4-:R-:W2:Y:S04]  /*1af40*/  LDL.LU R26, [R1+0x3c] ;  /* 0x00003c00011a7983 */ /* 0x010ea80000300800 */
[----:B------:R-:W4:Y:S04]  /*1af50*/  LDL.LU R27, [R1+0x848] ;  /* 0x00084800011b7983 */ /* 0x000f280000300800 */
[----:B------:R-:W4:Y:S04]  /*1af60*/  LDL.LU R28, [R1+0x844] ;  /* 0x00084400011c7983 */ /* 0x000f280000300800 */
        /* <DEDUP_REMOVED lines=11> */
[----:B0-----:R-:W4:Y:S01]  /*1b020*/  LDL.LU R21, [R1+0x22ec] ;  /* 0x0022ec0001157983 */ /* 0x001f220000300800 */
[----:B------:R-:W0:Y:S02]  /*1b030*/  S2R R0, SR_TID.X ;  /* 0x0000000000007919 */ /* 0x000e240000002100 */
[----:B0-----:R-:W-:-:S04]  /*1b040*/  LOP3.LUT R13, R0, 0x3f, RZ, 0xc0, !PT ;  /* 0x0000003f000d7812 */ /* 0x001fc800078ec0ff */
[----:B------:R-:W-:Y:S01]  /*1b050*/  LOP3.LUT R0, R13, 0x10, RZ, 0x3c, !PT ;  /* 0x000000100d007812 */ /* 0x000fe200078e3cff */
[----:B------:R-:W-:Y:S04]  /*1b060*/  STS.U8 [R13+UR5+0x640], R12 ;  /* 0x0006400c0d007988 */ /* 0x000fe80008000005 */
[----:B------:R-:W-:Y:S04]  /*1b070*/  STS.U8 [R13+UR5+0x700], R11 ;  /* 0x0007000b0d007988 */ /* 0x000fe80008000005 */
[----:B---3--:R-:W-:Y:S04]  /*1b080*/  STS.U8 [R13+UR5+0x740], R10 ;  /* 0x0007400a0d007988 */ /* 0x008fe80008000005 */
[----:B--2---:R-:W-:Y:S04]  /*1b090*/  STS.U8 [R0+UR5+0x80], R14 ;  /* 0x0000800e00007988 */ /* 0x004fe80008000005 */
[----:B------:R0:W-:Y:S04]  /*1b0a0*/  STS.U8 [R0+UR5+0xc0], R24 ;  /* 0x0000c01800007988 */ /* 0x0001e80008000005 */
[----:B0-----:R-:W2:Y:S04]  /*1b0b0*/  LDL R24, [R1+0xc00] ;  /* 0x000c000001187983 */ /* 0x001ea80000100800 */
[----:B------:R-:W-:Y:S04]  /*1b0c0*/  STS.U8 [R0+UR5+0x180], R15 ;  /* 0x0001800f00007988 */ /* 0x000fe80008000005 */
[----:B------:R-:W-:Y:S04]  /*1b0d0*/  STS.U8 [R0+UR5+0x1c0], R18 ;  /* 0x0001c01200007988 */ /* 0x000fe80008000005 */
[----:B------:R-:W-:Y:S04]  /*1b0e0*/  STS.U8 [R0+UR5+0x280], R19 ;  /* 0x0002801300007988 */ /* 0x000fe80008000005 */
[----:B------:R-:W-:Y:S04]  /*1b0f0*/  STS.U8 [R0+UR5+0x2c0], R29 ;  /* 0x0002c01d00007988 */ /* 0x000fe80008000005 */
[----:B----4-:R-:W-:Y:S04]  /*1b100*/  STS.U8 [R0+UR5+0x380], R21 ;  /* 0x0003801500007988 */ /* 0x010fe80008000005 */
[----:B------:R-:W-:Y:S04]  /*1b110*/  STS.U8 [R0+UR5+0x3c0], R20 ;  /* 0x0003c01400007988 */ /* 0x000fe80008000005 */
[----:B------:R-:W-:Y:S04]  /*1b120*/  STS.U8 [R0+UR5+0x480], R17 ;  /* 0x0004801100007988 */ /* 0x000fe80008000005 */
[----:B------:R0:W-:Y:S04]  /*1b130*/  STS.U8 [R0+UR5+0x4c0], R16 ;  /* 0x0004c01000007988 */ /* 0x0001e80008000005 */
[----:B0-----:R-:W3:Y:S04]  /*1b140*/  LDL.LU.64 R16, [R1+0x70] ;  /* 0x0000700001107983 */ /* 0x001ee80000300a00 */
[----:B------:R-:W3:Y:S04]  /*1b150*/  LDL.LU.64 R18, [R1+0x78] ;  /* 0x0000780001127983 */ /* 0x000ee80000300a00 */
[----:B------:R-:W-:Y:S04]  /*1b160*/  STS.U8 [R0+UR5+0x580], R9 ;  /* 0x0005800900007988 */ /* 0x000fe80008000005 */
[----:B------:R-:W-:Y:S04]  /*1b170*/  STS.U8 [R0+UR5+0x5c0], R8 ;  /* 0x0005c00800007988 */ /* 0x000fe80008000005 */
[----:B------:R-:W-:Y:S04]  /*1b180*/  STS.U8 [R0+UR5+0x680], R7 ;  /* 0x0006800700007988 */ /* 0x000fe80008000005 */
[----:B------:R-:W-:Y:S04]  /*1b190*/  STS.U8 [R0+UR5+0x6c0], R6 ;  /* 0x0006c00600007988 */ /* 0x000fe80008000005 */
[----:B------:R-:W-:Y:S04]  /*1b1a0*/  STS.U8 [R0+UR5+0x780], R5 ;  /* 0x0007800500007988 */ /* 0x000fe80008000005 */
[----:B------:R-:W-:Y:S01]  /*1b1b0*/  STS.U8 [R0+UR5+0x7c0], R4 ;  /* 0x0007c00400007988 */ /* 0x000fe20008000005 */
[----:B------:R-:W-:Y:S01]  /*1b1c0*/  BAR.SYNC.DEFER_BLOCKING 0x0 ;  /* 0x0000000000007b1d */ /* 0x000fe20000010000 */
[----:B------:R-:W-:-:S02]  /*1b1d0*/  IMAD R13, R23, 0x100, R22 ;  /* 0x00000100170d7824 */ /* 0x000fc400078e0216 */
[----:B------:R-:W-:Y:S02]  /*1b1e0*/  IMAD R12, R2, 0x100, R3 ;  /* 0x00000100020c7824 */ /* 0x000fe400078e0203 */
[----:B------:R-:W-:Y:S02]  /*1b1f0*/  IMAD R14, R26, 0x100, R25 ;  /* 0x000001001a0e7824 */ /* 0x000fe400078e0219 */
[----:B------:R-:W-:Y:S01]  /*1b200*/  IMAD R15, R28, 0x100, R27 ;  /* 0x000001001c0f7824 */ /* 0x000fe200078e021b */
[----:B------:R-:W-:Y:S02]  /*1b210*/  F2FP.F16.E4M3.UNPACK_B R13, R13 ;  /* 0x0000000dff0d723e */ /* 0x000fe400020006ff */
[----:B------:R-:W-:Y:S02]  /*1b220*/  F2FP.F16.E4M3.UNPACK_B R12, R12 ;  /* 0x0000000cff0c723e */ /* 0x000fe400020006ff */
[----:B------:R-:W-:Y:S02]  /*1b230*/  F2FP.F16.E4M3.UNPACK_B R14, R14 ;  /* 0x0000000eff0e723e */ /* 0x000fe400020006ff */
[----:B------:R-:W-:Y:S01]  /*1b240*/  F2FP.F16.E4M3.UNPACK_B R15, R15 ;  /* 0x0000000fff0f723e */ /* 0x000fe200020006ff */
[----:B--2---:R-:W0:Y:S04]  /*1b250*/  LDSM.16.M88.4 R8, [R24] ;  /* 0x000000001808783b */ /* 0x004e280000000200 */
[----:B------:R-:W1:Y:S01]  /*1b260*/  LDSM.16.M88.4 R20, [R24+0x200] ;  /* 0x000200001814783b */ /* 0x000e620000000200 */
[----:B0-----:R-:W-:-:S02]  /*1b270*/  IMAD.MOV.U32 R6, RZ, RZ, R8 ;  /* 0x000000ffff067224 */ /* 0x001fc400078e0008 */
[----:B------:R-:W-:Y:S01]  /*1b280*/  IMAD.MOV.U32 R0, RZ, RZ, R9 ;  /* 0x000000ffff007224 */ /* 0x000fe200078e0009 */
[----:B------:R-:W-:Y:S04]  /*1b290*/  STL.64 [R1], R8 ;  /* 0x0000000801007387 */ /* 0x000fe80000100a00 */
[----:B------:R-:W-:Y:S01]  /*1b2a0*/  STL.64 [R1+0x8], R10 ;  /* 0x0000080a01007387 */ /* 0x000fe20000100a00 */
[----:B-1----:R-:W-:Y:S02]  /*1b2b0*/  IMAD.MOV.U32 R3, RZ, RZ, R20 ;  /* 0x000000ffff037224 */ /* 0x002fe400078e0014 */
[----:B------:R-:W-:Y:S01]  /*1b2c0*/  IMAD.MOV.U32 R2, RZ, RZ, R21 ;  /* 0x000000ffff027224 */ /* 0x000fe200078e0015 */
[----:B------:R0:W-:Y:S02]  /*1b2d0*/  STL.64 [R1+0x10], R20 ;  /* 0x0000101401007387 */ /* 0x0001e40000100a00 */
[----:B0-----:R-:W-:-:S02]  /*1b2e0*/  F2FP.F16.E4M3.UNPACK_B R20, R6 ;  /* 0x00000006ff14723e */ /* 0x001fc400020006ff */
[----:B------:R-:W-:-:S07]  /*1b2f0*/  F2FP.F16.E4M3.UNPACK_B R21, R0 ;  /* 0x00000000ff15723e */ /* 0x000fce00020006ff */
[----:B---3--:R-:W-:Y:S01]  /*1b300*/  HMMA.16816.F32 R16, R12, R20, R16 ;  /* 0x000000140c10723c */ /* 0x008fe20000001810 */
[----:B------:R-:W-:-:S15]  /*1b310*/  STL.64 [R1+0x18], R22 ;  /* 0x0000181601007387 */ /* 0x000fde0000100a00 */
[----:B------:R-:W-:-:S03]  /*1b320*/  NOP ;  /* 0x0000000000007918 */ /* 0x000fc60000000000 */
[----:B------:R-:W-:Y:S01]  /*1b330*/  IMAD.MOV.U32 R28, RZ, RZ, R18 ;  /* 0x000000ffff1c7224 */ /* 0x000fe200078e0012 */
[----:B------:R-:W-:Y:S01]  /*1b340*/  STL.64 [R1+0x70], R16 ;  /* 0x0000701001007387 */ /* 0x000fe20000100a00 */
[----:B------:R-:W-:-:S03]  /*1b350*/  IMAD.MOV.U32 R0, RZ, RZ, R19 ;  /* 0x000000ffff007224 */ /* 0x000fc600078e0013 */
[----:B------:R-:W0:Y:S04]  /*1b360*/  LDSM.16.M88.4 R16, [R24+0x400] ;  /* 0x000400001810783b */ /* 0x000e280000000200 */
[----:B------:R-:W-:Y:S04]  /*1b370*/  STL [R1+0x22c0], R21 ;  /* 0x0022c01501007387 */ /* 0x000fe80000100800 */
[----:B------:R-:W-:Y:S04]  /*1b380*/  STL [R1+0x22d0], R20 ;  /* 0x0022d01401007387 */ /* 0x000fe80000100800 */
[----:B------:R-:W-:Y:S04]  /*1b390*/  STL [R1+0x1db4], R0 ;  /* 0x001db40001007387 */ /* 0x000fe80000100800 */
[----:B------:R-:W-:Y:S04]  /*1b3a0*/  STL [R1+0x1db0], R28 ;  /* 0x001db01c01007387 */ /* 0x000fe80000100800 */
[----:B0-----:R-:W-:Y:S04]  /*1b3b0*/  STL.64 [R1+0x20], R16 ;  /* 0x0000201001007387 */ /* 0x001fe80000100a00 */
[----:B------:R-:W-:Y:S04]  /*1b3c0*/  STL.64 [R1+0x28], R18 ;  /* 0x0000281201007387 */ /* 0x000fe80000100a00 */
[----:B------:R0:W-:Y:S04]  /*1b3d0*/  STL [R1+0x22e8], R24 ;  /* 0x0022e81801007387 */ /* 0x0001e80000100800 */
[----:B0-----:R-:W2:Y:S04]  /*1b3e0*/  LDL.LU.64 R24, [R1+0x90] ;  /* 0x0000900001187983 */ /* 0x001ea80000300a00 */
[----:B------:R-:W2:Y:S01]  /*1b3f0*/  LDL.LU.64 R26, [R1+0x98] ;  /* 0x00009800011a7983 */ /* 0x000ea20000300a00 */
[----:B------:R-:W-:-:S02]  /*1b400*/  IMAD.MOV.U32 R5, RZ, RZ, R10 ;  /* 0x000000ffff057224 */ /* 0x000fc400078e000a */
[----:B------:R-:W-:Y:S02]  /*1b410*/  IMAD.MOV.U32 R4, RZ, RZ, R11 ;  /* 0x000000ffff047224 */ /* 0x000fe400078e000b */
[----:B------:R-:W-:Y:S02]  /*1b420*/  IMAD.MOV.U32 R6, RZ, RZ, R18 ;  /* 0x000000ffff067224 */ /* 0x000fe400078e0012 */
[----:B------:R-:W-:Y:S01]  /*1b430*/  IMAD.MOV.U32 R7, RZ, RZ, R19 ;  /* 0x000000ffff077224 */ /* 0x000fe200078e0013 */
[----:B------:R-:W3:Y:S01]  /*1b440*/  LDL.LU.64 R20, [R1+0xb0] ;  /* 0x0000b00001147983 */ /* 0x000ee20000300a00 */
[----:B------:R-:W-:Y:S02]  /*1b450*/  F2FP.F16.E4M3.UNPACK_B R18, R5 ;  /* 0x00000005ff12723e */ /* 0x000fe400020006ff */
[----:B------:R-:W-:Y:S01]  /*1b460*/  F2FP.F16.E4M3.UNPACK_B R19, R4 ;  /* 0x00000004ff13723e */ /* 0x000fe200020006ff */
[----:B------:R-:W-:Y:S02]  /*1b470*/  IMAD.MOV.U32 R10, RZ, RZ, R22 ;  /* 0x000000ffff0a7224 */ /* 0x000fe400078e0016 */
[----:B------:R-:W-:-:S02]  /*1b480*/  IMAD.MOV.U32 R11, RZ, RZ, R23 ;  /* 0x000000ffff0b7224 */ /* 0x000fc400078e0017 */
[----:B------:R-:W3:Y:S02]  /*1b490*/  LDL.LU.64 R22, [R1+0xb8] ;  /* 0x0000b80001167983 */ /* 0x000ee40000300a00 */
[----:B--2---:R-:W-:-:S15]  /*1b4a0*/  HMMA.16816.F32 R24, R12, R18, R24 ;  /* 0x000000120c18723c */ /* 0x004fde0000001818 */
[----:B------:R-:W-:-:S04]  /*1b4b0*/  NOP ;  /* 0x0000000000007918 */ /* 0x000fc80000000000 */
[----:B------:R0:W-:Y:S04]  /*1b4c0*/  STL.64 [R1+0x90], R24 ;  /* 0x0000901801007387 */ /* 0x0001e80000100a00 */
[----:B0-----:R-:W2:Y:S01]  /*1b4d0*/  LDL.LU R24, [R1+0x22e8] ;  /* 0x0022e80001187983 */ /* 0x001ea20000300800 */
[----:B------:R-:W-:Y:S02]  /*1b4e0*/  IMAD.MOV.U32 R0, RZ, RZ, R26 ;  /* 0x000000ffff007224 */ /* 0x000fe400078e001a */
[----:B------:R-:W-:Y:S02]  /*1b4f0*/  IMAD.MOV.U32 R28, RZ, RZ, R27 ;  /* 0x000000ffff1c7224 */ /* 0x000fe400078e001b */
[----:B------:R-:W-:Y:S02]  /*1b500*/  IMAD.MOV.U32 R8, RZ, RZ, R16 ;  /* 0x000000ffff087224 */ /* 0x000fe400078e0010 */
[----:B------:R-:W-:Y:S01]  /*1b510*/  IMAD.MOV.U32 R9, RZ, RZ, R17 ;  /* 0x000000ffff097224 */ /* 0x000fe200078e0011 */
[----:B------:R-:W-:-:S02]  /*1b520*/  F2FP.F16.E4M3.UNPACK_B R16, R3 ;  /* 0x00000003ff10723e */ /* 0x000fc400020006ff */
[----:B------:R-:W-:Y:S01]  /*1b530*/  F2FP.F16.E4M3.UNPACK_B R17, R2 ;  /* 0x00000002ff11723e */ /* 0x000fe200020006ff */
[----:B------:R-:W-:Y:S04]  /*1b540*/  STL [R1+0x1de0], R28 ;  /* 0x001de01c01007387 */ /* 0x000fe80000100800 */
[----:B------:R-:W-:Y:S04]  /*1b550*/  STL [R1+0x1dc8], R0 ;  /* 0x001dc80001007387 */ /* 0x000fe80000100800 */
[----:B--2---:R-:W0:Y:S04]  /*1b560*/  LDSM.16.M88.4 R24, [R24+0x600] ;  /* 0x000600001818783b */ /* 0x004e280000000200 */
[----:B0-----:R-:W-:Y:S01]  /*1b570*/  STL.64 [R1+0x30], R24 ;  /* 0x0000301801007387 */ /* 0x001fe20000100a00 */
[----:B------:R-:W-:-:S02]  /*1b580*/  IMAD.MOV.U32 R4, RZ, RZ, R24 ;  /* 0x000000ffff047224 */ /* 0x000fc400078e0018 */
[----:B------:R-:W-:Y:S02]  /*1b590*/  IMAD.MOV.U32 R5, RZ, RZ, R25 ;  /* 0x000000ffff057224 */ /* 0x000fe400078e0019 */
[----:B------:R-:W-:Y:S01]  /*1b5a0*/  IMAD.MOV.U32 R2, RZ, RZ, R26 ;  /* 0x000000ffff027224 */ /* 0x000fe200078e001a */
[----:B------:R3:W-:Y:S01]  /*1b5b0*/  STL.64 [R1+0x38], R26 ;  /* 0x0000381a01007387 */ /* 0x0007e20000100a00 */
[----:B------:R-:W-:Y:S02]  /*1b5c0*/  IMAD.MOV.U32 R3, RZ, RZ, R27 ;  /* 0x000000ffff037224 */ /* 0x000fe400078e001b */
[----:B---3--:R-:W-:Y:S01]  /*1b5d0*/  HMMA.16816.F32 R24, R12, R16, R20 ;  /* 0x000000100c18723c */ /* 0x008fe20000001814 */
[----:B------:R-:W-:Y:S04]  /*1b5e0*/  STL.64 [R1+0x22e0], R6 ;  /* 0x0022e00601007387 */ /* 0x000fe80000100a00 */
[----:B------:R0:W-:Y:S04]  /*1b5f0*/  STL.64 [R1+0x22d8], R4 ;  /* 0x0022d80401007387 */ /* 0x0001e80000100a00 */
[----:B0-----:R-:W2:Y:S04]  /*1b600*/  LDL.LU.64 R4, [R1+0xd0] ;  /* 0x0000d00001047983 */ /* 0x001ea80000300a00 */
[----:B------:R-:W2:Y:S04]  /*1b610*/  LDL.LU.64 R6, [R1+0xd8] ;  /* 0x0000d80001067983 */ /* 0x000ea80000300a00 */
[----:B------:R-:W3:Y:S04]  /*1b620*/  LDL.LU.64 R20, [R1+0x200] ;  /* 0x0002000001147983 */ /* 0x000ee80000300a00 */
[----:B------:R-:W3:Y:S04]  /*1b630*/  LDL.LU.64 R22, [R1+0x208] ;  /* 0x0002080001167983 */ /* 0x000ee80000300a00 */
[----:B------:R0:W-:Y:S04]  /*1b640*/  STL.64 [R1+0xb0], R24 ;  /* 0x0000b01801007387 */ /* 0x0001e80000100a00 */
[----:B------:R-:W-:Y:S04]  /*1b650*/  STL.64 [R1+0xb8], R26 ;  /* 0x0000b81a01007387 */ /* 0x000fe80000100a00 */
[----:B0-----:R-:W4:Y:S04]  /*1b660*/  LDL.LU R24, [R1+0x858] ;  /* 0x0008580001187983 */ /* 0x001f280000300800 */
[----:B------:R-:W4:Y:S04]  /*1b670*/  LDL.LU R25, [R1+0x854] ;  /* 0x0008540001197983 */ /* 0x000f280000300800 */
[----:B------:R0:W-:Y:S04]  /*1b680*/  STL.64 [R1+0x22b8], R18 ;  /* 0x0022b81201007387 */ /* 0x0001e80000100a00 */
[----:B0-----:R-:W2:Y:S04]  /*1b690*/  LDL.LU R18, [R1+0x850] ;  /* 0x0008500001127983 */ /* 0x001ea80000300800 */
[----:B------:R-:W2:Y:S04]  /*1b6a0*/  LDL.LU R19, [R1+0x84c] ;  /* 0x00084c0001137983 */ /* 0x000ea80000300800 */
[----:B------:R0:W-:Y:S01]  /*1b6b0*/  STL.64 [R1+0x22b0], R16 ;  /* 0x0022b01001007387 */ /* 0x0001e20000100a00 */
[----:B------:R-:W-:-:S02]  /*1b6c0*/  F2FP.F16.E4M3.UNPACK_B R10, R10 ;  /* 0x0000000aff0a723e */ /* 0x000fc400020006ff */
[----:B------:R-:W-:Y:S02]  /*1b6d0*/  F2FP.F16.E4M3.UNPACK_B R11, R11 ;  /* 0x0000000bff0b723e */ /* 0x000fe400020006ff */
[----:B------:R-:W-:Y:S02]  /*1b6e0*/  F2FP.F16.E4M3.UNPACK_B R8, R8 ;  /* 0x00000008ff08723e */ /* 0x000fe400020006ff */
[----:B------:R-:W-:Y:S01]  /*1b6f0*/  F2FP.F16.E4M3.UNPACK_B R9, R9 ;  /* 0x00000009ff09723e */ /* 0x000fe200020006ff */
[----:B--2---:R1:W-:Y:S04]  /*1b700*/  STL.64 [R1+0x22c8], R18 ;  /* 0x0022c81201007387 */ /* 0x0043e80000100a00 */
[----:B0-----:R-:W2:Y:S04]  /*1b710*/  LDL.LU.64 R16, [R1+0xf0] ;  /* 0x0000f00001107983 */ /* 0x001ea80000300a00 */
[----:B-1----:R-:W2:Y:S01]  /*1b720*/  LDL.LU.64 R18, [R1+0xf8] ;  /* 0x0000f80001127983 */ /* 0x002ea20000300a00 */
[----:B------:R-:W-:-:S15]  /*1b730*/  HMMA.16816.F32 R4, R12, R10, R4 ;  /* 0x0000000a0c04723c */ /* 0x000fde0000001804 */
[----:B------:R-:W-:-:S04]  /*1b740*/  NOP ;  /* 0x0000000000007918 */ /* 0x000fc80000000000 */
[----:B------:R-:W-:Y:S04]  /*1b750*/  STL.64 [R1+0xd0], R4 ;  /* 0x0000d00401007387 */ /* 0x000fe80000100a00 */
[----:B------:R0:W-:Y:S04]  /*1b760*/  STL.64 [R1+0xd8], R6 ;  /* 0x0000d80601007387 */ /* 0x0001e80000100a00 */
[----:B0-----:R-:W3:Y:S04]  /*1b770*/  LDL.LU.64 R6, [R1+0x22e0] ;  /* 0x0022e00001067983 */ /* 0x001ee80000300a00 */
[----:B------:R-:W4:Y:S01]  /*1b780*/  LDL.LU.64 R4, [R1+0x22d8] ;  /* 0x0022d80001047983 */ /* 0x000f220000300a00 */
[----:B--2---:R-:W-:-:S15]  /*1b790*/  HMMA.16816.F32 R16, R12, R8, R16 ;  /* 0x000000080c10723c */ /* 0x004fde0000001810 */
[----:B------:R-:W-:-:S04]  /*1b7a0*/  NOP ;  /* 0x0000000000007918 */ /* 0x000fc80000000000 */
[----:B------:R0:W-:Y:S04]  /*1b7b0*/  STL.64 [R1+0xf0], R16 ;  /* 0x0000f01001007387 */ /* 0x0001e80000100a00 */
[----:B------:R1:W-:Y:S04]  /*1b7c0*/  STL.64 [R1+0xf8], R18 ;  /* 0x0000f81201007387 */ /* 0x0003e80000100a00 */
[----:B0-----:R-:W2:Y:S04]  /*1b7d0*/  LDL.LU.64 R16, [R1+0x830] ;  /* 0x0008300001107983 */ /* 0x001ea80000300a00 */
[----:B-1----:R-:W2:Y:S01]  /*1b7e0*/  LDL.LU.64 R18, [R1+0x838] ;  /* 0x0008380001127983 */ /* 0x002ea20000300a00 */
[----:B---3--:R-:W-:-:S02]  /*1b7f0*/  F2FP.F16.E4M3.UNPACK_B R6, R6 ;  /* 0x00000006ff06723e */ /* 0x008fc400020006ff */
[----:B------:R-:W-:Y:S02]  /*1b800*/  F2FP.F16.E4M3.UNPACK_B R7, R7 ;  /* 0x00000007ff07723e */ /* 0x000fe400020006ff */
[----:B----4-:R-:W-:Y:S02]  /*1b810*/  F2FP.F16.E4M3.UNPACK_B R4, R4 ;  /* 0x00000004ff04723e */ /* 0x010fe400020006ff */
[----:B------:R-:W-:-:S03]  /*1b820*/  F2FP.F16.E4M3.UNPACK_B R5, R5 ;  /* 0x00000005ff05723e */ /* 0x000fc600020006ff */
[C---:B------:R-:W-:Y:S01]  /*1b830*/  HMMA.16816.F32 R20, R12.reuse, R6, R20 ;  /* 0x000000060c14723c */ /* 0x040fe20000001814 */
[----:B------:R-:W-:Y:S04]  /*1b840*/  STL.64 [R1+0x2298], R10 ;  /* 0x0022980a01007387 */ /* 0x000fe80000100a00 */
[----:B------:R0:W-:Y:S04]  /*1b850*/  STL.64 [R1+0x2290], R8 ;  /* 0x0022900801007387 */ /* 0x0001e80000100a00 */
[----:B0-----:R-:W3:Y:S04]  /*1b860*/  LDL.LU.64 R8, [R1+0x1f0] ;  /* 0x0001f00001087983 */ /* 0x001ee80000300a00 */
[----:B------:R-:W3:Y:S06]  /*1b870*/  LDL.LU.64 R10, [R1+0x1f8] ;  /* 0x0001f800010a7983 */ /* 0x000eec0000300a00 */
[----:B------:R0:W-:Y:S04]  /*1b880*/  STL.64 [R1+0x200], R20 ;  /* 0x0002001401007387 */ /* 0x0001e80000100a00 */
[----:B------:R1:W-:Y:S04]  /*1b890*/  STL.64 [R1+0x208], R22 ;  /* 0x0002081601007387 */ /* 0x0003e80000100a00 */
[----:B0-----:R-:W4:Y:S04]  /*1b8a0*/  LDL.LU R20, [R1+0x22d0] ;  /* 0x0022d00001147983 */ /* 0x001f280000300800 */
[----:B------:R-:W3:Y:S04]  /*1b8b0*/  LDL.LU R26, [R1+0x860] ;  /* 0x00086000011a7983 */ /* 0x000ee80000300800 */
[----:B------:R-:W3:Y:S04]  /*1b8c0*/  LDL.LU R27, [R1+0x85c] ;  /* 0x00085c00011b7983 */ /* 0x000ee80000300800 */
[----:B------:R-:W4:Y:S04]  /*1b8d0*/  LDL.LU R21, [R1+0x868] ;  /* 0x0008680001157983 */ /* 0x000f280000300800 */
[----:B------:R-:W4:Y:S04]  /*1b8e0*/  LDL.LU R0, [R1+0x874] ;  /* 0x0008740001007983 */ /* 0x000f280000300800 */
[----:B------:R-:W4:Y:S04]  /*1b8f0*/  LDL.LU R28, [R1+0x880] ;  /* 0x00088000011c7983 */ /* 0x000f280000300800 */
[----:B------:R-:W4:Y:S04]  /*1b900*/  LDL.LU R29, [R1+0x87c] ;  /* 0x00087c00011d7983 */ /* 0x000f280000300800 */
[----:B-1----:R-:W4:Y:S04]  /*1b910*/  LDL.LU R22, [R1+0x888] ;  /* 0x0008880001167983 */ /* 0x002f280000300800 */
[----:B------:R-:W4:Y:S01]  /*1b920*/  LDL.LU R23, [R1+0x884] ;  /* 0x0008840001177983 */ /* 0x000f220000300800 */
[----:B--2---:R-:W-:-:S15]  /*1b930*/  HMMA.16816.F32 R16, R12, R4, R16 ;  /* 0x000000040c10723c */ /* 0x004fde0000001810 */
[----:B------:R-:W-:-:S04]  /*1b940*/  NOP ;  /* 0x0000000000007918 */ /* 0x000fc80000000000 */
[----:B------:R-:W-:Y:S04]  /*1b950*/  STL.64 [R1+0x830], R16 ;  /* 0x0008301001007387 */ /* 0x000fe80000100a00 */
[----:B------:R0:W-:Y:S04]  /*1b960*/  STL.64 [R1+0x838], R18 ;  /* 0x0008381201007387 */ /* 0x0001e80000100a00 */
[----:B0-----:R-:W2:Y:S01]  /*1b970*/  LDL.LU.64 R18, [R1+0x22c8] ;  /* 0x0022c80001127983 */ /* 0x001ea20000300a00 */
[----:B------:R-:W-:Y:S02]  /*1b980*/  F2FP.F16.E4M3.UNPACK_B R2, R2 ;  /* 0x00000002ff02723e */ /* 0x000fe400020006ff */
[----:B------:R-:W-:Y:S01]  /*1b990*/  F2FP.F16.E4M3.UNPACK_B R3, R3 ;  /* 0x00000003ff03723e */ /* 0x000fe200020006ff */
[----:B------:R-:W-:Y:S04]  /*1b9a0*/  STL.64 [R1+0x2278], R6 ;  /* 0x0022780601007387 */ /* 0x000fe80000100a00 */
[----:B------:R3:W-:Y:S02]  /*1b9b0*/  STL.64 [R1+0x2270], R4 ;  /* 0x0022700401007387 */ /* 0x0007e40000100a00 */
[----:B---3--:R-:W-:Y:S02]  /*1b9c0*/  HMMA.16816.F32 R4, R12, R2, R8 ;  /* 0x000000020c04723c */ /* 0x008fe40000001808 */
[----:B------:R-:W4:-:S15]  /*1b9d0*/  LDL.LU R15, [R1+0x864] ;  /* 0x00086400010f7983 */ /* 0x000f1e0000300800 */
[----:B------:R-:W-:Y:S02]  /*1b9e0*/  NOP ;  /* 0x0000000000007918 */ /* 0x000fe40000000000 */
[----:B------:R-:W-:Y:S04]  /*1b9f0*/  STL.64 [R1+0x1f0], R4 ;  /* 0x0001f00401007387 */ /* 0x000fe80000100a00 */
[----:B------:R-:W-:Y:S04]  /*1ba00*/  STL.64 [R1+0x1f8], R6 ;  /* 0x0001f80601007387 */ /* 0x000fe80000100a00 */
[----:B------:R-:W3:Y:S01]  /*1ba10*/  LDL.LU.64 R16, [R1+0x820] ;  /* 0x0008200001107983 */ /* 0x000ee20000300a00 */
[----:B--2---:R-:W-:-:S03]  /*1ba20*/  IMAD R12, R19, 0x100, R18 ;  /* 0x00000100130c7824 */ /* 0x004fc600078e0212 */
[----:B------:R-:W3:Y:S04]  /*1ba30*/  LDL.LU.64 R18, [R1+0x828] ;  /* 0x0008280001127983 */ /* 0x000ee80000300a00 */
[----:B------:R-:W2:Y:S04]  /*1ba40*/  LDL.LU.64 R8, [R1+0x800] ;  /* 0x0008000001087983 */ /* 0x000ea80000300a00 */
[----:B------:R-:W2:Y:S04]  /*1ba50*/  LDL.LU.64 R10, [R1+0x808] ;  /* 0x00080800010a7983 */ /* 0x000ea80000300a00 */
[----:B--2---:R-:W-:Y:S04]  /*1ba60*/  STL.64 [R1+0x22a8], R10 ;  /* 0x0022a80a01007387 */ /* 0x004fe80000100a00 */
[----:B------:R0:W-:Y:S04]  /*1ba70*/  STL.64 [R1+0x22a0], R8 ;  /* 0x0022a00801007387 */ /* 0x0001e80000100a00 */
[----:B0-----:R-:W2:Y:S04]  /*1ba80*/  LDL.LU.64 R8, [R1+0x810] ;  /* 0x0008100001087983 */ /* 0x001ea80000300a00 */
[----:B------:R-:W2:Y:S04]  /*1ba90*/  LDL.LU.64 R10, [R1+0x818] ;  /* 0x00081800010a7983 */ /* 0x000ea80000300a00 */
[----:B------:R-:W2:Y:S04]  /*1baa0*/  LDL.LU.64 R4, [R1+0x7e0] ;  /* 0x0007e00001047983 */ /* 0x000ea80000300a00 */
[----:B------:R-:W2:Y:S01]  /*1bab0*/  LDL.LU.64 R6, [R1+0x7e8] ;  /* 0x0007e80001067983 */ /* 0x000ea20000300a00 */
[----:B------:R-:W-:-:S02]  /*1bac0*/  IMAD R13, R25, 0x100, R24 ;  /* 0x00000100190d7824 */ /* 0x000fc400078e0218 */
[----:B------:R-:W-:Y:S01]  /*1bad0*/  IMAD R14, R27, 0x100, R26 ;  /* 0x000001001b0e7824 */ /* 0x000fe200078e021a */
[----:B--2---:R-:W-:Y:S04]  /*1bae0*/  STL.64 [R1+0x2288], R6 ;  /* 0x0022880601007387 */ /* 0x004fe80000100a00 */
[----:B------:R0:W-:Y:S04]  /*1baf0*/  STL.64 [R1+0x2280], R4 ;  /* 0x0022800401007387 */ /* 0x0001e80000100a00 */
[----:B0-----:R-:W2:Y:S04]  /*1bb00*/  LDL.LU.64 R4, [R1+0x7f0] ;  /* 0x0007f00001047983 */ /* 0x001ea80000300a00 */
[----:B------:R-:W2:Y:S04]  /*1bb10*/  LDL.LU.64 R6, [R1+0x7f8] ;  /* 0x0007f80001067983 */ /* 0x000ea80000300a00 */
[----:B------:R-:W2:Y:S04]  /*1bb20*/  LDL.LU.64 R24, [R1+0x7c0] ;  /* 0x0007c00001187983 */ /* 0x000ea80000300a00 */
[----:B------:R-:W2:Y:S01]  /*1bb30*/  LDL.LU.64 R26, [R1+0x7c8] ;  /* 0x0007c800011a7983 */ /* 0x000ea20000300a00 */
[----:B----4-:R-:W-:Y:S01]  /*1bb40*/  IMAD R15, R15, 0x100, R21 ;  /* 0x000001000f0f7824 */ /* 0x010fe200078e0215 */
[----:B------:R-:W-:-:S02]  /*1bb50*/  F2FP.F16.E4M3.UNPACK_B R12, R12 ;  /* 0x0000000cff0c723e */ /* 0x000fc400020006ff */
[----:B------:R-:W-:Y:S01]  /*1bb60*/  F2FP.F16.E4M3.UNPACK_B R13, R13 ;  /* 0x0000000dff0d723e */ /* 0x000fe200020006ff */
[----:B--2---:R-:W-:Y:S04]  /*1bb70*/  STL.64 [R1+0x2268], R26 ;  /* 0x0022681a01007387 */ /* 0x004fe80000100a00 */
[----:B------:R0:W-:Y:S04]  /*1bb80*/  STL.64 [R1+0x2260], R24 ;  /* 0x0022601801007387 */ /* 0x0001e80000100a00 */
[----:B0-----:R-:W2:Y:S04]  /*1bb90*/  LDL.LU.64 R24, [R1+0x7d0] ;  /* 0x0007d00001187983 */ /* 0x001ea80000300a00 */
[----:B------:R-:W2:Y:S04]  /*1bba0*/  LDL.LU.64 R26, [R1+0x7d8] ;  /* 0x0007d800011a7983 */ /* 0x000ea80000300a00 */
[----:B------:R-:W3:Y:S01]  /*1bbb0*/  LDL.LU R21, [R1+0x22c0] ;  /* 0x0022c00001157983 */ /* 0x000ee20000300800 */
[----:B------:R-:W-:-:S02]  /*1bbc0*/  F2FP.F16.E4M3.UNPACK_B R14, R14 ;  /* 0x0000000eff0e723e */ /* 0x000fc400020006ff */
[----:B------:R-:W-:-:S07]  /*1bbd0*/  F2FP.F16.E4M3.UNPACK_B R15, R15 ;  /* 0x0000000fff0f723e */ /* 0x000fce00020006ff */
[----:B---3--:R-:W-:-:S15]  /*1bbe0*/  HMMA.16816.F32 R16, R12, R20, R16 ;  /* 0x000000140c10723c */ /* 0x008fde0000001810 */
[----:B------:R-:W-:-:S04]  /*1bbf0*/  NOP ;  /* 0x0000000000007918 */ /* 0x000fc80000000000 */
[----:B------:R-:W-:Y:S04]  /*1bc00*/  STL.64 [R1+0x820], R16 ;  /* 0x0008201001007387 */ /* 0x000fe80000100a00 */
[----:B------:R0:W-:Y:S04]  /*1bc10*/  STL.64 [R1+0x828], R18 ;  /* 0x0008281201007387 */ /* 0x0001e80000100a00 */
[----:B0-----:R-:W3:Y:S04]  /*1bc20*/  LDL.LU.64 R18, [R1+0x22b8] ;  /* 0x0022b80001127983 */ /* 0x001ee80000300a00 */
[----:B------:R-:W4:Y:S01]  /*1bc30*/  LDL.LU.64 R16, [R1+0x22b0] ;  /* 0x0022b00001107983 */ /* 0x000f220000300a00 */
[----:B---3--:R-:W-:-:S15]  /*1bc40*/  HMMA.16816.F32 R8, R12, R18, R8 ;  /* 0x000000120c08723c */ /* 0x008fde0000001808 */
[----:B------:R-:W-:-:S04]  /*1bc50*/  NOP ;  /* 0x0000000000007918 */ /* 0x000fc80000000000 */
[----:B------:R-:W-:Y:S04]  /*1bc60*/  STL.64 [R1+0x810], R8 ;  /* 0x0008100801007387 */ /* 0x000fe80000100a00 */
[----:B------:R0:W-:Y:S04]  /*1bc70*/  STL.64 [R1+0x818], R10 ;  /* 0x0008180a01007387 */ /* 0x0001e80000100a00 */
[----:B0-----:R-:W4:Y:S04]  /*1bc80*/  LDL.LU.64 R10, [R1+0x22a8] ;  /* 0x0022a800010a7983 */ /* 0x001f280000300a00 */
[----:B------:R-:W4:Y:S02]  /*1bc90*/  LDL.LU.64 R8, [R1+0x22a0] ;  /* 0x0022a00001087983 */ /* 0x000f240000300a00 */
[----:B----4-:R-:W-:-:S15]  /*1bca0*/  HMMA.16816.F32 R8, R12, R16, R8 ;  /* 0x000000100c08723c */ /* 0x010fde0000001808 */
        /* <DEDUP_REMOVED lines=15> */
[----:B0-----:R-:W2:Y:S04]  /*1bda0*/  LDL.LU.64 R6, [R1+0x2278] ;  /* 0x0022780001067983 */ /* 0x001ea80000300a00 */
[----:B------:R-:W3:Y:S04]  /*1bdb0*/  LDL.LU.64 R4, [R1+0x2270] ;  /* 0x0022700001047983 */ /* 0x000ee80000300a00 */
[----:B------:R0:W-:Y:S04]  /*1bdc0*/  STL.64 [R1+0x2258], R10 ;  /* 0x0022580a01007387 */ /* 0x0001e80000100a00 */
[----:B0-----:R-:W4:Y:S04]  /*1bdd0*/  LDL.LU R10, [R1+0x86c] ;  /* 0x00086c00010a7983 */ /* 0x001f280000300800 */
[----:B------:R-:W3:Y:S04]  /*1bde0*/  LDL.LU R11, [R1+0x878] ;  /* 0x00087800010b7983 */ /* 0x000ee80000300800 */
[----:B------:R0:W-:Y:S04]  /*1bdf0*/  STL.64 [R1+0x2250], R8 ;  /* 0x0022500801007387 */ /* 0x0001e80000100a00 */
[----:B0-----:R-:W4:Y:S01]  /*1be00*/  LDL.LU R9, [R1+0x870] ;  /* 0x0008700001097983 */ /* 0x001f220000300800 */
[----:B--2---:R-:W-:-:S15]  /*1be10*/  HMMA.16816.F32 R24, R12, R6, R24 ;  /* 0x000000060c18723c */ /* 0x004fde0000001818 */
[----:B------:R-:W-:-:S04]  /*1be20*/  NOP ;  /* 0x0000000000007918 */ /* 0x000fc80000000000 */
[----:B------:R-:W-:Y:S04]  /*1be30*/  STL.64 [R1+0x7d0], R24 ;  /* 0x0007d01801007387 */ /* 0x000fe80000100a00 */
[----:B------:R0:W-:Y:S04]  /*1be40*/  STL.64 [R1+0x7d8], R26 ;  /* 0x0007d81a01007387 */ /* 0x0001e80000100a00 */
[----:B0-----:R-:W3:Y:S04]  /*1be50*/  LDL.LU.64 R26, [R1+0x2268] ;  /* 0x00226800011a7983 */ /* 0x001ee80000300a00 */
[----:B------:R-:W3:Y:S02]  /*1be60*/  LDL.LU.64 R24, [R1+0x2260] ;  /* 0x0022600001187983 */ /* 0x000ee40000300a00 */
[----:B---3--:R-:W-:-:S15]  /*1be70*/  HMMA.16816.F32 R24, R12, R4, R24 ;  /* 0x000000040c18723c */ /* 0x008fde0000001818 */
[----:B------:R-:W-:-:S04]  /*1be80*/  NOP ;  /* 0x0000000000007918 */ /* 0x000fc80000000000 */
[----:B------:R0:W-:Y:S04]  /*1be90*/  STL.64 [R1+0x7c0], R24 ;  /* 0x0007c01801007387 */ /* 0x0001e80000100a00 */
[----:B------:R1:W-:Y:S04]  /*1bea0*/  STL.64 [R1+0x7c8], R26 ;  /* 0x0007c81a01007387 */ /* 0x0003e80000100a00 */
[----:B0-----:R-:W2:Y:S04]  /*1beb0*/  LDL.LU.64 R24, [R1+0x7b0] ;  /* 0x0007b00001187983 */ /* 0x001ea80000300a00 */
[----:B-1----:R-:W2:Y:S04]  /*1bec0*/  LDL.LU.64 R26, [R1+0x7b8] ;  /* 0x0007b800011a7983 */ /* 0x002ea80000300a00 */
[----:B------:R-:W-:Y:S04]  /*1bed0*/  STL.64 [R1+0x2248], R6 ;  /* 0x0022480601007387 */ /* 0x000fe80000100a00 */
[----:B------:R0:W-:Y:S04]  /*1bee0*/  STL.64 [R1+0x2240], R4 ;  /* 0x0022400401007387 */ /* 0x0001e80000100a00 */
[----:B0-----:R-:W3:Y:S04]  /*1bef0*/  LDL.LU.64 R4, [R1+0x1e0] ;  /* 0x0001e00001047983 */ /* 0x001ee80000300a00 */
[----:B------:R-:W3:Y:S02]  /*1bf00*/  LDL.LU.64 R6, [R1+0x1e8] ;  /* 0x0001e80001067983 */ /* 0x000ee40000300a00 */
[----:B---3--:R-:W-:Y:S01]  /*1bf10*/  HMMA.16816.F32 R4, R12, R2, R4 ;  /* 0x000000020c04723c */ /* 0x008fe20000001804 */
[----:B----4-:R-:W-:-:S02]  /*1bf20*/  IMAD R12, R10, 0x100, R9 ;  /* 0x000001000a0c7824 */ /* 0x010fc400078e0209 */
[----:B------:R-:W-:Y:S02]  /*1bf30*/  IMAD R13, R0, 0x100, R11 ;  /* 0x00000100000d7824 */ /* 0x000fe400078e020b */
[----:B------:R-:W-:-:S14]  /*1bf40*/  IMAD R15, R23, 0x100, R22 ;  /* 0x00000100170f7824 */ /* 0x000fdc00078e0216 */
[----:B------:R0:W-:Y:S04]  /*1bf50*/  STL.64 [R1+0x1e0], R4 ;  /* 0x0001e00401007387 */ /* 0x0001e80000100a00 */
[----:B------:R1:W-:Y:S04]  /*1bf60*/  STL.64 [R1+0x1e8], R6 ;  /* 0x0001e80601007387 */ /* 0x0003e80000100a00 */
[----:B------:R-:W3:Y:S04]  /*1bf70*/  LDL.LU.64 R8, [R1+0x7a0] ;  /* 0x0007a00001087983 */ /* 0x000ee80000300a00 */
[----:B------:R-:W3:Y:S04]  /*1bf80*/  LDL.LU.64 R10, [R1+0x7a8] ;  /* 0x0007a800010a7983 */ /* 0x000ee80000300a00 */
[----:B------:R-:W4:Y:S04]  /*1bf90*/  LDL.LU R0, [R1+0x89c] ;  /* 0x00089c0001007983 */ /* 0x000f280000300800 */
[----:B------:R-:W3:Y:S04]  /*1bfa0*/  LDL.LU R22, [R1+0x8a8] ;  /* 0x0008a80001167983 */ /* 0x000ee80000300800 */
[----:B------:R-:W3:Y:S01]  /*1bfb0*/  LDL.LU R23, [R1+0x8a4] ;  /* 0x0008a40001177983 */ /* 0x000ee20000300800 */
[----:B------:R-:W-:Y:S01]  /*1bfc0*/  IMAD R14, R29, 0x100, R28 ;  /* 0x000001001d0e7824 */ /* 0x000fe200078e021c */
[----:B------:R-:W-:-:S02]  /*1bfd0*/  F2FP.F16.E4M3.UNPACK_B R12, R12 ;  /* 0x0000000cff0c723e */ /* 0x000fc400020006ff */
[----:B------:R-:W-:Y:S02]  /*1bfe0*/  F2FP.F16.E4M3.UNPACK_B R13, R13 ;  /* 0x0000000dff0d723e */ /* 0x000fe400020006ff */
[----:B------:R-:W-:Y:S02]  /*1bff0*/  F2FP.F16.E4M3.UNPACK_B R15, R15 ;  /* 0x0000000fff0f723e */ /* 0x000fe400020006ff */
[----:B------:R-:W-:Y:S01]  /*1c000*/  F2FP.F16.E4M3.UNPACK_B R14, R14 ;  /* 0x0000000eff0e723e */ /* 0x000fe200020006ff */
[----:B0-----:R-:W4:Y:S04]  /*1c010*/  LDL.LU.64 R4, [R1+0x780] ;  /* 0x0007800001047983 */ /* 0x001f280000300a00 */
[----:B-1----:R-:W4:Y:S02]  /*1c020*/  LDL.LU.64 R6, [R1+0x788] ;  /* 0x0007880001067983 */ /* 0x002f240000300a00 */
[----:B--2---:R-:W-:-:S15]  /*1c030*/  HMMA.16816.F32 R24, R12, R20, R24 ;  /* 0x000000140c18723c */ /* 0x004fde0000001818 */
[----:B------:R-:W-:-:S04]  /*1c040*/  NOP ;  /* 0x0000000000007918 */ /* 0x000fc80000000000 */
[----:B------:R0:W-:Y:S04]  /*1c050*/  STL.64 [R1+0x7b0], R24 ;  /* 0x0007b01801007387 */ /* 0x0001e80000100a00 */
[----:B------:R1:W-:Y:S04]  /*1c060*/  STL.64 [R1+0x7b8], R26 ;  /* 0x0007b81a01007387 */ /* 0x0003e80000100a00 */
[----:B0-----:R-:W2:Y:S04]  /*1c070*/  LDL.LU.64 R24, [R1+0x770] ;  /* 0x0007700001187983 */ /* 0x001ea80000300a00 */
[----:B-1----:R-:W2:Y:S04]  /*1c080*/  LDL.LU.64 R26, [R1+0x778] ;  /* 0x00077800011a7983 */ /* 0x002ea80000300a00 */
[----:B---3--:R-:W-:Y:S04]  /*1c090*/  STL.64 [R1+0x2228], R22 ;  /* 0x0022281601007387 */ /* 0x008fe80000100a00 */
[----:B------:R0:W-:Y:S04]  /*1c0a0*/  STL.64 [R1+0x2220], R20 ;  /* 0x0022201401007387 */ /* 0x0001e80000100a00 */
[----:B0-----:R-:W3:Y:S04]  /*1c0b0*/  LDL.LU.64 R20, [R1+0x790] ;  /* 0x0007900001147983 */ /* 0x001ee80000300a00 */
[----:B------:R-:W3:Y:S01]  /*1c0c0*/  LDL.LU.64 R22, [R1+0x798] ;  /* 0x0007980001167983 */ /* 0x000ee20000300a00 */
[----:B------:R-:W-:-:S15]  /*1c0d0*/  HMMA.16816.F32 R8, R12, R18, R8 ;  /* 0x000000120c08723c */ /* 0x000fde0000001808 */
[----:B------:R-:W-:-:S04]  /*1c0e0*/  NOP ;  /* 0x0000000000007918 */ /* 0x000fc80000000000 */
[----:B------:R-:W-:Y:S04]  /*1c0f0*/  STL.64 [R1+0x7a0], R8 ;  /* 0x0007a00801007387 */ /* 0x000fe80000100a00 */
[----:B------:R0:W-:Y:S04]  /*1c100*/  STL.64 [R1+0x7a8], R10 ;  /* 0x0007a80a01007387 */ /* 0x0001e80000100a00 */
[----:B0-----:R-:W4:Y:S04]  /*1c110*/  LDL.LU.64 R10, [R1+0x2258] ;  /* 0x00225800010a7983 */ /* 0x001f280000300a00 */
[----:B------:R-:W2:Y:S01]  /*1c120*/  LDL.LU.64 R8, [R1+0x2250] ;  /* 0x0022500001087983 */ /* 0x000ea20000300a00 */
[----:B---3--:R-:W-:-:S15]  /*1c130*/  HMMA.16816.F32 R20, R12, R16, R20 ;  /* 0x000000100c14723c */ /* 0x008fde0000001814 */
[----:B------:R-:W-:-:S04]  /*1c140*/  NOP ;  /* 0x0000000000007918 */ /* 0x000fc80000000000 */
[----:B------:R0:W-:Y:S04]  /*1c150*/  STL.64 [R1+0x790], R20 ;  /* 0x0007901401007387 */ /* 0x0001e80000100a00 */
[----:B------:R1:W-:Y:S04]  /*1c160*/  STL.64 [R1+0x798], R22 ;  /* 0x0007981601007387 */ /* 0x0003e80000100a00 */
[----:B0-----:R-:W3:Y:S04]  /*1c170*/  LDL.LU.64 R20, [R1+0x750] ;  /* 0x0007500001147983 */ /* 0x001ee80000300a00 */
[----:B-1----:R-:W2:Y:S01]  /*1c180*/  LDL.LU.64 R22, [R1+0x758] ;  /* 0x0007580001167983 */ /* 0x002ea20000300a00 */
[C---:B----4-:R-:W-:Y:S03]  /*1c190*/  HMMA.16816.F32 R4, R12.reuse, R10, R4 ;  /* 0x0000000a0c04723c */ /* 0x050fe60000001804 */
[----:B--2---:R-:W-:Y:S04]  /*1c1a0*/  STL.64 [R1+0x2238], R22 ;  /* 0x0022381601007387 */ /* 0x004fe80000100a00 */
[----:B---3--:R0:W-:Y:S04]  /*1c1b0*/  STL.64 [R1+0x2230], R20 ;  /* 0x0022301401007387 */ /* 0x0081e80000100a00 */
[----:B0-----:R-:W2:Y:S04]  /*1c1c0*/  LDL.LU.64 R20, [R1+0x760] ;  /* 0x0007600001147983 */ /* 0x001ea80000300a00 */
[----:B------:R-:W2:Y:S04]  /*1c1d0*/  LDL.LU.64 R22, [R1+0x768] ;  /* 0x0007680001167983 */ /* 0x000ea80000300a00 */
[----:B------:R0:W-:Y:S04]  /*1c1e0*/  STL.64 [R1+0x2218], R18 ;  /* 0x0022181201007387 */ /* 0x0001e80000100a00 */
[----:B0-----:R-:W3:Y:S04]  /*1c1f0*/  LDL.LU R18, [R1+0x894] ;  /* 0x0008940001127983 */ /* 0x001ee80000300800 */
[----:B------:R-:W4:Y:S04]  /*1c200*/  LDL.LU R19, [R1+0x8a0] ;  /* 0x0008a00001137983 */ /* 0x000f280000300800 */
[----:B------:R0:W-:Y:S04]  /*1c210*/  STL.64 [R1+0x2210], R16 ;  /* 0x0022101001007387 */ /* 0x0001e80000100a00 */
[----:B0-----:R-:W2:Y:S04]  /*1c220*/  LDL.LU R16, [R1+0x88c] ;  /* 0x00088c0001107983 */ /* 0x001ea80000300800 */
[----:B------:R-:W3:Y:S04]  /*1c230*/  LDL.LU R17, [R1+0x898] ;  /* 0x0008980001117983 */ /* 0x000ee80000300800 */
[----:B------:R-:W-:Y:S04]  /*1c240*/  STL.64 [R1+0x780], R4 ;  /* 0x0007800401007387 */ /* 0x000fe80000100a00 */
[----:B------:R0:W-:Y:S04]  /*1c250*/  STL.64 [R1+0x788], R6 ;  /* 0x0007880601007387 */ /* 0x0001e80000100a00 */
[----:B0-----:R-:W2:Y:S01]  /*1c260*/  LDL.LU.64 R6, [R1+0x2248] ;  /* 0x0022480001067983 */ /* 0x001ea20000300a00 */
[C---:B------:R-:W-:Y:S03]  /*1c270*/  HMMA.16816.F32 R24, R12.reuse, R8, R24 ;  /* 0x000000080c18723c */ /* 0x040fe60000001818 */
[----:B------:R-:W3:Y:S04]  /*1c280*/  LDL.LU.64 R4, [R1+0x2240] ;  /* 0x0022400001047983 */ /* 0x000ee80000300a00 */
[----:B------:R0:W-:Y:S04]  /*1c290*/  STL.64 [R1+0x21f8], R10 ;  /* 0x0021f80a01007387 */ /* 0x0001e80000100a00 */
[----:B0-----:R-:W3:Y:S08]  /*1c2a0*/  LDL.LU R11, [R1+0x890] ;  /* 0x00089000010b7983 */ /* 0x001ef00000300800 */
[----:B------:R0:W-:Y:S04]  /*1c2b0*/  STL.64 [R1+0x770], R24 ;  /* 0x0007701801007387 */ /* 0x0001e80000100a00 */
[----:B------:R-:W-:Y:S04]  /*1c2c0*/  STL.64 [R1+0x778], R26 ;  /* 0x0007781a01007387 */ /* 0x000fe80000100a00 */
[----:B------:R-:W-:Y:S04]  /*1c2d0*/  STL.64 [R1+0x21f0], R8 ;  /* 0x0021f00801007387 */ /* 0x000fe80000100a00 */
[----:B------:R-:W3:Y:S04]  /*1c2e0*/  LDL.LU R28, [R1+0x8b0] ;  /* 0x0008b000011c7983 */ /* 0x000ee80000300800 */
[----:B------:R-:W3:Y:S04]  /*1c2f0*/  LDL.LU R29, [R1+0x8ac] ;  /* 0x0008ac00011d7983 */ /* 0x000ee80000300800 */
[----:B0-----:R-:W3:Y:S04]  /*1c300*/  LDL.LU R24, [R1+0x8b8] ;  /* 0x0008b80001187983 */ /* 0x001ee80000300800 */
[----:B------:R-:W3:Y:S01]  /*1c310*/  LDL.LU R25, [R1+0x8b4] ;  /* 0x0008b40001197983 */ /* 0x000ee20000300800 */
        /* <DEDUP_REMOVED lines=8> */
[----:B------:R-:W-:Y:S04]  /*1c3a0*/  STL.64 [R1+0x750], R20 ;  /* 0x0007501401007387 */ /* 0x000fe80000100a00 */
[----:B------:R0:W-:Y:S04]  /*1c3b0*/  STL.64 [R1+0x758], R22 ;  /* 0x0007581601007387 */ /* 0x0001e80000100a00 */
[----:B0-----:R-:W2:Y:S04]  /*1c3c0*/  LDL.LU.64 R22, [R1+0x2228] ;  /* 0x0022280001167983 */ /* 0x001ea80000300a00 */
[----:B------:R-:W3:Y:S04]  /*1c3d0*/  LDL.LU.64 R20, [R1+0x2220] ;  /* 0x0022200001147983 */ /* 0x000ee80000300a00 */
[----:B------:R-:W-:Y:S04]  /*1c3e0*/  STL.64 [R1+0x21d8], R6 ;  /* 0x0021d80601007387 */ /* 0x000fe80000100a00 */
[----:B------:R0:W-:Y:S04]  /*1c3f0*/  STL.64 [R1+0x21d0], R4 ;  /* 0x0021d00401007387 */ /* 0x0001e80000100a00 */
[----:B0-----:R-:W2:Y:S04]  /*1c400*/  LDL.LU.64 R4, [R1+0x1d0] ;  /* 0x0001d00001047983 */ /* 0x001ea80000300a00 */
[----:B------:R-:W2:Y:S04]  /*1c410*/  LDL.LU.64 R6, [R1+0x1d8] ;  /* 0x0001d80001067983 */ /* 0x000ea80000300a00 */
[----:B------:R-:W3:Y:S04]  /*1c420*/  LDL.LU R26, [R1+0x8c0] ;  /* 0x0008c000011a7983 */ /* 0x000ee80000300800 */
[----:B------:R-:W3:Y:S01]  /*1c430*/  LDL.LU R27, [R1+0x8bc] ;  /* 0x0008bc00011b7983 */ /* 0x000ee20000300800 */
[----:B--2---:R-:W-:Y:S03]  /*1c440*/  HMMA.16816.F32 R4, R12, R2, R4 ;  /* 0x000000020c04723c */ /* 0x004fe60000001804 */
[----:B---3--:R-:W-:Y:S04]  /*1c450*/  STL.64 [R1+0x21c8], R26 ;  /* 0x0021c81a01007387 */ /* 0x008fe80000100a00 */
[----:B------:R-:W-:Y:S01]  /*1c460*/  STL.64 [R1+0x21c0], R24 ;  /* 0x0021c01801007387 */ /* 0x000fe20000100a00 */
[----:B------:R-:W-:-:S02]  /*1c470*/  IMAD R12, R16, 0x100, R11 ;  /* 0x00000100100c7824 */ /* 0x000fc400078e020b */
[----:B------:R-:W-:Y:S02]  /*1c480*/  IMAD R13, R18, 0x100, R17 ;  /* 0x00000100120d7824 */ /* 0x000fe400078e0211 */
[----:B----4-:R-:W-:-:S07]  /*1c490*/  IMAD R14, R0, 0x100, R19 ;  /* 0x00000100000e7824 */ /* 0x010fce00078e0213 */
[----:B------:R-:W-:Y:S04]  /*1c4a0*/  STL.64 [R1+0x1d0], R4 ;  /* 0x0001d00401007387 */ /* 0x000fe80000100a00 */
[----:B------:R-:W-:Y:S04]  /*1c4b0*/  STL.64 [R1+0x1d8], R6 ;  /* 0x0001d80601007387 */ /* 0x000fe80000100a00 */
[----:B------:R-:W2:Y:S04]  /*1c4c0*/  LDL.LU.64 R16, [R1+0x740] ;  /* 0x0007400001107983 */ /* 0x000ea80000300a00 */
[----:B------:R-:W2:Y:S04]  /*1c4d0*/  LDL.LU.64 R18, [R1+0x748] ;  /* 0x0007480001127983 */ /* 0x000ea80000300a00 */
[----:B------:R-:W3:Y:S04]  /*1c4e0*/  LDL.LU.64 R8, [R1+0x720] ;  /* 0x0007200001087983 */ /* 0x000ee80000300a00 */
[----:B------:R-:W4:Y:S01]  /*1c4f0*/  LDL.LU.64 R10, [R1+0x728] ;  /* 0x00072800010a7983 */ /* 0x000f220000300a00 */
[----:B------:R-:W-:Y:S01]  /*1c500*/  IMAD R15, R23, 0x100, R22 ;  /* 0x00000100170f7824 */ /* 0x000fe200078e0216 */
[----:B------:R-:W-:-:S02]  /*1c510*/  F2FP.F16.E4M3.UNPACK_B R12, R12 ;  /* 0x0000000cff0c723e */ /* 0x000fc400020006ff */
[----:B------:R-:W-:Y:S02]  /*1c520*/  F2FP.F16.E4M3.UNPACK_B R13, R13 ;  /* 0x0000000dff0d723e */ /* 0x000fe400020006ff */
[----:B------:R-:W-:Y:S02]  /*1c530*/  F2FP.F16.E4M3.UNPACK_B R14, R14 ;  /* 0x0000000eff0e723e */ /* 0x000fe400020006ff */
[----:B------:R-:W-:Y:S01]  /*1c540*/  F2FP.F16.E4M3.UNPACK_B R15, R15 ;  /* 0x0000000fff0f723e */ /* 0x000fe200020006ff */
[----:B----4-:R-:W-:Y:S04]  /*1c550*/  STL.64 [R1+0x2208], R10 ;  /* 0x0022080a01007387 */ /* 0x010fe80000100a00 */
[----:B---3--:R0:W-:Y:S04]  /*1c560*/  STL.64 [R1+0x2200], R8 ;  /* 0x0022000801007387 */ /* 0x0081e80000100a00 */
[----:B0-----:R-:W3:Y:S04]  /*1c570*/  LDL.LU.64 R8, [R1+0x730] ;  /* 0x0007300001087983 */ /* 0x001ee80000300a00 */
[----:B------:R-:W3:Y:S04]  /*1c580*/  LDL.LU.64 R10, [R1+0x738] ;  /* 0x00073800010a7983 */ /* 0x000ee80000300a00 */
[----:B------:R-:W4:Y:S04]  /*1c590*/  LDL.LU.64 R4, [R1+0x700] ;  /* 0x0007000001047983 */ /* 0x000f280000300a00 */
[----:B------:R-:W3:Y:S01]  /*1c5a0*/  LDL.LU.64 R6, [R1+0x708] ;  /* 0x0007080001067983 */ /* 0x000ee20000300a00 */
[C---:B--2---:R-:W-:Y:S03]  /*1c5b0*/  HMMA.16816.F32 R16, R12.reuse, R20, R16 ;  /* 0x000000140c10723c */ /* 0x044fe60000001810 */
[----:B---3--:R-:W-:Y:S04]  /*1c5c0*/  STL.64 [R1+0x21e8], R6 ;  /* 0x0021e80601007387 */ /* 0x008fe80000100a00 */
[----:B----4-:R0:W-:Y:S04]  /*1c5d0*/  STL.64 [R1+0x21e0], R4 ;  /* 0x0021e00401007387 */ /* 0x0101e80000100a00 */
[----:B0-----:R-:W2:Y:S04]  /*1c5e0*/  LDL.LU.64 R4, [R1+0x710] ;  /* 0x0007100001047983 */ /* 0x001ea80000300a00 */
[----:B------:R-:W2:Y:S04]  /*1c5f0*/  LDL.LU.64 R6, [R1+0x718] ;  /* 0x0007180001067983 */ /* 0x000ea80000300a00 */
[----:B------:R-:W3:Y:S04]  /*1c600*/  LDL.LU.64 R24, [R1+0x6f0] ;  /* 0x0006f00001187983 */ /* 0x000ee80000300a00 */
[----:B------:R-:W3:Y:S04]  /*1c610*/  LDL.LU.64 R26, [R1+0x6f8] ;  /* 0x0006f800011a7983 */ /* 0x000ee80000300a00 */
[----:B------:R-:W4:Y:S04]  /*1c620*/  LDL.LU R22, [R1+0x8c8] ;  /* 0x0008c80001167983 */ /* 0x000f280000300800 */
[----:B------:R-:W4:Y:S04]  /*1c630*/  LDL.LU R23, [R1+0x8c4] ;  /* 0x0008c40001177983 */ /* 0x000f280000300800 */
[----:B------:R-:W-:Y:S04]  /*1c640*/  STL.64 [R1+0x740], R16 ;  /* 0x0007401001007387 */ /* 0x000fe80000100a00 */
[----:B------:R0:W-:Y:S04]  /*1c650*/  STL.64 [R1+0x748], R18 ;  /* 0x0007481201007387 */ /* 0x0001e80000100a00 */
[----:B0-----:R-:W2:Y:S04]  /*1c660*/  LDL.LU.64 R18, [R1+0x2218] ;  /* 0x0022180001127983 */ /* 0x001ea80000300a00 */
[----:B------:R-:W3:Y:S01]  /*1c670*/  LDL.LU.64 R16, [R1+0x2210] ;  /* 0x0022100001107983 */ /* 0x000ee20000300a00 */
        /* <DEDUP_REMOVED lines=14> */
[----:B0-----:R-:W3:Y:S04]  /*1c760*/  LDL.LU.64 R16, [R1+0x1c0] ;  /* 0x0001c00001107983 */ /* 0x001ee80000300a00 */
        /* <DEDUP_REMOVED lines=21> */
[----:B0-----:R-:W2:Y:S04]  /*1c8c0*/  LDL.LU.64 R26, [R1+0x21c8] ;  /* 0x0021c800011a7983 */ /* 0x001ea80000300a00 */
[----:B------:R-:W4:Y:S01]  /*1c8d0*/  LDL.LU.64 R24, [R1+0x21c0] ;  /* 0x0021c00001187983 */ /* 0x000f220000300a00 */
[C---:B---3--:R-:W-:Y:S03]  /*1c8e0*/  HMMA.16816.F32 R8, R12.reuse, R4, R8 ;  /* 0x000000040c08723c */ /* 0x048fe60000001808 */
[----:B------:R-:W-:Y:S04]  /*1c8f0*/  STL.64 [R1+0x2188], R6 ;  /* 0x0021880601007387 */ /* 0x000fe80000100a00 */
[----:B------:R0:W-:Y:S02]  /*1c900*/  STL.64 [R1+0x2180], R4 ;  /* 0x0021800401007387 */ /* 0x0001e40000100a00 */
[----:B0-----:R-:W-:Y:S10]  /*1c910*/  HMMA.16816.F32 R4, R12, R2, R16 ;  /* 0x000000020c04723c */ /* 0x001ff40000001810 */
[----:B------:R0:W-:Y:S04]  /*1c920*/  STL.64 [R1+0x6e0], R8 ;  /* 0x0006e00801007387 */ /* 0x0001e80000100a00 */
[----:B------:R1:W-:Y:S05]  /*1c930*/  STL.64 [R1+0x6e8], R10 ;  /* 0x0006e80a01007387 */ /* 0x0003ea0000100a00 */
[----:B------:R-:W-:Y:S04]  /*1c940*/  STL.64 [R1+0x1c0], R4 ;  /* 0x0001c00401007387 */ /* 0x000fe80000100a00 */
[----:B------:R-:W-:Y:S04]  /*1c950*/  STL.64 [R1+0x1c8], R6 ;  /* 0x0001c80601007387 */ /* 0x000fe80000100a00 */
[----:B------:R-:W3:Y:S04]  /*1c960*/  LDL.LU.64 R16, [R1+0x6d0] ;  /* 0x0006d00001107983 */ /* 0x000ee80000300a00 */
[----:B------:R-:W3:Y:S04]  /*1c970*/  LDL.LU.64 R18, [R1+0x6d8] ;  /* 0x0006d80001127983 */ /* 0x000ee80000300a00 */
[----:B------:R-:W3:Y:S04]  /*1c980*/  LDL.LU R0, [R1+0x8dc] ;  /* 0x0008dc0001007983 */ /* 0x000ee80000300800 */
[----:B0-----:R-:W3:Y:S04]  /*1c990*/  LDL.LU.64 R8, [R1+0x6c0] ;  /* 0x0006c00001087983 */ /* 0x001ee80000300a00 */
[----:B-1----:R-:W3:Y:S01]  /*1c9a0*/  LDL.LU.64 R10, [R1+0x6c8] ;  /* 0x0006c800010a7983 */ /* 0x002ee20000300a00 */
[----:B--2---:R-:W-:-:S03]  /*1c9b0*/  IMAD R14, R27, 0x100, R26 ;  /* 0x000001001b0e7824 */ /* 0x004fc600078e021a */
[----:B------:R-:W2:Y:S04]  /*1c9c0*/  LDL.LU R26, [R1+0x8e8] ;  /* 0x0008e800011a7983 */ /* 0x000ea80000300800 */
[----:B------:R-:W2:Y:S01]  /*1c9d0*/  LDL.LU R27, [R1+0x8e4] ;  /* 0x0008e400011b7983 */ /* 0x000ea20000300800 */
[----:B----4-:R-:W-:Y:S02]  /*1c9e0*/  IMAD R13, R25, 0x100, R24 ;  /* 0x00000100190d7824 */ /* 0x010fe400078e0218 */
[----:B------:R-:W-:Y:S02]  /*1c9f0*/  IMAD R12, R29, 0x100, R28 ;  /* 0x000001001d0c7824 */ /* 0x000fe400078e021c */
[----:B------:R-:W-:Y:S01]  /*1ca00*/  IMAD R15, R23, 0x100, R22 ;  /* 0x00000100170f7824 */ /* 0x000fe200078e0216 */
[----:B------:R-:W-:-:S02]  /*1ca10*/  F2FP.F16.E4M3.UNPACK_B R14, R14 ;  /* 0x0000000eff0e723e */ /* 0x000fc400020006ff */
[----:B------:R-:W-:Y:S02]  /*1ca20*/  F2FP.F16.E4M3.UNPACK_B R13, R13 ;  /* 0x0000000dff0d723e */ /* 0x000fe400020006ff */
[----:B------:R-:W-:Y:S02]  /*1ca30*/  F2FP.F16.E4M3.UNPACK_B R12, R12 ;  /* 0x0000000cff0c723e */ /* 0x000fe400020006ff */
[----:B------:R-:W-:Y:S01]  /*1ca40*/  F2FP.F16.E4M3.UNPACK_B R15, R15 ;  /* 0x0000000fff0f723e */ /* 0x000fe200020006ff */
[----:B--2---:R0:W-:Y:S04]  /*1ca50*/  STL.64 [R1+0x2178], R26 ;  /* 0x0021781a01007387 */ /* 0x0041e80000100a00 */
[----:B------:R-:W2:Y:S04]  /*1ca60*/  LDL.LU.64 R24, [R1+0x6b0] ;  /* 0x0006b00001187983 */ /* 0x000ea80000300a00 */
[----:B0-----:R-:W2:Y:S04]  /*1ca70*/  LDL.LU.64 R26, [R1+0x6b8] ;  /* 0x0006b800011a7983 */ /* 0x001ea80000300a00 */
[----:B------:R-:W4:Y:S04]  /*1ca80*/  LDL.LU.64 R4, [R1+0x690] ;  /* 0x0006900001047983 */ /* 0x000f280000300a00 */
[----:B------:R-:W2:Y:S01]  /*1ca90*/  LDL.LU.64 R6, [R1+0x698] ;  /* 0x0006980001067983 */ /* 0x000ea20000300a00 */
[C---:B---3--:R-:W-:Y:S03]  /*1caa0*/  HMMA.16816.F32 R16, R12.reuse, R20, R16 ;  /* 0x000000140c10723c */ /* 0x048fe60000001810 */
[----:B--2---:R-:W-:Y:S04]  /*1cab0*/  STL.64 [R1+0x2198], R6 ;  /* 0x0021980601007387 */ /* 0x004fe80000100a00 */
[----:B----4-:R0:W-:Y:S04]  /*1cac0*/  STL.64 [R1+0x2190], R4 ;  /* 0x0021900401007387 */ /* 0x0101e80000100a00 */
[----:B0-----:R-:W2:Y:S04]  /*1cad0*/  LDL.LU.64 R4, [R1+0x6a0] ;  /* 0x0006a00001047983 */ /* 0x001ea80000300a00 */
[----:B------:R-:W2:Y:S04]  /*1cae0*/  LDL.LU.64 R6, [R1+0x6a8] ;  /* 0x0006a80001067983 */ /* 0x000ea80000300a00 */
[----:B------:R-:W-:Y:S04]  /*1caf0*/  STL.64 [R1+0x6d0], R16 ;  /* 0x0006d01001007387 */ /* 0x000fe80000100a00 */
[----:B------:R0:W-:Y:S04]  /*1cb00*/  STL.64 [R1+0x6d8], R18 ;  /* 0x0006d81201007387 */ /* 0x0001e80000100a00 */
[----:B0-----:R-:W3:Y:S04]  /*1cb10*/  LDL.LU.64 R18, [R1+0x21b8] ;  /* 0x0021b80001127983 */ /* 0x001ee80000300a00 */
[----:B------:R-:W4:Y:S01]  /*1cb20*/  LDL.LU.64 R16, [R1+0x21b0] ;  /* 0x0021b00001107983 */ /* 0x000f220000300a00 */
[C---:B---3--:R-:W-:Y:S08]  /*1cb30*/  HMMA.16816.F32 R8, R12.reuse, R18, R8 ;  /* 0x000000120c08723c */ /* 0x048ff00000001808 */
[C---:B----4-:R-:W-:Y:S11]  /*1cb40*/  HMMA.16816.F32 R24, R12.reuse, R16, R24 ;  /* 0x000000100c18723c */ /* 0x050ff60000001818 */
[----:B------:R-:W-:Y:S04]  /*1cb50*/  STL.64 [R1+0x6c0], R8 ;  /* 0x0006c00801007387 */ /* 0x000fe80000100a00 */
[----:B------:R0:W-:Y:S04]  /*1cb60*/  STL.64 [R1+0x6c8], R10 ;  /* 0x0006c80a01007387 */ /* 0x0001e80000100a00 */
[----:B0-----:R-:W2:Y:S04]  /*1cb70*/  LDL.LU.64 R10, [R1+0x21a8] ;  /* 0x0021a800010a7983 */ /* 0x001ea80000300a00 */
[----:B------:R-:W3:Y:S04]  /*1cb80*/  LDL.LU.64 R8, [R1+0x21a0] ;  /* 0x0021a00001087983 */ /* 0x000ee80000300a00 */
[----:B------:R0:W-:Y:S04]  /*1cb90*/  STL.64 [R1+0x6b0], R24 ;  /* 0x0006b01801007387 */ /* 0x0001e80000100a00 */
[----:B------:R1:W-:Y:S04]  /*1cba0*/  STL.64 [R1+0x6b8], R26 ;  /* 0x0006b81a01007387 */ /* 0x0003e80000100a00 */
[----:B0-----:R-:W4:Y:S04]  /*1cbb0*/  LDL.LU.64 R24, [R1+0x680] ;  /* 0x0006800001187983 */ /* 0x001f280000300a00 */
[----:B-1----:R-:W4:Y:S04]  /*1cbc0*/  LDL.LU.64 R26, [R1+0x688] ;  /* 0x00068800011a7983 */ /* 0x002f280000300a00 */
[----:B------:R0:W-:Y:S04]  /*1cbd0*/  STL.64 [R1+0x2160], R18 ;  /* 0x0021601201007387 */ /* 0x0001e80000100a00 */
[----:B0-----:R-:W3:Y:S04]  /*1cbe0*/  LDL.LU R18, [R1+0x8d4] ;  /* 0x0008d40001127983 */ /* 0x001ee80000300800 */
[----:B------:R-:W3:Y:S04]  /*1cbf0*/  LDL.LU R19, [R1+0x8e0] ;  /* 0x0008e00001137983 */ /* 0x000ee80000300800 */
[----:B------:R0:W-:Y:S04]  /*1cc00*/  STL.64 [R1+0x2158], R16 ;  /* 0x0021581001007387 */ /* 0x0001e80000100a00 */
[----:B0-----:R-:W4:Y:S04]  /*1cc10*/  LDL.LU R16, [R1+0x8cc] ;  /* 0x0008cc0001107983 */ /* 0x001f280000300800 */
[----:B------:R-:W4:Y:S01]  /*1cc20*/  LDL.LU R17, [R1+0x8d8] ;  /* 0x0008d80001117983 */ /* 0x000f220000300800 */
[C---:B--2---:R-:W-:Y:S03]  /*1cc30*/  HMMA.16816.F32 R4, R12.reuse, R10, R4 ;  /* 0x0000000a0c04723c */ /* 0x044fe60000001804 */
[----:B---3--:R-:W-:Y:S04]  /*1cc40*/  STL.64 [R1+0x2170], R18 ;  /* 0x0021701201007387 */ /* 0x008fe80000100a00 */
[----:B----4-:R0:W-:Y:S04]  /*1cc50*/  STL.64 [R1+0x2168], R16 ;  /* 0x0021681001007387 */ /* 0x0101e80000100a00 */
[----:B0-----:R-:W2:Y:S04]  /*1cc60*/  LDL.LU.64 R16, [R1+0x670] ;  /* 0x0006700001107983 */ /* 0x001ea80000300a00 */
[----:B------:R-:W2:Y:S04]  /*1cc70*/  LDL.LU.64 R18, [R1+0x678] ;  /* 0x0006780001127983 */ /* 0x000ea80000300a00 */
        /* <DEDUP_REMOVED lines=8> */
[----:B0-----:R-:W3:Y:S04]  /*1cd00*/  LDL.LU.64 R6, [R1+0x2188] ;  /* 0x0021880001067983 */ /* 0x001ee80000300a00 */
[----:B------:R-:W2:Y:S04]  /*1cd10*/  LDL.LU.64 R4, [R1+0x2180] ;  /* 0x0021800001047983 */ /* 0x000ea80000300a00 */
[----:B------:R0:W-:Y:S04]  /*1cd20*/  STL.64 [R1+0x2140], R10 ;  /* 0x0021400a01007387 */ /* 0x0001e80000100a00 */
[----:B0-----:R-:W4:Y:S04]  /*1cd30*/  LDL.LU R11, [R1+0x8d0] ;  /* 0x0008d000010b7983 */ /* 0x001f280000300800 */
[----:B------:R-:W-:Y:S04]  /*1cd40*/  STL.64 [R1+0x2138], R8 ;  /* 0x0021380801007387 */ /* 0x000fe80000100a00 */
[----:B------:R-:W4:Y:S04]  /*1cd50*/  LDL.LU R28, [R1+0x8f0] ;  /* 0x0008f000011c7983 */ /* 0x000f280000300800 */
[----:B------:R-:W4:Y:S04]  /*1cd60*/  LDL.LU R29, [R1+0x8ec] ;  /* 0x0008ec00011d7983 */ /* 0x000f280000300800 */
[----:B------:R-:W4:Y:S04]  /*1cd70*/  LDL.LU R22, [R1+0x8f8] ;  /* 0x0008f80001167983 */ /* 0x000f280000300800 */
[----:B------:R-:W4:Y:S01]  /*1cd80*/  LDL.LU R23, [R1+0x8f4] ;  /* 0x0008f40001177983 */ /* 0x000f220000300800 */
[C---:B---3--:R-:W-:Y:S08]  /*1cd90*/  HMMA.16816.F32 R24, R12.reuse, R6, R24 ;  /* 0x000000060c18723c */ /* 0x048ff00000001818 */
[C---:B--2---:R-:W-:Y:S11]  /*1cda0*/  HMMA.16816.F32 R16, R12.reuse, R4, R16 ;  /* 0x000000040c10723c */ /* 0x044ff60000001810 */
[----:B------:R-:W-:Y:S04]  /*1cdb0*/  STL.64 [R1+0x680], R24 ;  /* 0x0006801801007387 */ /* 0x000fe80000100a00 */
[----:B------:R0:W-:Y:S04]  /*1cdc0*/  STL.64 [R1+0x688], R26 ;  /* 0x0006881a01007387 */ /* 0x0001e80000100a00 */
[----:B0-----:R-:W2:Y:S04]  /*1cdd0*/  LDL.LU.64 R26, [R1+0x2178] ;  /* 0x00217800011a7983 */ /* 0x001ea80000300a00 */
[----:B------:R-:W3:Y:S04]  /*1cde0*/  LDL.LU R24, [R1+0x900] ;  /* 0x0009000001187983 */ /* 0x000ee80000300800 */
[----:B------:R-:W3:Y:S04]  /*1cdf0*/  LDL.LU R25, [R1+0x8fc] ;  /* 0x0008fc0001197983 */ /* 0x000ee80000300800 */
[----:B------:R-:W-:Y:S04]  /*1ce00*/  STL.64 [R1+0x670], R16 ;  /* 0x0006701001007387 */ /* 0x000fe80000100a00 */
[----:B------:R0:W-:Y:S04]  /*1ce10*/  STL.64 [R1+0x678], R18 ;  /* 0x0006781201007387 */ /* 0x0001e80000100a00 */
[----:B0-----:R-:W2:Y:S04]  /*1ce20*/  LDL.LU.64 R18, [R1+0x2170] ;  /* 0x0021700001127983 */ /* 0x001ea80000300a00 */
[----:B------:R-:W4:Y:S04]  /*1ce30*/  LDL.LU.64 R16, [R1+0x2168] ;  /* 0x0021680001107983 */ /* 0x000f280000300a00 */
[----:B------:R-:W-:Y:S04]  /*1ce40*/  STL.64 [R1+0x2120], R6 ;  /* 0x0021200601007387 */ /* 0x000fe80000100a00 */
[----:B------:R0:W-:Y:S04]  /*1ce50*/  STL.64 [R1+0x2118], R4 ;  /* 0x0021180401007387 */ /* 0x0001e80000100a00 */
[----:B0-----:R-:W2:Y:S04]  /*1ce60*/  LDL.LU.64 R4, [R1+0x1b0] ;  /* 0x0001b00001047983 */ /* 0x001ea80000300a00 */
[----:B------:R-:W2:Y:S02]  /*1ce70*/  LDL.LU.64 R6, [R1+0x1b8] ;  /* 0x0001b80001067983 */ /* 0x000ea40000300a00 */
[----:B--2---:R-:W-:Y:S01]  /*1ce80*/  HMMA.16816.F32 R4, R12, R2, R4 ;  /* 0x000000020c04723c */ /* 0x004fe20000001804 */
[----:B----4-:R-:W-:-:S02]  /*1ce90*/  IMAD R12, R16, 0x100, R11 ;  /* 0x00000100100c7824 */ /* 0x010fc400078e020b */
[----:B------:R-:W-:Y:S02]  /*1cea0*/  IMAD R13, R18, 0x100, R17 ;  /* 0x00000100120d7824 */ /* 0x000fe400078e0211 */
[----:B------:R-:W-:-:S14]  /*1ceb0*/  IMAD R14, R0, 0x100, R19 ;  /* 0x00000100000e7824 */ /* 0x000fdc00078e0213 */
[----:B------:R-:W-:Y:S04]  /*1cec0*/  STL.64 [R1+0x1b0], R4 ;  /* 0x0001b00401007387 */ /* 0x000fe80000100a00 */
[----:B------:R-:W-:Y:S04]  /*1ced0*/  STL.64 [R1+0x1b8], R6 ;  /* 0x0001b80601007387 */ /* 0x000fe80000100a00 */
[----:B------:R-:W2:Y:S04]  /*1cee0*/  LDL.LU.64 R16, [R1+0x660] ;  /* 0x0006600001107983 */ /* 0x000ea80000300a00 */
[----:B------:R-:W2:Y:S04]  /*1cef0*/  LDL.LU.64 R18, [R1+0x668] ;  /* 0x0006680001127983 */ /* 0x000ea80000300a00 */
[----:B------:R-:W4:Y:S04]  /*1cf00*/  LDL.LU.64 R8, [R1+0x640] ;  /* 0x0006400001087983 */ /* 0x000f280000300a00 */
[----:B------:R-:W2:Y:S01]  /*1cf10*/  LDL.LU.64 R10, [R1+0x648] ;  /* 0x00064800010a7983 */ /* 0x000ea20000300a00 */
[----:B------:R-:W-:Y:S01]  /*1cf20*/  IMAD R15, R27, 0x100, R26 ;  /* 0x000001001b0f7824 */ /* 0x000fe200078e021a */
[----:B------:R-:W-:-:S02]  /*1cf30*/  F2FP.F16.E4M3.UNPACK_B R12, R12 ;  /* 0x0000000cff0c723e */ /* 0x000fc400020006ff */
[----:B------:R-:W-:Y:S02]  /*1cf40*/  F2FP.F16.E4M3.UNPACK_B R13, R13 ;  /* 0x0000000dff0d723e */ /* 0x000fe400020006ff */
[----:B------:R-:W-:Y:S02]  /*1cf50*/  F2FP.F16.E4M3.UNPACK_B R14, R14 ;  /* 0x0000000eff0e723e */ /* 0x000fe400020006ff */
[----:B------:R-:W-:Y:S01]  /*1cf60*/  F2FP.F16.E4M3.UNPACK_B R15, R15 ;  /* 0x0000000fff0f723e */ /* 0x000fe200020006ff */
[----:B--2---:R-:W-:Y:S04]  /*1cf70*/  STL.64 [R1+0x2150], R10 ;  /* 0x0021500a01007387 */ /* 0x004fe80000100a00 */
[----:B----4-:R0:W-:Y:S04]  /*1cf80*/  STL.64 [R1+0x2148], R8 ;  /* 0x0021480801007387 */ /* 0x0101e80000100a00 */
[----:B0-----:R-:W2:Y:S04]  /*1cf90*/  LDL.LU.64 R8, [R1+0x650] ;  /* 0x0006500001087983 */ /* 0x001ea80000300a00 */
[----:B------:R-:W2:Y:S04]  /*1cfa0*/  LDL.LU.64 R10, [R1+0x658] ;  /* 0x00065800010a7983 */ /* 0x000ea80000300a00 */
[----:B------:R-:W4:Y:S04]  /*1cfb0*/  LDL.LU.64 R4, [R1+0x620] ;  /* 0x0006200001047983 */ /* 0x000f280000300a00 */
[----:B------:R-:W2:Y:S01]  /*1cfc0*/  LDL.LU.64 R6, [R1+0x628] ;  /* 0x0006280001067983 */ /* 0x000ea20000300a00 */
[C---:B------:R-:W-:Y:S03]  /*1cfd0*/  HMMA.16816.F32 R16, R12.reuse, R20, R16 ;  /* 0x000000140c10723c */ /* 0x040fe60000001810 */
[----:B--2---:R-:W-:Y:S04]  /*1cfe0*/  STL.64 [R1+0x2130], R6 ;  /* 0x0021300601007387 */ /* 0x004fe80000100a00 */
[----:B----4-:R0:W-:Y:S04]  /*1cff0*/  STL.64 [R1+0x2128], R4 ;  /* 0x0021280401007387 */ /* 0x0101e80000100a00 */
[----:B0-----:R-:W2:Y:S04]  /*1d000*/  LDL.LU.64 R4, [R1+0x630] ;  /* 0x0006300001047983 */ /* 0x001ea80000300a00 */
[----:B------:R-:W2:Y:S04]  /*1d010*/  LDL.LU.64 R6, [R1+0x638] ;  /* 0x0006380001067983 */ /* 0x000ea80000300a00 */
[----:B------:R-:W-:Y:S04]  /*1d020*/  STL.64 [R1+0x660], R16 ;  /* 0x0006601001007387 */ /* 0x000fe80000100a00 */
[----:B------:R0:W-:Y:S04]  /*1d030*/  STL.64 [R1+0x668], R18 ;  /* 0x0006681201007387 */ /* 0x0001e80000100a00 */
[----:B0-----:R-:W4:Y:S04]  /*1d040*/  LDL.LU.64 R18, [R1+0x2160] ;  /* 0x0021600001127983 */ /* 0x001f280000300a00 */
[----:B------:R-:W2:Y:S04]  /*1d050*/  LDL.LU.64 R16, [R1+0x2158] ;  /* 0x0021580001107983 */ /* 0x000ea80000300a00 */
[----:B------:R-:W-:Y:S04]  /*1d060*/  STL.64 [R1+0x2110], R22 ;  /* 0x0021101601007387 */ /* 0x000fe80000100a00 */
[----:B------:R0:W-:Y:S04]  /*1d070*/  STL.64 [R1+0x2108], R20 ;  /* 0x0021081401007387 */ /* 0x0001e80000100a00 */
[----:B0-----:R-:W2:Y:S04]  /*1d080*/  LDL.LU.64 R20, [R1+0x610] ;  /* 0x0006100001147983 */ /* 0x001ea80000300a00 */
[----:B------:R-:W2:Y:S04]  /*1d090*/  LDL.LU.64 R22, [R1+0x618] ;  /* 0x0006180001167983 */ /* 0x000ea80000300a00 */
[----:B------:R-:W2:Y:S04]  /*1d0a0*/  LDL.LU R26, [R1+0x908] ;  /* 0x00090800011a7983 */ /* 0x000ea80000300800 */
[----:B------:R-:W2:Y:S01]  /*1d0b0*/  LDL.LU R27, [R1+0x904] ;  /* 0x00090400011b7983 */ /* 0x000ea20000300800 */
[----:B----4-:R-:W-:-:S15]  /*1d0c0*/  HMMA.16816.F32 R8, R12, R18, R8 ;  /* 0x000000120c08723c */ /* 0x010fde0000001808 */
[----:B------:R-:W-:-:S04]  /*1d0d0*/  NOP ;  /* 0x0000000000007918 */ /* 0x000fc80000000000 */
[----:B------:R-:W-:Y:S04]  /*1d0e0*/  STL.64 [R1+0x650], R8 ;  /* 0x0006500801007387 */ /* 0x000fe80000100a00 */
[----:B------:R0:W-:Y:S04]  /*1d0f0*/  STL.64 [R1+0x658], R10 ;  /* 0x0006580a01007387 */ /* 0x0001e80000100a00 */
[----:B0-----:R-:W2:Y:S04]  /*1d100*/  LDL.LU.64 R10, [R1+0x2150] ;  /* 0x00215000010a7983 */ /* 0x001ea80000300a00 */
[----:B------:R-:W2:Y:S02]  /*1d110*/  LDL.LU.64 R8, [R1+0x2148] ;  /* 0x0021480001087983 */ /* 0x000ea40000300a00 */
[----:B--2---:R-:W-:-:S15]  /*1d120*/  HMMA.16816.F32 R8, R12, R16, R8 ;  /* 0x000000100c08723c */ /* 0x004fde0000001808 */
[----:B------:R-:W-:-:S04]  /*1d130*/  NOP ;  /* 0x0000000000007918 */ /* 0x000fc80000000000 */
[----:B------:R-:W-:Y:S04]  /*1d140*/  STL.64 [R1+0x640], R8 ;  /* 0x0006400801007387 */ /* 0x000fe80000100a00 */
[----:B------:R0:W-:Y:S04]  /*1d150*/  STL.64 [R1+0x648], R10 ;  /* 0x0006480a01007387 */ /* 0x0001e80000100a00 */
[----:B0-----:R-:W2:Y:S04]  /*1d160*/  LDL.LU.64 R10, [R1+0x2140] ;  /* 0x00214000010a7983 */ /* 0x001ea80000300a00 */
[----:B------:R-:W4:Y:S04]  /*1d170*/  LDL.LU.64 R8, [R1+0x2138] ;  /* 0x0021380001087983 */ /* 0x000f280000300a00 */
        /* <DEDUP_REMOVED lines=15> */
[----:B------:R-:W4:Y:S04]  /*1d270*/  LDL.LU.64 R4, [R1+0x2118] ;  /* 0x0021180001047983 */ /* 0x000f280000300a00 */
[----:B------:R-:W-:Y:S04]  /*1d280*/  STL.64 [R1+0x20e0], R10 ;  /* 0x0020e00a01007387 */ /* 0x000fe80000100a00 */
[----:B------:R0:W-:Y:S04]  /*1d290*/  STL.64 [R1+0x20d8], R8 ;  /* 0x0020d80801007387 */ /* 0x0001e80000100a00 */
[----:B0-----:R-:W4:Y:S04]  /*1d2a0*/  LDL.LU.64 R8, [R1+0x600] ;  /* 0x0006000001087983 */ /* 0x001f280000300a00 */
[----:B------:R-:W4:Y:S01]  /*1d2b0*/  LDL.LU.64 R10, [R1+0x608] ;  /* 0x00060800010a7983 */ /* 0x000f220000300a00 */
[----:B--2---:R-:W-:-:S15]  /*1d2c0*/  HMMA.16816.F32 R20, R12, R6, R20 ;  /* 0x000000060c14723c */ /* 0x004fde0000001814 */
[----:B------:R-:W-:-:S04]  /*1d2d0*/  NOP ;  /* 0x0000000000007918 */ /* 0x000fc80000000000 */
[----:B------:R-:W-:Y:S04]  /*1d2e0*/  STL.64 [R1+0x610], R20 ;  /* 0x0006101401007387 */ /* 0x000fe80000100a00 */
[----:B------:R0:W-:Y:S01]  /*1d2f0*/  STL.64 [R1+0x618], R22 ;  /* 0x0006181601007387 */ /* 0x0001e20000100a00 */
[C---:B----4-:R-:W-:Y:S03]  /*1d300*/  HMMA.16816.F32 R8, R12.reuse, R4, R8 ;  /* 0x000000040c08723c */ /* 0x050fe60000001808 */
[----:B0-----:R-:W2:Y:S04]  /*1d310*/  LDL.LU.64 R22, [R1+0x2110] ;  /* 0x0021100001167983 */ /* 0x001ea80000300a00 */
[----:B------:R-:W4:Y:S04]  /*1d320*/  LDL.LU.64 R20, [R1+0x2108] ;  /* 0x0021080001147983 */ /* 0x000f280000300a00 */
[----:B------:R-:W-:Y:S04]  /*1d330*/  STL.64 [R1+0x20c0], R6 ;  /* 0x0020c00601007387 */ /* 0x000fe80000100a00 */
[----:B------:R3:W-:Y:S02]  /*1d340*/  STL.64 [R1+0x20b8], R4 ;  /* 0x0020b80401007387 */ /* 0x0007e40000100a00 */
[----:B---3--:R-:W-:Y:S02]  /*1d350*/  HMMA.16816.F32 R4, R12, R2, R16 ;  /* 0x000000020c04723c */ /* 0x008fe40000001810 */
[----:B------:R0:W-:Y:S04]  /*1d360*/  STL.64 [R1+0x600], R8 ;  /* 0x0006000801007387 */ /* 0x0001e80000100a00 */
[----:B------:R1:W-:-:S13]  /*1d370*/  STL.64 [R1+0x608], R10 ;  /* 0x0006080a01007387 */ /* 0x0003da0000100a00 */
[----:B------:R-:W-:Y:S04]  /*1d380*/  STL.64 [R1+0x1a0], R4 ;  /* 0x0001a00401007387 */ /* 0x000fe80000100a00 */
[----:B------:R-:W-:Y:S04]  /*1d390*/  STL.64 [R1+0x1a8], R6 ;  /* 0x0001a80601007387 */ /* 0x000fe80000100a00 */
[----:B------:R-:W4:Y:S04]  /*1d3a0*/  LDL.LU.64 R16, [R1+0x5f0] ;  /* 0x0005f00001107983 */ /* 0x000f280000300a00 */
[----:B------:R-:W4:Y:S04]  /*1d3b0*/  LDL.LU.64 R18, [R1+0x5f8] ;  /* 0x0005f80001127983 */ /* 0x000f280000300a00 */
[----:B0-----:R-:W3:Y:S04]  /*1d3c0*/  LDL.LU.64 R8, [R1+0x5d0] ;  /* 0x0005d00001087983 */ /* 0x001ee80000300a00 */
[----:B-1----:R-:W2:Y:S01]  /*1d3d0*/  LDL.LU.64 R10, [R1+0x5d8] ;  /* 0x0005d800010a7983 */ /* 0x002ea20000300a00 */
[----:B------:R-:W-:-:S02]  /*1d3e0*/  IMAD R12, R29, 0x100, R28 ;  /* 0x000001001d0c7824 */ /* 0x000fc400078e021c */
[----:B------:R-:W-:Y:S02]  /*1d3f0*/  IMAD R14, R25, 0x100, R24 ;  /* 0x00000100190e7824 */ /* 0x000fe400078e0218 */
[----:B------:R-:W-:Y:S01]  /*1d400*/  IMAD R15, R27, 0x100, R26 ;  /* 0x000001001b0f7824 */ /* 0x000fe200078e021a */
[----:B------:R-:W-:Y:S02]  /*1d410*/  F2FP.F16.E4M3.UNPACK_B R12, R12 ;  /* 0x0000000cff0c723e */ /* 0x000fe400020006ff */
[----:B------:R-:W-:Y:S02]  /*1d420*/  F2FP.F16.E4M3.UNPACK_B R14, R14 ;  /* 0x0000000eff0e723e */ /* 0x000fe400020006ff */
[----:B------:R-:W-:Y:S01]  /*1d430*/  F2FP.F16.E4M3.UNPACK_B R15, R15 ;  /* 0x0000000fff0f723e */ /* 0x000fe200020006ff */
[----:B--2---:R-:W-:Y:S04]  /*1d440*/  STL.64 [R1+0x20f0], R10 ;  /* 0x0020f00a01007387 */ /* 0x004fe80000100a00 */
[----:B---3--:R0:W-:Y:S04]  /*1d450*/  STL.64 [R1+0x20e8], R8 ;  /* 0x0020e80801007387 */ /* 0x0081e80000100a00 */
[----:B0-----:R-:W2:Y:S04]  /*1d460*/  LDL.LU.64 R8, [R1+0x5e0] ;  /* 0x0005e00001087983 */ /* 0x001ea80000300a00 */
[----:B------:R-:W2:Y:S04]  /*1d470*/  LDL.LU.64 R10, [R1+0x5e8] ;  /* 0x0005e800010a7983 */ /* 0x000ea80000300a00 */
[----:B------:R-:W3:Y:S04]  /*1d480*/  LDL.LU.64 R4, [R1+0x5b0] ;  /* 0x0005b00001047983 */ /* 0x000ee80000300a00 */
[----:B------:R-:W2:Y:S01]  /*1d490*/  LDL.LU.64 R6, [R1+0x5b8] ;  /* 0x0005b80001067983 */ /* 0x000ea20000300a00 */
[----:B------:R-:W-:-:S05]  /*1d4a0*/  IMAD R13, R23, 0x100, R22 ;  /* 0x00000100170d7824 */ /* 0x000fca00078e0216 */
[----:B------:R-:W-:-:S07]  /*1d4b0*/  F2FP.F16.E4M3.UNPACK_B R13, R13 ;  /* 0x0000000dff0d723e */ /* 0x000fce00020006ff */
[C---:B----4-:R-:W-:Y:S01]  /*1d4c0*/  HMMA.16816.F32 R16, R12.reuse, R20, R16 ;  /* 0x000000140c10723c */ /* 0x050fe20000001810 */
[----:B--2---:R-:W-:Y:S04]  /*1d4d0*/  STL.64 [R1+0x20d0], R6 ;  /* 0x0020d00601007387 */ /* 0x004fe80000100a00 */
[----:B---3--:R0:W-:Y:S04]  /*1d4e0*/  STL.64 [R1+0x20c8], R4 ;  /* 0x0020c80401007387 */ /* 0x0081e80000100a00 */
[----:B0-----:R-:W2:Y:S04]  /*1d4f0*/  LDL.LU.64 R4, [R1+0x5c0] ;  /* 0x0005c00001047983 */ /* 0x001ea80000300a00 */
[----:B------:R-:W2:Y:S04]  /*1d500*/  LDL.LU.64 R6, [R1+0x5c8] ;  /* 0x0005c80001067983 */ /* 0x000ea80000300a00 */
[----:B------:R-:W3:Y:S04]  /*1d510*/  LDL.LU.64 R24, [R1+0x5a0] ;  /* 0x0005a00001187983 */ /* 0x000ee80000300a00 */
[----:B------:R-:W3:Y:S04]  /*1d520*/  LDL.LU.64 R26, [R1+0x5a8] ;  /* 0x0005a800011a7983 */ /* 0x000ee80000300a00 */
[----:B------:R-:W-:Y:S04]  /*1d530*/  STL.64 [R1+0x5f0], R16 ;  /* 0x0005f01001007387 */ /* 0x000fe80000100a00 */
[----:B------:R0:W-:Y:S04]  /*1d540*/  STL.64 [R1+0x5f8], R18 ;  /* 0x0005f81201007387 */ /* 0x0001e80000100a00 */
[----:B0-----:R-:W4:Y:S04]  /*1d550*/  LDL.LU.64 R18, [R1+0x2100] ;  /* 0x0021000001127983 */ /* 0x001f280000300a00 */
[----:B------:R-:W2:Y:S04]  /*1d560*/  LDL.LU.64 R16, [R1+0x20f8] ;  /* 0x0020f80001107983 */ /* 0x000ea80000300a00 */
[----:B------:R-:W-:Y:S01]  /*1d570*/  STL [R1+0x20a8], R21 ;  /* 0x0020a81501007387 */ /* 0x000fe20000100800 */
        /* <DEDUP_REMOVED lines=27> */
[----:B------:R-:W2:Y:S04]  /*1d730*/  LDL.LU.64 R4, [R1+0x20b8] ;  /* 0x0020b80001047983 */ /* 0x000ea80000300a00 */
[----:B------:R-:W4:Y:S04]  /*1d740*/  LDL.LU R0, [R1+0x924] ;  /* 0x0009240001007983 */ /* 0x000f280000300800 */
[----:B------:R-:W-:Y:S04]  /*1d750*/  STL.64 [R1+0x2090], R10 ;  /* 0x0020900a01007387 */ /* 0x000fe80000100a00 */
[----:B------:R0:W-:Y:S04]  /*1d760*/  STL.64 [R1+0x2088], R8 ;  /* 0x0020880801007387 */ /* 0x0001e80000100a00 */
[----:B0-----:R-:W2:Y:S04]  /*1d770*/  LDL.LU.64 R8, [R1+0x590] ;  /* 0x0005900001087983 */ /* 0x001ea80000300a00 */
[----:B------:R-:W2:Y:S01]  /*1d780*/  LDL.LU.64 R10, [R1+0x598] ;  /* 0x00059800010a7983 */ /* 0x000ea20000300a00 */
[----:B---3--:R-:W-:-:S15]  /*1d790*/  HMMA.16816.F32 R24, R12, R6, R24 ;  /* 0x000000060c18723c */ /* 0x008fde0000001818 */
[----:B------:R-:W-:-:S04]  /*1d7a0*/  NOP ;  /* 0x0000000000007918 */ /* 0x000fc80000000000 */
[----:B------:R0:W-:Y:S04]  /*1d7b0*/  STL.64 [R1+0x5a0], R24 ;  /* 0x0005a01801007387 */ /* 0x0001e80000100a00 */
[----:B------:R-:W-:Y:S04]  /*1d7c0*/  STL.64 [R1+0x5a8], R26 ;  /* 0x0005a81a01007387 */ /* 0x000fe80000100a00 */
[----:B0-----:R-:W3:Y:S01]  /*1d7d0*/  LDL.LU.64 R24, [R1+0x20b0] ;  /* 0x0020b00001187983 */ /* 0x001ee20000300a00 */
[C---:B--2---:R-:W-:Y:S03]  /*1d7e0*/  HMMA.16816.F32 R8, R12.reuse, R4, R8 ;  /* 0x000000040c08723c */ /* 0x044fe60000001808 */
[----:B------:R-:W2:Y:S04]  /*1d7f0*/  LDL.LU R21, [R1+0x920] ;  /* 0x0009200001157983 */ /* 0x000ea80000300800 */
[----:B------:R0:W-:Y:S04]  /*1d800*/  STL.64 [R1+0x2070], R6 ;  /* 0x0020700601007387 */ /* 0x0001e80000100a00 */
[----:B0-----:R-:W2:Y:S08]  /*1d810*/  LDL.LU R6, [R1+0x918] ;  /* 0x0009180001067983 */ /* 0x001eb00000300800 */
[----:B------:R-:W-:Y:S04]  /*1d820*/  STL.64 [R1+0x590], R8 ;  /* 0x0005900801007387 */ /* 0x000fe80000100a00 */
[----:B------:R0:W-:Y:S04]  /*1d830*/  STL.64 [R1+0x598], R10 ;  /* 0x0005980a01007387 */ /* 0x0001e80000100a00 */
[----:B------:R-:W2:Y:S01]  /*1d840*/  LDL.LU R7, [R1+0x914] ;  /* 0x0009140001077983 */ /* 0x000ea20000300800 */
[----:B0-----:R-:W-:Y:S03]  /*1d850*/  HMMA.16816.F32 R8, R12, R2, R16 ;  /* 0x000000020c08723c */ /* 0x001fe60000001810 */
[----:B------:R-:W-:Y:S04]  /*1d860*/  STL.64 [R1+0x2068], R4 ;  /* 0x0020680401007387 */ /* 0x000fe80000100a00 */
[----:B------:R-:W4:Y:S04]  /*1d870*/  LDL.LU R14, [R1+0x91c] ;  /* 0x00091c00010e7983 */ /* 0x000f280000300800 */
[----:B------:R-:W4:Y:S08]  /*1d880*/  LDL.LU R15, [R1+0x928] ;  /* 0x00092800010f7983 */ /* 0x000f300000300800 */
[----:B------:R0:W-:Y:S04]  /*1d890*/  STL.64 [R1+0x190], R8 ;  /* 0x0001900801007387 */ /* 0x0001e80000100a00 */
[----:B------:R1:W-:Y:S04]  /*1d8a0*/  STL.64 [R1+0x198], R10 ;  /* 0x0001980a01007387 */ /* 0x0003e80000100a00 */
[----:B------:R-:W4:Y:S04]  /*1d8b0*/  LDL.LU.64 R16, [R1+0x580] ;  /* 0x0005800001107983 */ /* 0x000f280000300a00 */
[----:B------:R-:W4:Y:S04]  /*1d8c0*/  LDL.LU.64 R18, [R1+0x588] ;  /* 0x0005880001127983 */ /* 0x000f280000300a00 */
[----:B0-----:R-:W4:Y:S04]  /*1d8d0*/  LDL.LU.64 R8, [R1+0x570] ;  /* 0x0005700001087983 */ /* 0x001f280000300a00 */
[----:B-1----:R-:W4:Y:S04]  /*1d8e0*/  LDL.LU.64 R10, [R1+0x578] ;  /* 0x00057800010a7983 */ /* 0x002f280000300a00 */
[----:B------:R-:W4:Y:S04]  /*1d8f0*/  LDL.LU R28, [R1+0x930] ;  /* 0x00093000011c7983 */ /* 0x000f280000300800 */
[----:B------:R-:W4:Y:S04]  /*1d900*/  LDL.LU R29, [R1+0x92c] ;  /* 0x00092c00011d7983 */ /* 0x000f280000300800 */
[----:B------:R-:W4:Y:S04]  /*1d910*/  LDL.LU R22, [R1+0x938] ;  /* 0x0009380001167983 */ /* 0x000f280000300800 */
[----:B------:R-:W4:Y:S04]  /*1d920*/  LDL.LU R23, [R1+0x934] ;  /* 0x0009340001177983 */ /* 0x000f280000300800 */
[----:B------:R-:W4:Y:S04]  /*1d930*/  LDL.LU R26, [R1+0x940] ;  /* 0x00094000011a7983 */ /* 0x000f280000300800 */
[----:B------:R-:W4:Y:S01]  /*1d940*/  LDL.LU R27, [R1+0x93c] ;  /* 0x00093c00011b7983 */ /* 0x000f220000300800 */
[----:B---3--:R-:W-:-:S03]  /*1d950*/  IMAD R12, R24, 0x100, R25 ;  /* 0x00000100180c7824 */ /* 0x008fc600078e0219 */
[----:B------:R-:W3:Y:S04]  /*1d960*/  LDL.LU R24, [R1+0x948] ;  /* 0x0009480001187983 */ /* 0x000ee80000300800 */
[----:B------:R-:W3:Y:S01]  /*1d970*/  LDL.LU R25, [R1+0x944] ;  /* 0x0009440001197983 */ /* 0x000ee20000300800 */
[----:B--2---:R-:W-:-:S03]  /*1d980*/  IMAD R13, R7, 0x100, R6 ;  /* 0x00000100070d7824 */ /* 0x004fc600078e0206 */
[----:B----4-:R-:W-:Y:S04]  /*1d990*/  STL.64 [R1+0x2060], R26 ;  /* 0x0020601a01007387 */ /* 0x010fe80000100a00 */
[----:B---3--:R0:W-:Y:S04]  /*1d9a0*/  STL.64 [R1+0x2058], R24 ;  /* 0x0020581801007387 */ /* 0x0081e80000100a00 */
[----:B0-----:R-:W2:Y:S04]  /*1d9b0*/  LDL.LU.64 R24, [R1+0x560] ;  /* 0x0005600001187983 */ /* 0x001ea80000300a00 */
[----:B------:R-:W2:Y:S04]  /*1d9c0*/  LDL.LU.64 R26, [R1+0x568] ;  /* 0x00056800011a7983 */ /* 0x000ea80000300a00 */
[----:B------:R-:W3:Y:S04]  /*1d9d0*/  LDL.LU.64 R4, [R1+0x540] ;  /* 0x0005400001047983 */ /* 0x000ee80000300a00 */
[----:B------:R-:W4:Y:S01]  /*1d9e0*/  LDL.LU.64 R6, [R1+0x548] ;  /* 0x0005480001067983 */ /* 0x000f220000300a00 */
[----:B------:R-:W-:-:S02]  /*1d9f0*/  IMAD R14, R14, 0x100, R21 ;  /* 0x000001000e0e7824 */ /* 0x000fc400078e0215 */
[----:B------:R-:W-:Y:S01]  /*1da00*/  IMAD R15, R0, 0x100, R15 ;  /* 0x00000100000f7824 */ /* 0x000fe200078e020f */
[----:B------:R-:W-:Y:S01]  /*1da10*/  F2FP.F16.E4M3.UNPACK_B R12, R12 ;  /* 0x0000000cff0c723e */ /* 0x000fe200020006ff */
[----:B----4-:R-:W-:Y:S04]  /*1da20*/  STL.64 [R1+0x2080], R6 ;  /* 0x0020800601007387 */ /* 0x010fe80000100a00 */
[----:B---3--:R0:W-:Y:S04]  /*1da30*/  STL.64 [R1+0x2078], R4 ;  /* 0x0020780401007387 */ /* 0x0081e80000100a00 */
[----:B0-----:R-:W3:Y:S04]  /*1da40*/  LDL.LU.64 R4, [R1+0x550] ;  /* 0x0005500001047983 */ /* 0x001ee80000300a00 */
[----:B------:R-:W3:Y:S04]  /*1da50*/  LDL.LU.64 R6, [R1+0x558] ;  /* 0x0005580001067983 */ /* 0x000ee80000300a00 */
[----:B------:R-:W4:Y:S01]  /*1da60*/  LDL.LU R21, [R1+0x20a8] ;  /* 0x0020a80001157983 */ /* 0x000f220000300800 */
[----:B------:R-:W-:-:S02]  /*1da70*/  F2FP.F16.E4M3.UNPACK_B R13, R13 ;  /* 0x0000000dff0d723e */ /* 0x000fc400020006ff */
[----:B------:R-:W-:Y:S02]  /*1da80*/  F2FP.F16.E4M3.UNPACK_B R14, R14 ;  /* 0x0000000eff0e723e */ /* 0x000fe400020006ff */
[----:B------:R-:W-:-:S07]  /*1da90*/  F2FP.F16.E4M3.UNPACK_B R15, R15 ;  /* 0x0000000fff0f723e */ /* 0x000fce00020006ff */
[----:B----4-:R-:W-:-:S15]  /*1daa0*/  HMMA.16816.F32 R16, R12, R20, R16 ;  /* 0x000000140c10723c */ /* 0x010fde0000001810 */
[----:B------:R-:W-:-:S04]  /*1dab0*/  NOP ;  /* 0x0000000000007918 */ /* 0x000fc80000000000 */
[----:B------:R-:W-:Y:S04]  /*1dac0*/  STL.64 [R1+0x580], R16 ;  /* 0x0005801001007387 */ /* 0x000fe80000100a00 */
[----:B------:R0:W-:Y:S04]  /*1dad0*/  STL.64 [R1+0x588], R18 ;  /* 0x0005881201007387 */ /* 0x0001e80000100a00 */
[----:B0-----:R-:W4:Y:S04]  /*1dae0*/  LDL.LU.64 R18, [R1+0x20a0] ;  /* 0x0020a00001127983 */ /* 0x001f280000300a00 */
[----:B------:R-:W2:Y:S01]  /*1daf0*/  LDL.LU.64 R16, [R1+0x2098] ;  /* 0x0020980001107983 */ /* 0x000ea20000300a00 */
[----:B----4-:R-:W-:-:S15]  /*1db00*/  HMMA.16816.F32 R8, R12, R18, R8 ;  /* 0x000000120c08723c */ /* 0x010fde0000001808 */
[----:B------:R-:W-:-:S04]  /*1db10*/  NOP ;  /* 0x0000000000007918 */ /* 0x000fc80000000000 */
[----:B------:R-:W-:Y:S04]  /*1db20*/  STL.64 [R1+0x570], R8 ;  /* 0x0005700801007387 */ /* 0x000fe80000100a00 */
[----:B------:R0:W-:Y:S04]  /*1db30*/  STL.64 [R1+0x578], R10 ;  /* 0x0005780a01007387 */ /* 0x0001e80000100a00 */
[----:B0-----:R-:W3:Y:S01]  /*1db40*/  LDL.LU.64 R10, [R1+0x2090] ;  /* 0x00209000010a7983 */ /* 0x001ee20000300a00 */
[----:B--2---:R-:W-:Y:S03]  /*1db50*/  HMMA.16816.F32 R24, R12, R16, R24 ;  /* 0x000000100c18723c */ /* 0x004fe60000001818 */
[----:B------:R-:W2:-:S15]  /*1db60*/  LDL.LU.64 R8, [R1+0x2088] ;  /* 0x0020880001087983 */ /* 0x000e9e0000300a00 */
[----:B------:R-:W-:Y:S01]  /*1db70*/  NOP ;  /* 0x0000000000007918 */ /* 0x000fe20000000000 */
[----:B------:R0:W-:Y:S04]  /*1db80*/  STL.64 [R1+0x560], R24 ;  /* 0x0005601801007387 */ /* 0x0001e80000100a00 */
[----:B------:R1:W-:Y:S04]  /*1db90*/  STL.64 [R1+0x568], R26 ;  /* 0x0005681a01007387 */ /* 0x0003e80000100a00 */
[----:B0-----:R-:W4:Y:S04]  /*1dba0*/  LDL.LU.64 R24, [R1+0x180] ;  /* 0x0001800001187983 */ /* 0x001f280000300a00 */
[----:B-1----:R-:W4:Y:S04]  /*1dbb0*/  LDL.LU.64 R26, [R1+0x188] ;  /* 0x00018800011a7983 */ /* 0x002f280000300a00 */
[----:B------:R-:W-:Y:S04]  /*1dbc0*/  STL.64 [R1+0x2050], R18 ;  /* 0x0020501201007387 */ /* 0x000fe80000100a00 */
[----:B------:R0:W-:Y:S04]  /*1dbd0*/  STL.64 [R1+0x2048], R16 ;  /* 0x0020481001007387 */ /* 0x0001e80000100a00 */
[----:B0-----:R-:W2:Y:S04]  /*1dbe0*/  LDL.LU.64 R16, [R1+0x520] ;  /* 0x0005200001107983 */ /* 0x001ea80000300a00 */
[----:B------:R-:W2:Y:S01]  /*1dbf0*/  LDL.LU.64 R18, [R1+0x528] ;  /* 0x0005280001127983 */ /* 0x000ea20000300a00 */
[----:B---3--:R-:W-:-:S15]  /*1dc00*/  HMMA.16816.F32 R4, R12, R10, R4 ;  /* 0x0000000a0c04723c */ /* 0x008fde0000001804 */
        /* <DEDUP_REMOVED lines=14> */
[----:B------:R-:W2:Y:S02]  /*1dcf0*/  LDL.LU.64 R10, [R1+0x538] ;  /* 0x00053800010a7983 */ /* 0x000ea40000300a00 */
[----:B--2---:R-:W-:-:S15]  /*1dd00*/  HMMA.16816.F32 R8, R12, R6, R8 ;  /* 0x000000060c08723c */ /* 0x004fde0000001808 */
[----:B------:R-:W-:-:S04]  /*1dd10*/  NOP ;  /* 0x0000000000007918 */ /* 0x000fc80000000000 */
[----:B------:R-:W-:Y:S04]  /*1dd20*/  STL.64 [R1+0x530], R8 ;  /* 0x0005300801007387 */ /* 0x000fe80000100a00 */
[----:B------:R3:W-:Y:S02]  /*1dd30*/  STL.64 [R1+0x538], R10 ;  /* 0x0005380a01007387 */ /* 0x0007e40000100a00 */
[C---:B---3--:R-:W-:Y:S02]  /*1dd40*/  HMMA.16816.F32 R8, R12.reuse, R4, R16 ;  /* 0x000000040c08723c */ /* 0x048fe40000001810 */
[----:B------:R-:W2:Y:S04]  /*1dd50*/  LDL.LU.64 R16, [R1+0x510] ;  /* 0x0005100001107983 */ /* 0x000ea80000300a00 */
[----:B------:R-:W2:Y:S02]  /*1dd60*/  LDL.LU.64 R18, [R1+0x518] ;  /* 0x0005180001127983 */ /* 0x000ea40000300a00 */
[----:B----4-:R-:W-:Y:S11]  /*1dd70*/  HMMA.16816.F32 R12, R12, R2, R24 ;  /* 0x000000020c0c723c */ /* 0x010ff60000001818 */
[----:B------:R0:W-:Y:S04]  /*1dd80*/  STL.64 [R1+0x520], R8 ;  /* 0x0005200801007387 */ /* 0x0001e80000100a00 */
[----:B------:R1:W-:Y:S04]  /*1dd90*/  STL.64 [R1+0x528], R10 ;  /* 0x0005280a01007387 */ /* 0x0003e80000100a00 */
[----:B0-----:R-:W3:Y:S04]  /*1dda0*/  LDL.LU.64 R8, [R1+0x500] ;  /* 0x0005000001087983 */ /* 0x001ee80000300a00 */
[----:B-1----:R-:W3:Y:S04]  /*1ddb0*/  LDL.LU.64 R10, [R1+0x508] ;  /* 0x00050800010a7983 */ /* 0x002ee80000300a00 */
[----:B------:R-:W-:Y:S04]  /*1ddc0*/  STL.64 [R1+0x2030], R6 ;  /* 0x0020300601007387 */ /* 0x000fe80000100a00 */
[----:B------:R0:W-:Y:S04]  /*1ddd0*/  STL.64 [R1+0x2028], R4 ;  /* 0x0020280401007387 */ /* 0x0001e80000100a00 */
[----:B0-----:R-:W4:Y:S04]  /*1dde0*/  LDL.LU.64 R4, [R1+0x4f0] ;  /* 0x0004f00001047983 */ /* 0x001f280000300a00 */
[----:B------:R-:W4:Y:S04]  /*1ddf0*/  LDL.LU.64 R6, [R1+0x4f8] ;  /* 0x0004f80001067983 */ /* 0x000f280000300a00 */
[----:B------:R-:W2:Y:S04]  /*1de00*/  LDL.LU.64 R26, [R1+0x2060] ;  /* 0x00206000011a7983 */ /* 0x000ea80000300a00 */
[----:B------:R-:W3:Y:S04]  /*1de10*/  LDL.LU.64 R24, [R1+0x2058] ;  /* 0x0020580001187983 */ /* 0x000ee80000300a00 */
[----:B------:R0:W-:Y:S04]  /*1de20*/  STL.64 [R1+0x180], R12 ;  /* 0x0001800c01007387 */ /* 0x0001e80000100a00 */
[----:B------:R2:W-:Y:S01]  /*1de30*/  STL.64 [R1+0x188], R14 ;  /* 0x0001880e01007387 */ /* 0x0005e20000100a00 */
[----:B0-----:R-:W-:-:S02]  /*1de40*/  IMAD R12, R29, 0x100, R28 ;  /* 0x000001001d0c7824 */ /* 0x001fc400078e021c */
[----:B------:R-:W-:-:S03]  /*1de50*/  IMAD R13, R23, 0x100, R22 ;  /* 0x00000100170d7824 */ /* 0x000fc600078e0216 */
[----:B------:R-:W-:Y:S02]  /*1de60*/  F2FP.F16.E4M3.UNPACK_B R12, R12 ;  /* 0x0000000cff0c723e */ /* 0x000fe400020006ff */
[----:B------:R-:W-:Y:S01]  /*1de70*/  F2FP.F16.E4M3.UNPACK_B R13, R13 ;  /* 0x0000000dff0d723e */ /* 0x000fe200020006ff */
[----:B--2---:R-:W-:Y:S02]  /*1de80*/  IMAD R14, R27, 0x100, R26 ;  /* 0x000001001b0e7824 */ /* 0x004fe400078e021a */
[----:B---3--:R-:W-:Y:S02]  /*1de90*/  IMAD R15, R25, 0x100, R24 ;  /* 0x00000100190f7824 */ /* 0x008fe400078e0218 */
[----:B------:R-:W2:Y:S04]  /*1dea0*/  LDL.LU.64 R24, [R1+0x4e0] ;  /* 0x0004e00001187983 */ /* 0x000ea80000300a00 */
[----:B------:R-:W2:Y:S01]  /*1deb0*/  LDL.LU.64 R26, [R1+0x4e8] ;  /* 0x0004e800011a7983 */ /* 0x000ea20000300a00 */
[----:B------:R-:W-:-:S02]  /*1dec0*/  F2FP.F16.E4M3.UNPACK_B R14, R14 ;  /* 0x0000000eff0e723e */ /* 0x000fc400020006ff */
[----:B------:R-:W-:-:S07]  /*1ded0*/  F2FP.F16.E4M3.UNPACK_B R15, R15 ;  /* 0x0000000fff0f723e */ /* 0x000fce00020006ff */
[----:B------:R-:W-:-:S15]  /*1dee0*/  HMMA.16816.F32 R16, R12, R20, R16 ;  /* 0x000000140c10723c */ /* 0x000fde0000001810 */
[----:B------:R-:W-:-:S04]  /*1def0*/  NOP ;  /* 0x0000000000007918 */ /* 0x000fc80000000000 */
        /* <DEDUP_REMOVED lines=12> */
[----:B0-----:R-:W3:Y:S04]  /*1dfc0*/  LDL.LU.64 R4, [R1+0x4d0] ;  /* 0x0004d00001047983 */ /* 0x001ee80000300a00 */
[----:B-1----:R-:W3:Y:S04]  /*1dfd0*/  LDL.LU.64 R6, [R1+0x4d8] ;  /* 0x0004d80001067983 */ /* 0x002ee80000300a00 */
[----:B------:R0:W-:Y:S04]  /*1dfe0*/  STL.64 [R1+0x2000], R18 ;  /* 0x0020001201007387 */ /* 0x0001e80000100a00 */
[----:B0-----:R-:W4:Y:S04]  /*1dff0*/  LDL.LU R18, [R1+0x958] ;  /* 0x0009580001127983 */ /* 0x001f280000300800 */
[----:B------:R-:W4:Y:S04]  /*1e000*/  LDL.LU R19, [R1+0x954] ;  /* 0x0009540001137983 */ /* 0x000f280000300800 */
[----:B------:R0:W-:Y:S04]  /*1e010*/  STL.64 [R1+0x1ff8], R16 ;  /* 0x001ff81001007387 */ /* 0x0001e80000100a00 */
[----:B0-----:R-:W2:Y:S04]  /*1e020*/  LDL.LU R16, [R1+0x950] ;  /* 0x0009500001107983 */ /* 0x001ea80000300800 */
[----:B------:R-:W2:Y:S04]  /*1e030*/  LDL.LU R17, [R1+0x94c] ;  /* 0x00094c0001117983 */ /* 0x000ea80000300800 */
[----:B----4-:R-:W-:Y:S04]  /*1e040*/  STL.64 [R1+0x2010], R18 ;  /* 0x0020101201007387 */ /* 0x010fe80000100a00 */
[----:B--2---:R0:W-:Y:S04]  /*1e050*/  STL.64 [R1+0x2008], R16 ;  /* 0x0020081001007387 */ /* 0x0041e80000100a00 */
[----:B0-----:R-:W2:Y:S04]  /*1e060*/  LDL.LU.64 R16, [R1+0x4b0] ;  /* 0x0004b00001107983 */ /* 0x001ea80000300a00 */
[----:B------:R-:W4:Y:S01]  /*1e070*/  LDL.LU.64 R18, [R1+0x4b8] ;  /* 0x0004b80001127983 */ /* 0x000f220000300a00 */
[C---:B------:R-:W-:Y:S08]  /*1e080*/  HMMA.16816.F32 R24, R12.reuse, R10, R24 ;  /* 0x0000000a0c18723c */ /* 0x040ff00000001818 */
[C---:B---3--:R-:W-:Y:S11]  /*1e090*/  HMMA.16816.F32 R4, R12.reuse, R8, R4 ;  /* 0x000000080c04723c */ /* 0x048ff60000001804 */
[----:B------:R-:W-:Y:S04]  /*1e0a0*/  STL.64 [R1+0x4e0], R24 ;  /* 0x0004e01801007387 */ /* 0x000fe80000100a00 */
[----:B------:R-:W-:Y:S04]  /*1e0b0*/  STL.64 [R1+0x4e8], R26 ;  /* 0x0004e81a01007387 */ /* 0x000fe80000100a00 */
[----:B----4-:R-:W-:Y:S04]  /*1e0c0*/  STL.64 [R1+0x2020], R18 ;  /* 0x0020201201007387 */ /* 0x010fe80000100a00 */
[----:B--2---:R0:W-:Y:S04]  /*1e0d0*/  STL.64 [R1+0x2018], R16 ;  /* 0x0020181001007387 */ /* 0x0041e80000100a00 */
[----:B0-----:R-:W2:Y:S04]  /*1e0e0*/  LDL.LU.64 R16, [R1+0x4c0] ;  /* 0x0004c00001107983 */ /* 0x001ea80000300a00 */
[----:B------:R-:W2:Y:S04]  /*1e0f0*/  LDL.LU.64 R18, [R1+0x4c8] ;  /* 0x0004c80001127983 */ /* 0x000ea80000300a00 */
[----:B------:R-:W3:Y:S04]  /*1e100*/  LDL.LU R0, [R1+0x964] ;  /* 0x0009640001007983 */ /* 0x000ee80000300800 */
[----:B------:R-:W4:Y:S04]  /*1e110*/  LDL.LU R28, [R1+0x970] ;  /* 0x00097000011c7983 */ /* 0x000f280000300800 */
[----:B------:R-:W4:Y:S04]  /*1e120*/  LDL.LU R29, [R1+0x96c] ;  /* 0x00096c00011d7983 */ /* 0x000f280000300800 */
[----:B------:R-:W2:Y:S04]  /*1e130*/  LDL.LU R22, [R1+0x978] ;  /* 0x0009780001167983 */ /* 0x000ea80000300800 */
[----:B------:R-:W2:Y:S04]  /*1e140*/  LDL.LU R23, [R1+0x974] ;  /* 0x0009740001177983 */ /* 0x000ea80000300800 */
[----:B------:R-:W2:Y:S04]  /*1e150*/  LDL.LU R26, [R1+0x980] ;  /* 0x00098000011a7983 */ /* 0x000ea80000300800 */
[----:B------:R-:W2:Y:S04]  /*1e160*/  LDL.LU R27, [R1+0x97c] ;  /* 0x00097c00011b7983 */ /* 0x000ea80000300800 */
[----:B------:R-:W-:Y:S04]  /*1e170*/  STL.64 [R1+0x4d0], R4 ;  /* 0x0004d00401007387 */ /* 0x000fe80000100a00 */
[----:B------:R0:W-:Y:S04]  /*1e180*/  STL.64 [R1+0x4d8], R6 ;  /* 0x0004d80601007387 */ /* 0x0001e80000100a00 */
[----:B0-----:R-:W3:Y:S04]  /*1e190*/  LDL.LU.64 R6, [R1+0x2030] ;  /* 0x0020300001067983 */ /* 0x001ee80000300a00 */
[----:B------:R-:W4:Y:S04]  /*1e1a0*/  LDL.LU.64 R4, [R1+0x2028] ;  /* 0x0020280001047983 */ /* 0x000f280000300a00 */
[----:B------:R-:W-:Y:S04]  /*1e1b0*/  STL.64 [R1+0x1fe0], R10 ;  /* 0x001fe00a01007387 */ /* 0x000fe80000100a00 */
[----:B------:R0:W-:Y:S04]  /*1e1c0*/  STL.64 [R1+0x1fd8], R8 ;  /* 0x001fd80801007387 */ /* 0x0001e80000100a00 */
[----:B0-----:R-:W4:Y:S04]  /*1e1d0*/  LDL.LU.64 R8, [R1+0x170] ;  /* 0x0001700001087983 */ /* 0x001f280000300a00 */
[----:B------:R-:W4:Y:S04]  /*1e1e0*/  LDL.LU.64 R10, [R1+0x178] ;  /* 0x00017800010a7983 */ /* 0x000f280000300a00 */
[----:B------:R-:W4:Y:S04]  /*1e1f0*/  LDL.LU R24, [R1+0x988] ;  /* 0x0009880001187983 */ /* 0x000f280000300800 */
[----:B------:R-:W4:Y:S04]  /*1e200*/  LDL.LU R25, [R1+0x984] ;  /* 0x0009840001197983 */ /* 0x000f280000300800 */
[----:B--2---:R0:W-:Y:S04]  /*1e210*/  STL.64 [R1+0x1fb0], R26 ;  /* 0x001fb01a01007387 */ /* 0x0041e80000100a00 */
[----:B0-----:R-:W2:Y:S04]  /*1e220*/  LDL.LU R26, [R1+0x95c] ;  /* 0x00095c00011a7983 */ /* 0x001ea80000300800 */
[----:B------:R-:W2:Y:S01]  /*1e230*/  LDL.LU R27, [R1+0x968] ;  /* 0x00096800011b7983 */ /* 0x000ea20000300800 */
[----:B---3--:R-:W-:Y:S03]  /*1e240*/  HMMA.16816.F32 R16, R12, R6, R16 ;  /* 0x000000060c10723c */ /* 0x008fe60000001810 */
[----:B----4-:R0:W-:Y:S04]  /*1e250*/  STL.64 [R1+0x1fa8], R24 ;  /* 0x001fa81801007387 */ /* 0x0101e80000100a00 */
[----:B0-----:R-:W2:-:S12]  /*1e260*/  LDL.LU R25, [R1+0x960] ;  /* 0x0009600001197983 */ /* 0x001e980000300800 */
        /* <DEDUP_REMOVED lines=9> */
[----:B------:R-:W4:Y:S04]  /*1e300*/  LDL.LU.64 R16, [R1+0x2008] ;  /* 0x0020080001107983 */ /* 0x000f280000300a00 */
[----:B------:R-:W-:Y:S04]  /*1e310*/  STL.64 [R1+0x1fc0], R6 ;  /* 0x001fc00601007387 */ /* 0x000fe80000100a00 */
[----:B------:R0:W-:Y:S02]  /*1e320*/  STL.64 [R1+0x1fb8], R4 ;  /* 0x001fb80401007387 */ /* 0x0001e40000100a00 */
[----:B0-----:R-:W-:-:S15]  /*1e330*/  HMMA.16816.F32 R4, R12, R2, R8 ;  /* 0x000000020c04723c */ /* 0x001fde0000001808 */
[----:B------:R-:W-:-:S04]  /*1e340*/  NOP ;  /* 0x0000000000007918 */ /* 0x000fc80000000000 */
[----:B------:R-:W-:Y:S04]  /*1e350*/  STL.64 [R1+0x170], R4 ;  /* 0x0001700401007387 */ /* 0x000fe80000100a00 */
[----:B------:R-:W-:Y:S01]  /*1e360*/  STL.64 [R1+0x178], R6 ;  /* 0x0001780601007387 */ /* 0x000fe20000100a00 */
[----:B---3--:R-:W-:Y:S02]  /*1e370*/  IMAD R13, R19, 0x100, R18 ;  /* 0x00000100130d7824 */ /* 0x008fe400078e0212 */
[----:B----4-:R-:W-:Y:S02]  /*1e380*/  IMAD R12, R17, 0x100, R16 ;  /* 0x00000100110c7824 */ /* 0x010fe400078e0210 */
[----:B------:R-:W3:Y:S04]  /*1e390*/  LDL.LU.64 R16, [R1+0x4a0] ;  /* 0x0004a00001107983 */ /* 0x000ee80000300a00 */
[----:B------:R-:W3:Y:S04]  /*1e3a0*/  LDL.LU.64 R18, [R1+0x4a8] ;  /* 0x0004a80001127983 */ /* 0x000ee80000300a00 */
[----:B------:R-:W4:Y:S04]  /*1e3b0*/  LDL.LU.64 R8, [R1+0x480] ;  /* 0x0004800001087983 */ /* 0x000f280000300a00 */
[----:B------:R-:W3:Y:S01]  /*1e3c0*/  LDL.LU.64 R10, [R1+0x488] ;  /* 0x00048800010a7983 */ /* 0x000ee20000300a00 */
[----:B--2---:R-:W-:-:S02]  /*1e3d0*/  IMAD R14, R26, 0x100, R25 ;  /* 0x000001001a0e7824 */ /* 0x004fc400078e0219 */
[----:B------:R-:W-:Y:S01]  /*1e3e0*/  IMAD R15, R0, 0x100, R27 ;  /* 0x00000100000f7824 */ /* 0x000fe200078e021b */
[----:B------:R-:W-:Y:S02]  /*1e3f0*/  F2FP.F16.E4M3.UNPACK_B R12, R12 ;  /* 0x0000000cff0c723e */ /* 0x000fe400020006ff */
[----:B------:R-:W-:Y:S02]  /*1e400*/  F2FP.F16.E4M3.UNPACK_B R13, R13 ;  /* 0x0000000dff0d723e */ /* 0x000fe400020006ff */
[----:B------:R-:W-:Y:S02]  /*1e410*/  F2FP.F16.E4M3.UNPACK_B R14, R14 ;  /* 0x0000000eff0e723e */ /* 0x000fe400020006ff */
[----:B------:R-:W-:Y:S01]  /*1e420*/  F2FP.F16.E4M3.UNPACK_B R15, R15 ;  /* 0x0000000fff0f723e */ /* 0x000fe200020006ff */
[----:B---3--:R-:W-:Y:S04]  /*1e430*/  STL.64 [R1+0x1ff0], R10 ;  /* 0x001ff00a01007387 */ /* 0x008fe80000100a00 */
[----:B----4-:R0:W-:Y:S04]  /*1e440*/  STL.64 [R1+0x1fe8], R8 ;  /* 0x001fe80801007387 */ /* 0x0101e80000100a00 */
[----:B0-----:R-:W2:Y:S04]  /*1e450*/  LDL.LU.64 R8, [R1+0x490] ;  /* 0x0004900001087983 */ /* 0x001ea80000300a00 */
[----:B------:R-:W2:Y:S04]  /*1e460*/  LDL.LU.64 R10, [R1+0x498] ;  /* 0x00049800010a7983 */ /* 0x000ea80000300a00 */
[----:B------:R-:W3:Y:S04]  /*1e470*/  LDL.LU.64 R4, [R1+0x460] ;  /* 0x0004600001047983 */ /* 0x000ee80000300a00 */
[----:B------:R-:W4:Y:S01]  /*1e480*/  LDL.LU.64 R6, [R1+0x468] ;  /* 0x0004680001067983 */ /* 0x000f220000300a00 */
[C---:B------:R-:W-:Y:S03]  /*1e490*/  HMMA.16816.F32 R16, R12.reuse, R20, R16 ;  /* 0x000000140c10723c */ /* 0x040fe60000001810 */
[----:B----4-:R-:W-:Y:S04]  /*1e4a0*/  STL.64 [R1+0x1fd0], R6 ;  /* 0x001fd00601007387 */ /* 0x010fe80000100a00 */
[----:B---3--:R0:W-:Y:S04]  /*1e4b0*/  STL.64 [R1+0x1fc8], R4 ;  /* 0x001fc80401007387 */ /* 0x0081e80000100a00 */
[----:B0-----:R-:W3:Y:S04]  /*1e4c0*/  LDL.LU.64 R4, [R1+0x470] ;  /* 0x0004700001047983 */ /* 0x001ee80000300a00 */
[----:B------:R-:W3:Y:S04]  /*1e4d0*/  LDL.LU.64 R6, [R1+0x478] ;  /* 0x0004780001067983 */ /* 0x000ee80000300a00 */
[----:B------:R-:W4:Y:S04]  /*1e4e0*/  LDL.LU.64 R24, [R1+0x450] ;  /* 0x0004500001187983 */ /* 0x000f280000300a00 */
[----:B------:R-:W4:Y:S04]  /*1e4f0*/  LDL.LU.64 R26, [R1+0x458] ;  /* 0x00045800011a7983 */ /* 0x000f280000300a00 */
        /* <DEDUP_REMOVED lines=30> */
[----:B0-----:R-:W4:Y:S04]  /*1e6e0*/  LDL.LU.64 R6, [R1+0x1fc0] ;  /* 0x001fc00001067983 */ /* 0x001f280000300a00 */
[----:B------:R-:W2:Y:S04]  /*1e6f0*/  LDL.LU.64 R4, [R1+0x1fb8] ;  /* 0x001fb80001047983 */ /* 0x000ea80000300a00 */
[----:B------:R-:W-:Y:S04]  /*1e700*/  STL.64 [R1+0x1f80], R10 ;  /* 0x001f800a01007387 */ /* 0x000fe80000100a00 */
[----:B------:R0:W-:Y:S04]  /*1e710*/  STL.64 [R1+0x1f78], R8 ;  /* 0x001f780801007387 */ /* 0x0001e80000100a00 */
[----:B0-----:R-:W2:Y:S04]  /*1e720*/  LDL.LU.64 R8, [R1+0x440] ;  /* 0x0004400001087983 */ /* 0x001ea80000300a00 */
[----:B------:R-:W2:Y:S01]  /*1e730*/  LDL.LU.64 R10, [R1+0x448] ;  /* 0x00044800010a7983 */ /* 0x000ea20000300a00 */
[----:B----4-:R-:W-:-:S15]  /*1e740*/  HMMA.16816.F32 R24, R12, R6, R24 ;  /* 0x000000060c18723c */ /* 0x010fde0000001818 */
[----:B------:R-:W-:-:S04]  /*1e750*/  NOP ;  /* 0x0000000000007918 */ /* 0x000fc80000000000 */
[----:B------:R-:W-:Y:S04]  /*1e760*/  STL.64 [R1+0x450], R24 ;  /* 0x0004501801007387 */ /* 0x000fe80000100a00 */
[----:B------:R0:W-:Y:S01]  /*1e770*/  STL.64 [R1+0x458], R26 ;  /* 0x0004581a01007387 */ /* 0x0001e20000100a00 */
[C---:B--2---:R-:W-:Y:S03]  /*1e780*/  HMMA.16816.F32 R8, R12.reuse, R4, R8 ;  /* 0x000000040c08723c */ /* 0x044fe60000001808 */
[----:B0-----:R-:W2:Y:S04]  /*1e790*/  LDL.LU.64 R26, [R1+0x1fb0] ;  /* 0x001fb000011a7983 */ /* 0x001ea80000300a00 */
[----:B------:R-:W3:Y:S04]  /*1e7a0*/  LDL.LU.64 R24, [R1+0x1fa8] ;  /* 0x001fa80001187983 */ /* 0x000ee80000300a00 */
[----:B------:R-:W-:Y:S04]  /*1e7b0*/  STL.64 [R1+0x1f60], R6 ;  /* 0x001f600601007387 */ /* 0x000fe80000100a00 */
[----:B------:R0:W-:Y:S02]  /*1e7c0*/  STL.64 [R1+0x1f58], R4 ;  /* 0x001f580401007387 */ /* 0x0001e40000100a00 */
[----:B0-----:R-:W-:Y:S02]  /*1e7d0*/  HMMA.16816.F32 R4, R12, R2, R16 ;  /* 0x000000020c04723c */ /* 0x001fe40000001810 */
[----:B------:R0:W-:Y:S04]  /*1e7e0*/  STL.64 [R1+0x440], R8 ;  /* 0x0004400801007387 */ /* 0x0001e80000100a00 */
[----:B------:R1:W-:-:S13]  /*1e7f0*/  STL.64 [R1+0x448], R10 ;  /* 0x0004480a01007387 */ /* 0x0003da0000100a00 */
[----:B------:R-:W-:Y:S04]  /*1e800*/  STL.64 [R1+0x160], R4 ;  /* 0x0001600401007387 */ /* 0x000fe80000100a00 */
[----:B------:R-:W-:Y:S04]  /*1e810*/  STL.64 [R1+0x168], R6 ;  /* 0x0001680601007387 */ /* 0x000fe80000100a00 */
[----:B------:R-:W4:Y:S04]  /*1e820*/  LDL.LU.64 R16, [R1+0x430] ;  /* 0x0004300001107983 */ /* 0x000f280000300a00 */
[----:B------:R-:W4:Y:S04]  /*1e830*/  LDL.LU.64 R18, [R1+0x438] ;  /* 0x0004380001127983 */ /* 0x000f280000300a00 */
[----:B0-----:R-:W2:Y:S04]  /*1e840*/  LDL.LU.64 R8, [R1+0x410] ;  /* 0x0004100001087983 */ /* 0x001ea80000300a00 */
[----:B-1----:R-:W2:Y:S01]  /*1e850*/  LDL.LU.64 R10, [R1+0x418] ;  /* 0x00041800010a7983 */ /* 0x002ea20000300a00 */
[----:B------:R-:W-:-:S02]  /*1e860*/  IMAD R12, R29, 0x100, R28 ;  /* 0x000001001d0c7824 */ /* 0x000fc400078e021c */
[----:B------:R-:W-:-:S03]  /*1e870*/  IMAD R13, R23, 0x100, R22 ;  /* 0x00000100170d7824 */ /* 0x000fc600078e0216 */
[----:B------:R-:W-:Y:S02]  /*1e880*/  F2FP.F16.E4M3.UNPACK_B R12, R12 ;  /* 0x0000000cff0c723e */ /* 0x000fe400020006ff */
[----:B------:R-:W-:Y:S01]  /*1e890*/  F2FP.F16.E4M3.UNPACK_B R13, R13 ;  /* 0x0000000dff0d723e */ /* 0x000fe200020006ff */
[----:B--2---:R-:W-:Y:S04]  /*1e8a0*/  STL.64 [R1+0x1f90], R10 ;  /* 0x001f900a01007387 */ /* 0x004fe80000100a00 */
[----:B------:R0:W-:Y:S04]  /*1e8b0*/  STL.64 [R1+0x1f88], R8 ;  /* 0x001f880801007387 */ /* 0x0001e80000100a00 */
[----:B0-----:R-:W2:Y:S04]  /*1e8c0*/  LDL.LU.64 R8, [R1+0x420] ;  /* 0x0004200001087983 */ /* 0x001ea80000300a00 */
[----:B------:R-:W2:Y:S04]  /*1e8d0*/  LDL.LU.64 R10, [R1+0x428] ;  /* 0x00042800010a7983 */ /* 0x000ea80000300a00 */
[----:B------:R-:W2:Y:S04]  /*1e8e0*/  LDL.LU.64 R4, [R1+0x3f0] ;  /* 0x0003f00001047983 */ /* 0x000ea80000300a00 */
[----:B------:R-:W2:Y:S01]  /*1e8f0*/  LDL.LU.64 R6, [R1+0x3f8] ;  /* 0x0003f80001067983 */ /* 0x000ea20000300a00 */
[----:B------:R-:W-:-:S02]  /*1e900*/  IMAD R14, R27, 0x100, R26 ;  /* 0x000001001b0e7824 */ /* 0x000fc400078e021a */
[----:B---3--:R-:W-:-:S03]  /*1e910*/  IMAD R15, R25, 0x100, R24 ;  /* 0x00000100190f7824 */ /* 0x008fc600078e0218 */
[----:B------:R-:W-:Y:S02]  /*1e920*/  F2FP.F16.E4M3.UNPACK_B R14, R14 ;  /* 0x0000000eff0e723e */ /* 0x000fe400020006ff */
[----:B------:R-:W-:-:S07]  /*1e930*/  F2FP.F16.E4M3.UNPACK_B R15, R15 ;  /* 0x0000000fff0f723e */ /* 0x000fce00020006ff */
[C---:B----4-:R-:W-:Y:S01]  /*1e940*/  HMMA.16816.F32 R16, R12.reuse, R20, R16 ;  /* 0x000000140c10723c */ /* 0x050fe20000001810 */
[----:B--2---:R-:W-:Y:S04]  /*1e950*/  STL.64 [R1+0x1f70], R6 ;  /* 0x001f700601007387 */ /* 0x004fe80000100a00 */
[----:B------:R0:W-:Y:S04]  /*1e960*/  STL.64 [R1+0x1f68], R4 ;  /* 0x001f680401007387 */ /* 0x0001e80000100a00 */
[----:B0-----:R-:W2:Y:S04]  /*1e970*/  LDL.LU.64 R4, [R1+0x400] ;  /* 0x0004000001047983 */ /* 0x001ea80000300a00 */
[----:B------:R-:W2:Y:S04]  /*1e980*/  LDL.LU.64 R6, [R1+0x408] ;  /* 0x0004080001067983 */ /* 0x000ea80000300a00 */
[----:B------:R-:W3:Y:S04]  /*1e990*/  LDL.LU.64 R24, [R1+0x3d0] ;  /* 0x0003d00001187983 */ /* 0x000ee80000300a00 */
[----:B------:R-:W3:Y:S04]  /*1e9a0*/  LDL.LU.64 R26, [R1+0x3d8] ;  /* 0x0003d800011a7983 */ /* 0x000ee80000300a00 */
[----:B------:R-:W4:Y:S04]  /*1e9b0*/  LDL.LU R29, [R1+0x98c] ;  /* 0x00098c00011d7983 */ /* 0x000f280000300800 */
[----:B------:R-:W2:Y:S04]  /*1e9c0*/  LDL.LU R23, [R1+0x994] ;  /* 0x0009940001177983 */ /* 0x000ea80000300800 */
[----:B------:R-:W2:Y:S04]  /*1e9d0*/  LDL.LU R22, [R1+0x99c] ;  /* 0x00099c0001167983 */ /* 0x000ea80000300800 */
[----:B------:R-:W2:Y:S04]  /*1e9e0*/  LDL.LU R0, [R1+0x9a8] ;  /* 0x0009a80001007983 */ /* 0x000ea80000300800 */
[----:B------:R-:W2:Y:S04]  /*1e9f0*/  LDL.LU R28, [R1+0x9a4] ;  /* 0x0009a400011c7983 */ /* 0x000ea80000300800 */
        /* <DEDUP_REMOVED lines=33> */
[----:B------:R-:W-:Y:S01]  /*1ec10*/  STL.64 [R1+0x1f28], R8 ;  /* 0x001f280801007387 */ /* 0x000fe20000100a00 */
[----:B--2---:R-:W-:-:S15]  /*1ec20*/  HMMA.16816.F32 R16, R12, R6, R16 ;  /* 0x000000060c10723c */ /* 0x004fde0000001810 */
[----:B------:R-:W-:-:S04]  /*1ec30*/  NOP ;  /* 0x0000000000007918 */ /* 0x000fc80000000000 */
[----:B------:R0:W-:Y:S04]  /*1ec40*/  STL.64 [R1+0x3e0], R16 ;  /* 0x0003e01001007387 */ /* 0x0001e80000100a00 */
[----:B------:R1:W-:Y:S04]  /*1ec50*/  STL.64 [R1+0x3e8], R18 ;  /* 0x0003e81201007387 */ /* 0x0003e80000100a00 */
[----:B0-----:R-:W2:Y:S04]  /*1ec60*/  LDL.LU.64 R16, [R1+0x3c0] ;  /* 0x0003c00001107983 */ /* 0x001ea80000300a00 */
[----:B-1----:R-:W2:Y:S01]  /*1ec70*/  LDL.LU.64 R18, [R1+0x3c8] ;  /* 0x0003c80001127983 */ /* 0x002ea20000300a00 */
[----:B---3--:R-:W-:-:S15]  /*1ec80*/  HMMA.16816.F32 R8, R12, R4, R24 ;  /* 0x000000040c08723c */ /* 0x008fde0000001818 */
[----:B------:R-:W-:-:S04]  /*1ec90*/  NOP ;  /* 0x0000000000007918 */ /* 0x000fc80000000000 */
[----:B------:R-:W-:Y:S04]  /*1eca0*/  STL.64 [R1+0x3d0], R8 ;  /* 0x0003d00801007387 */ /* 0x000fe80000100a00 */
[----:B------:R-:W-:Y:S04]  /*1ecb0*/  STL.64 [R1+0x3d8], R10 ;  /* 0x0003d80a01007387 */ /* 0x000fe80000100a00 */
[----:B--2---:R-:W-:Y:S04]  /*1ecc0*/  STL.64 [R1+0x1f50], R18 ;  /* 0x001f501201007387 */ /* 0x004fe80000100a00 */
[----:B------:R0:W-:Y:S04]  /*1ecd0*/  STL.64 [R1+0x1f48], R16 ;  /* 0x001f481001007387 */ /* 0x0001e80000100a00 */
[----:B0-----:R-:W2:Y:S04]  /*1ece0*/  LDL.LU.64 R16, [R1+0x150] ;  /* 0x0001500001107983 */ /* 0x001ea80000300a00 */
[----:B------:R-:W2:Y:S04]  /*1ecf0*/  LDL.LU.64 R18, [R1+0x158] ;  /* 0x0001580001127983 */ /* 0x000ea80000300a00 */
[----:B------:R-:W3:Y:S04]  /*1ed00*/  LDL.LU.64 R8, [R1+0x3b0] ;  /* 0x0003b00001087983 */ /* 0x000ee80000300a00 */
[----:B------:R-:W3:Y:S04]  /*1ed10*/  LDL.LU.64 R10, [R1+0x3b8] ;  /* 0x0003b800010a7983 */ /* 0x000ee80000300a00 */
[----:B------:R-:W3:Y:S04]  /*1ed20*/  LDL.LU.64 R24, [R1+0x3a0] ;  /* 0x0003a00001187983 */ /* 0x000ee80000300a00 */
[----:B------:R-:W3:Y:S04]  /*1ed30*/  LDL.LU.64 R26, [R1+0x3a8] ;  /* 0x0003a800011a7983 */ /* 0x000ee80000300a00 */
[----:B------:R0:W-:Y:S04]  /*1ed40*/  STL.64 [R1+0x1f18], R6 ;  /* 0x001f180601007387 */ /* 0x0001e80000100a00 */
[----:B0-----:R-:W3:Y:S04]  /*1ed50*/  LDL.LU R6, [R1+0x998] ;  /* 0x0009980001067983 */ /* 0x001ee80000300800 */
[----:B------:R-:W4:Y:S04]  /*1ed60*/  LDL.LU R7, [R1+0x9a0] ;  /* 0x0009a00001077983 */ /* 0x000f280000300800 */
[----:B------:R0:W-:Y:S04]  /*1ed70*/  STL.64 [R1+0x1f10], R4 ;  /* 0x001f100401007387 */ /* 0x0001e80000100a00 */
[----:B0-----:R-:W4:Y:S01]  /*1ed80*/  LDL.LU R5, [R1+0x990] ;  /* 0x0009900001057983 */ /* 0x001f220000300800 */
[----:B--2---:R-:W-:Y:S01]  /*1ed90*/  HMMA.16816.F32 R12, R12, R2, R16 ;  /* 0x000000020c0c723c */ /* 0x004fe20000001810 */
[----:B---3--:R-:W-:-:S02]  /*1eda0*/  IMAD R23, R23, 0x100, R6 ;  /* 0x0000010017177824 */ /* 0x008fc400078e0206 */
[----:B----4-:R-:W-:Y:S02]  /*1edb0*/  IMAD R22, R22, 0x100, R7 ;  /* 0x0000010016167824 */ /* 0x010fe400078e0207 */
[----:B------:R-:W-:Y:S02]  /*1edc0*/  IMAD R29, R29, 0x100, R5 ;  /* 0x000001001d1d7824 */ /* 0x000fe400078e0205 */
[----:B------:R-:W2:Y:S04]  /*1edd0*/  LDL.LU.64 R4, [R1+0x390] ;  /* 0x0003900001047983 */ /* 0x000ea80000300a00 */
[----:B------:R-:W2:Y:S04]  /*1ede0*/  LDL.LU.64 R6, [R1+0x398] ;  /* 0x0003980001067983 */ /* 0x000ea80000300a00 */
[----:B------:R-:W3:Y:S04]  /*1edf0*/  LDL.LU.64 R18, [R1+0x1f50] ;  /* 0x001f500001127983 */ /* 0x000ee80000300a00 */
[----:B------:R-:W3:Y:S01]  /*1ee00*/  LDL.LU.64 R16, [R1+0x1f48] ;  /* 0x001f480001107983 */ /* 0x000ee20000300a00 */
[----:B------:R-:W-:-:S03]  /*1ee10*/  IMAD R0, R28, 0x100, R0 ;  /* 0x000001001c007824 */ /* 0x000fc600078e0200 */
[----:B------:R-:W-:Y:S04]  /*1ee20*/  STL [R1+0x1f0c], R3 ;  /* 0x001f0c0301007387 */ /* 0x000fe80000100800 */
[----:B------:R0:W-:Y:S04]  /*1ee30*/  STL.64 [R1+0x150], R12 ;  /* 0x0001500c01007387 */ /* 0x0001e80000100a00 */
[----:B------:R1:W-:Y:S01]  /*1ee40*/  STL.64 [R1+0x158], R14 ;  /* 0x0001580e01007387 */ /* 0x0003e20000100a00 */
[----:B0-----:R-:W-:Y:S02]  /*1ee50*/  F2FP.F16.E4M3.UNPACK_B R12, R29 ;  /* 0x0000001dff0c723e */ /* 0x001fe400020006ff */
[----:B------:R-:W-:-:S02]  /*1ee60*/  F2FP.F16.E4M3.UNPACK_B R13, R23 ;  /* 0x00000017ff0d723e */ /* 0x000fc400020006ff */
[----:B-1----:R-:W-:Y:S02]  /*1ee70*/  F2FP.F16.E4M3.UNPACK_B R14, R22 ;  /* 0x00000016ff0e723e */ /* 0x002fe400020006ff */
[----:B------:R-:W-:Y:S01]  /*1ee80*/  F2FP.F16.E4M3.UNPACK_B R15, R0 ;  /* 0x00000000ff0f723e */ /* 0x000fe200020006ff */
[----:B------:R-:W4:Y:S06]  /*1ee90*/  LDL.LU R29, [R1+0x9ac] ;  /* 0x0009ac00011d7983 */ /* 0x000f2c0000300800 */
[----:B---3--:R-:W-:-:S15]  /*1eea0*/  HMMA.16816.F32 R16, R12, R20, R16 ;  /* 0x000000140c10723c */ /* 0x008fde0000001810 */
[----:B------:R-:W-:-:S04]  /*1eeb0*/  NOP ;  /* 0x0000000000007918 */ /* 0x000fc80000000000 */
[----:B------:R-:W-:Y:S04]  /*1eec0*/  STL.64 [R1+0x3c0], R16 ;  /* 0x0003c01001007387 */ /* 0x000fe80000100a00 */
[----:B------:R0:W-:Y:S04]  /*1eed0*/  STL.64 [R1+0x3c8], R18 ;  /* 0x0003c81201007387 */ /* 0x0001e80000100a00 */
[----:B0-----:R-:W3:Y:S04]  /*1eee0*/  LDL.LU.64 R18, [R1+0x1f40] ;  /* 0x001f400001127983 */ /* 0x001ee80000300a00 */
[----:B------:R-:W2:Y:S01]  /*1eef0*/  LDL.LU.64 R16, [R1+0x1f38] ;  /* 0x001f380001107983 */ /* 0x000ea20000300a00 */
[----:B---3--:R-:W-:-:S15]  /*1ef00*/  HMMA.16816.F32 R8, R12, R18, R8 ;  /* 0x000000120c08723c */ /* 0x008fde0000001808 */
[----:B------:R-:W-:-:S04]  /*1ef10*/  NOP ;  /* 0x0000000000007918 */ /* 0x000fc80000000000 */
[----:B------:R-:W-:Y:S04]  /*1ef20*/  STL.64 [R1+0x3b0], R8 ;  /* 0x0003b00801007387 */ /* 0x000fe80000100a00 */
[----:B------:R0:W-:Y:S04]  /*1ef30*/  STL.64 [R1+0x3b8], R10 ;  /* 0x0003b80a01007387 */ /* 0x0001e80000100a00 */
[----:B0-----:R-:W3:Y:S01]  /*1ef40*/  LDL.LU.64 R10, [R1+0x1f30] ;  /* 0x001f3000010a7983 */ /* 0x001ee20000300a00 */
[----:B--2---:R-:W-:Y:S03]  /*1ef50*/  HMMA.16816.F32 R24, R12, R16, R24 ;  /* 0x000000100c18723c */ /* 0x004fe60000001818 */
[----:B------:R-:W2:-:S15]  /*1ef60*/  LDL.LU.64 R8, [R1+0x1f28] ;  /* 0x001f280001087983 */ /* 0x000e9e0000300a00 */
[----:B------:R-:W-:Y:S01]  /*1ef70*/  NOP ;  /* 0x0000000000007918 */ /* 0x000fe20000000000 */
[----:B------:R-:W-:Y:S04]  /*1ef80*/  STL.64 [R1+0x3a0], R24 ;  /* 0x0003a01801007387 */ /* 0x000fe80000100a00 */
[----:B------:R0:W-:Y:S04]  /*1ef90*/  STL.64 [R1+0x3a8], R26 ;  /* 0x0003a81a01007387 */ /* 0x0001e80000100a00 */
[----:B0-----:R-:W2:Y:S04]  /*1efa0*/  LDL.LU.64 R26, [R1+0x1f20] ;  /* 0x001f2000011a7983 */ /* 0x001ea80000300a00 */
[----:B------:R0:W-:Y:S04]  /*1efb0*/  STL.64 [R1+0x1ef8], R18 ;  /* 0x001ef81201007387 */ /* 0x0001e80000100a00 */
[----:B0-----:R-:W2:Y:S04]  /*1efc0*/  LDL.LU R18, [R1+0x9c0] ;  /* 0x0009c00001127983 */ /* 0x001ea80000300800 */
[----:B------:R-:W2:Y:S04]  /*1efd0*/  LDL.LU R19, [R1+0x9bc] ;  /* 0x0009bc0001137983 */ /* 0x000ea80000300800 */
[----:B------:R0:W-:Y:S04]  /*1efe0*/  STL.64 [R1+0x1ef0], R16 ;  /* 0x001ef01001007387 */ /* 0x0001e80000100a00 */
[----:B0-----:R-:W2:Y:S04]  /*1eff0*/  LDL.LU R16, [R1+0x9b8] ;  /* 0x0009b80001107983 */ /* 0x001ea80000300800 */
[----:B------:R-:W2:Y:S01]  /*1f000*/  LDL.LU R17, [R1+0x9b4] ;  /* 0x0009b40001117983 */ /* 0x000ea20000300800 */
[----:B---3--:R-:W-:-:S15]  /*1f010*/  HMMA.16816.F32 R4, R12, R10, R4 ;  /* 0x0000000a0c04723c */ /* 0x008fde0000001804 */
[----:B------:R-:W-:-:S04]  /*1f020*/  NOP ;  /* 0x0000000000007918 */ /* 0x000fc80000000000 */
[----:B------:R0:W-:Y:S04]  /*1f030*/  STL.64 [R1+0x390], R4 ;  /* 0x0003900401007387 */ /* 0x0001e80000100a00 */
[----:B------:R1:W-:Y:S04]  /*1f040*/  STL.64 [R1+0x398], R6 ;  /* 0x0003980601007387 */ /* 0x0003e80000100a00 */
[----:B0-----:R-:W2:Y:S04]  /*1f050*/  LDL.LU.64 R4, [R1+0x380] ;  /* 0x0003800001047983 */ /* 0x001ea80000300a00 */
[----:B-1----:R-:W2:Y:S04]  /*1f060*/  LDL.LU.64 R6, [R1+0x388] ;  /* 0x0003880001067983 */ /* 0x002ea80000300a00 */
[----:B------:R-:W3:Y:S04]  /*1f070*/  LDL.LU R3, [R1+0x9c8] ;  /* 0x0009c80001037983 */ /* 0x000ee80000300800 */
[----:B------:R-:W2:Y:S04]  /*1f080*/  LDL.LU R0, [R1+0x9d8] ;  /* 0x0009d80001007983 */ /* 0x000ea80000300800 */
[----:B--2---:R0:W-:Y:S04]  /*1f090*/  STL [R1+0x1f00], R0 ;  /* 0x001f000001007387 */ /* 0x0041e80000100800 */
[----:B0-----:R-:W3:Y:S04]  /*1f0a0*/  LDL.LU R0, [R1+0x9c4] ;  /* 0x0009c40001007983 */ /* 0x001ee80000300800 */
[----:B------:R-:W2:Y:S04]  /*1f0b0*/  LDL.LU R23, [R1+0x9d4] ;  /* 0x0009d40001177983 */ /* 0x000ea80000300800 */
[----:B--2---:R0:W-:Y:S04]  /*1f0c0*/  STL [R1+0x1f04], R23 ;  /* 0x001f041701007387 */ /* 0x0041e80000100800 */
[----:B0-----:R-:W4:Y:S04]  /*1f0d0*/  LDL.LU R23, [R1+0x9b0] ;  /* 0x0009b00001177983 */ /* 0x001f280000300800 */
[----:B------:R-:W2:Y:S01]  /*1f0e0*/  LDL.LU R28, [R1+0x9e0] ;  /* 0x0009e000011c7983 */ /* 0x000ea20000300800 */
[----:B------:R-:W-:Y:S03]  /*1f0f0*/  HMMA.16816.F32 R4, R12, R8, R4 ;  /* 0x000000080c04723c */ /* 0x000fe60000001804 */
[----:B--2---:R-:W-:Y:S04]  /*1f100*/  STL [R1+0x1f08], R28 ;  /* 0x001f081c01007387 */ /* 0x004fe80000100800 */
[----:B------:R-:W2:Y:S04]  /*1f110*/  LDL.LU R22, [R1+0x9dc] ;  /* 0x0009dc0001167983 */ /* 0x000ea80000300800 */
[----:B------:R-:W2:Y:S04]  /*1f120*/  LDL.LU R24, [R1+0x9e8] ;  /* 0x0009e80001187983 */ /* 0x000ea80000300800 */
[----:B------:R-:W2:Y:S04]  /*1f130*/  LDL.LU R25, [R1+0x9e4] ;  /* 0x0009e40001197983 */ /* 0x000ea80000300800 */
[----:B------:R-:W-:Y:S04]  /*1f140*/  STL.64 [R1+0x1ea8], R26 ;  /* 0x001ea81a01007387 */ /* 0x000fe80000100a00 */
[----:B--2---:R0:W-:Y:S04]  /*1f150*/  STL.64 [R1+0x1ea0], R24 ;  /* 0x001ea01801007387 */ /* 0x0041e80000100a00 */
[----:B0-----:R-:W2:Y:S04]  /*1f160*/  LDL.LU.64 R24, [R1+0x360] ;  /* 0x0003600001187983 */ /* 0x001ea80000300a00 */
[----:B------:R-:W2:Y:S04]  /*1f170*/  LDL.LU.64 R26, [R1+0x368] ;  /* 0x00036800011a7983 */ /* 0x000ea80000300a00 */
[----:B------:R-:W-:Y:S04]  /*1f180*/  STL.64 [R1+0x380], R4 ;  /* 0x0003800401007387 */ /* 0x000fe80000100a00 */
[----:B------:R0:W-:Y:S04]  /*1f190*/  STL.64 [R1+0x388], R6 ;  /* 0x0003880601007387 */ /* 0x0001e80000100a00 */
[----:B0-----:R-:W2:Y:S04]  /*1f1a0*/  LDL.LU.64 R6, [R1+0x1f18] ;  /* 0x001f180001067983 */ /* 0x001ea80000300a00 */
[----:B------:R-:W2:Y:S04]  /*1f1b0*/  LDL.LU.64 R4, [R1+0x1f10] ;  /* 0x001f100001047983 */ /* 0x000ea80000300a00 */
[----:B------:R-:W-:Y:S04]  /*1f1c0*/  STL.64 [R1+0x1ed8], R10 ;  /* 0x001ed80a01007387 */ /* 0x000fe80000100a00 */
[----:B------:R0:W-:Y:S04]  /*1f1d0*/  STL.64 [R1+0x1ed0], R8 ;  /* 0x001ed00801007387 */ /* 0x0001e80000100a00 */
[----:B0-----:R-:W2:Y:S04]  /*1f1e0*/  LDL.LU.64 R8, [R1+0x370] ;  /* 0x0003700001087983 */ /* 0x001ea80000300a00 */
[----:B------:R-:W2:Y:S01]  /*1f1f0*/  LDL.LU.64 R10, [R1+0x378] ;  /* 0x00037800010a7983 */ /* 0x000ea20000300a00 */
[----:B----4-:R-:W-:-:S02]  /*1f200*/  IMAD R29, R29, 0x100, R23 ;  /* 0x000001001d1d7824 */ /* 0x010fc400078e0217 */
[----:B------:R-:W-:Y:S02]  /*1f210*/  IMAD R28, R17, 0x100, R16 ;  /* 0x00000100111c7824 */ /* 0x000fe400078e0210 */
[----:B------:R-:W-:Y:S01]  /*1f220*/  IMAD R23, R19, 0x100, R18 ;  /* 0x0000010013177824 */ /* 0x000fe200078e0212 */
[----:B--2---:R-:W-:-:S15]  /*1f230*/  HMMA.16816.F32 R8, R12, R6, R8 ;  /* 0x000000060c08723c */ /* 0x004fde0000001808 */
[----:B------:R-:W-:-:S04]  /*1f240*/  NOP ;  /* 0x0000000000007918 */ /* 0x000fc80000000000 */
[----:B------:R-:W-:Y:S04]  /*1f250*/  STL.64 [R1+0x370], R8 ;  /* 0x0003700801007387 */ /* 0x000fe80000100a00 */
[----:B------:R0:W-:Y:S02]  /*1f260*/  STL.64 [R1+0x378], R10 ;  /* 0x0003780a01007387 */ /* 0x0001e40000100a00 */
[----:B0-----:R-:W-:Y:S02]  /*1f270*/  HMMA.16816.F32 R8, R12, R4, R24 ;  /* 0x000000040c08723c */ /* 0x001fe40000001818 */
[----:B------:R-:W-:Y:S04]  /*1f280*/  STL.64 [R1+0x1eb8], R6 ;  /* 0x001eb80601007387 */ /* 0x000fe80000100a00 */
[----:B------:R-:W-:-:S13]  /*1f290*/  STL.64 [R1+0x1eb0], R4 ;  /* 0x001eb00401007387 */ /* 0x000fda0000100a00 */
[----:B------:R0:W-:Y:S04]  /*1f2a0*/  STL.64 [R1+0x360], R8 ;  /* 0x0003600801007387 */ /* 0x0001e80000100a00 */
[----:B------:R1:W-:Y:S04]  /*1f2b0*/  STL.64 [R1+0x368], R10 ;  /* 0x0003680a01007387 */ /* 0x0003e80000100a00 */
[----:B------:R-:W2:Y:S04]  /*1f2c0*/  LDL.LU.64 R24, [R1+0x140] ;  /* 0x0001400001187983 */ /* 0x000ea80000300a00 */
[----:B------:R-:W2:Y:S04]  /*1f2d0*/  LDL.LU.64 R26, [R1+0x148] ;  /* 0x00014800011a7983 */ /* 0x000ea80000300a00 */
[----:B------:R-:W4:Y:S04]  /*1f2e0*/  LDL.LU.64 R16, [R1+0x350] ;  /* 0x0003500001107983 */ /* 0x000f280000300a00 */
[----:B------:R-:W4:Y:S04]  /*1f2f0*/  LDL.LU.64 R18, [R1+0x358] ;  /* 0x0003580001127983 */ /* 0x000f280000300a00 */
[----:B0-----:R-:W2:Y:S04]  /*1f300*/  LDL.LU.64 R8, [R1+0x330] ;  /* 0x0003300001087983 */ /* 0x001ea80000300a00 */
[----:B-1----:R-:W2:Y:S04]  /*1f310*/  LDL.LU.64 R10, [R1+0x338] ;  /* 0x00033800010a7983 */ /* 0x002ea80000300a00 */
[----:B--2---:R-:W-:Y:S04]  /*1f320*/  STL.64 [R1+0x1ee8], R10 ;  /* 0x001ee80a01007387 */ /* 0x004fe80000100a00 */
[----:B------:R0:W-:Y:S04]  /*1f330*/  STL.64 [R1+0x1ee0], R8 ;  /* 0x001ee00801007387 */ /* 0x0001e80000100a00 */
[----:B0-----:R-:W2:Y:S04]  /*1f340*/  LDL.LU.64 R8, [R1+0x340] ;  /* 0x0003400001087983 */ /* 0x001ea80000300a00 */
[----:B------:R-:W2:Y:S04]  /*1f350*/  LDL.LU.64 R10, [R1+0x348] ;  /* 0x00034800010a7983 */ /* 0x000ea80000300a00 */
[----:B------:R-:W2:Y:S04]  /*1f360*/  LDL.LU.64 R4, [R1+0x310] ;  /* 0x0003100001047983 */ /* 0x000ea80000300a00 */
[----:B------:R-:W2:Y:S01]  /*1f370*/  LDL.LU.64 R6, [R1+0x318] ;  /* 0x0003180001067983 */ /* 0x000ea20000300a00 */
[----:B---3--:R-:W-:-:S03]  /*1f380*/  IMAD R0, R0, 0x100, R3 ;  /* 0x0000010000007824 */ /* 0x008fc600078e0203 */
[----:B--2---:R-:W-:Y:S04]  /*1f390*/  STL.64 [R1+0x1ec8], R6 ;  /* 0x001ec80601007387 */ /* 0x004fe80000100a00 */
[----:B------:R0:W-:Y:S04]  /*1f3a0*/  STL.64 [R1+0x1ec0], R4 ;  /* 0x001ec00401007387 */ /* 0x0001e80000100a00 */
[----:B0-----:R-:W2:Y:S04]  /*1f3b0*/  LDL.LU.64 R4, [R1+0x320] ;  /* 0x0003200001047983 */ /* 0x001ea80000300a00 */
[----:B------:R-:W2:Y:S04]  /*1f3c0*/  LDL.LU.64 R6, [R1+0x328] ;  /* 0x0003280001067983 */ /* 0x000ea80000300a00 */
[----:B------:R-:W3:Y:S02]  /*1f3d0*/  LDL.LU R3, [R1+0x1f0c] ;  /* 0x001f0c0001037983 */ /* 0x000ee40000300800 */
[----:B---3--:R-:W-:Y:S02]  /*1f3e0*/  HMMA.16816.F32 R12, R12, R2, R24 ;  /* 0x000000020c0c723c */ /* 0x008fe40000001818 */
[----:B------:R-:W3:Y:S04]  /*1f3f0*/  LDL.LU.64 R24, [R1+0x300] ;  /* 0x0003000001187983 */ /* 0x000ee80000300a00 */
[----:B------:R-:W3:-:S13]  /*1f400*/  LDL.LU.64 R26, [R1+0x308] ;  /* 0x00030800011a7983 */ /* 0x000eda0000300a00 */
[----:B------:R0:W-:Y:S04]  /*1f410*/  STL.64 [R1+0x140], R12 ;  /* 0x0001400c01007387 */ /* 0x0001e80000100a00 */
[----:B------:R1:W-:Y:S01]  /*1f420*/  STL.64 [R1+0x148], R14 ;  /* 0x0001480e01007387 */ /* 0x0003e20000100a00 */
[----:B0-----:R-:W-:Y:S02]  /*1f430*/  F2FP.F16.E4M3.UNPACK_B R12, R29 ;  /* 0x0000001dff0c723e */ /* 0x001fe400020006ff */
[----:B------:R-:W-:Y:S02]  /*1f440*/  F2FP.F16.E4M3.UNPACK_B R13, R28 ;  /* 0x0000001cff0d723e */ /* 0x000fe400020006ff */
[----:B-1----:R-:W-:Y:S02]  /*1f450*/  F2FP.F16.E4M3.UNPACK_B R14, R23 ;  /* 0x00000017ff0e723e */ /* 0x002fe400020006ff */
[----:B------:R-:W-:Y:S01]  /*1f460*/  F2FP.F16.E4M3.UNPACK_B R15, R0 ;  /* 0x00000000ff0f723e */ /* 0x000fe200020006ff */
[----:B------:R-:W2:Y:S04]  /*1f470*/  LDL.LU R29, [R1+0x9cc] ;  /* 0x0009cc00011d7983 */ /* 0x000ea80000300800 */
[----:B------:R-:W2:Y:S04]  /*1f480*/  LDL.LU R28, [R1+0x1f08] ;  /* 0x001f0800011c7983 */ /* 0x000ea80000300800 */
[----:B------:R-:W2:Y:S04]  /*1f490*/  LDL.LU R23, [R1+0x1f04] ;  /* 0x001f040001177983 */ /* 0x000ea80000300800 */
[----:B------:R-:W2:Y:S01]  /*1f4a0*/  LDL.LU R0, [R1+0x1f00] ;  /* 0x001f000001007983 */ /* 0x000ea20000300800 */
        /* <DEDUP_REMOVED lines=18> */
[----:B------:R0:W-:Y:S04]  /*1f5d0*/  STL.64 [R1+0x1e98], R18 ;  /* 0x001e981201007387 */ /* 0x0001e80000100a00 */
[----:B0-----:R-:W3:Y:S04]  /*1f5e0*/  LDL.LU R19, [R1+0x9d0] ;  /* 0x0009d00001137983 */ /* 0x001ee80000300800 */
[----:B------:R-:W-:Y:S01]  /*1f5f0*/  STL.64 [R1+0x1e90], R16 ;  /* 0x001e901001007387 */ /* 0x000fe20000100a00 */
        /* <DEDUP_REMOVED lines=16> */
[----:B---3--:R-:W-:Y:S01]  /*1f700*/  IMAD R29, R29, 0x100, R19 ;  /* 0x000001001d1d7824 */ /* 0x008fe200078e0213 */
[C---:B--2---:R-:W-:Y:S08]  /*1f710*/  HMMA.16816.F32 R24, R12.reuse, R6, R24 ;  /* 0x000000060c18723c */ /* 0x044ff00000001818 */
[C---:B----4-:R-:W-:Y:S11]  /*1f720*/  HMMA.16816.F32 R8, R12.reuse, R4, R8 ;  /* 0x000000040c08723c */ /* 0x050ff60000001808 */
[----:B------:R-:W-:Y:S04]  /*1f730*/  STL.64 [R1+0x300], R24 ;  /* 0x0003001801007387 */ /* 0x000fe80000100a00 */
[----:B------:R0:W-:Y:S04]  /*1f740*/  STL.64 [R1+0x308], R26 ;  /* 0x0003081a01007387 */ /* 0x0001e80000100a00 */
[----:B0-----:R-:W2:Y:S04]  /*1f750*/  LDL.LU.64 R26, [R1+0x1ea8] ;  /* 0x001ea800011a7983 */ /* 0x001ea80000300a00 */
[----:B------:R-:W3:Y:S04]  /*1f760*/  LDL.LU.64 R24, [R1+0x1ea0] ;  /* 0x001ea00001187983 */ /* 0x000ee80000300a00 */
[----:B------:R-:W-:Y:S04]  /*1f770*/  STL.64 [R1+0x1e68], R6 ;  /* 0x001e680601007387 */ /* 0x000fe80000100a00 */
[----:B------:R0:W-:Y:S04]  /*1f780*/  STL.64 [R1+0x1e60], R4 ;  /* 0x001e600401007387 */ /* 0x0001e80000100a00 */
[----:B------:R1:W-:Y:S04]  /*1f790*/  STL.64 [R1+0x2f0], R8 ;  /* 0x0002f00801007387 */ /* 0x0003e80000100a00 */
[----:B------:R4:W-:Y:S04]  /*1f7a0*/  STL.64 [R1+0x2f8], R10 ;  /* 0x0002f80a01007387 */ /* 0x0009e80000100a00 */
[----:B0-----:R-:W2:Y:S04]  /*1f7b0*/  LDL.LU.64 R4, [R1+0x130] ;  /* 0x0001300001047983 */ /* 0x001ea80000300a00 */
[----:B------:R-:W2:Y:S04]  /*1f7c0*/  LDL.LU.64 R6, [R1+0x138] ;  /* 0x0001380001067983 */ /* 0x000ea80000300a00 */
[----:B------:R-:W3:Y:S04]  /*1f7d0*/  LDL.LU.64 R16, [R1+0x2e0] ;  /* 0x0002e00001107983 */ /* 0x000ee80000300a00 */
[----:B------:R-:W3:Y:S04]  /*1f7e0*/  LDL.LU.64 R18, [R1+0x2e8] ;  /* 0x0002e80001127983 */ /* 0x000ee80000300a00 */
[----:B-1----:R-:W3:Y:S04]  /*1f7f0*/  LDL.LU.64 R8, [R1+0x2c0] ;  /* 0x0002c00001087983 */ /* 0x002ee80000300a00 */
[----:B----4-:R-:W4:Y:S01]  /*1f800*/  LDL.LU.64 R10, [R1+0x2c8] ;  /* 0x0002c800010a7983 */ /* 0x010f220000300a00 */
[----:B------:R-:W-:Y:S01]  /*1f810*/  IMAD R23, R23, 0x100, R0 ;  /* 0x0000010017177824 */ /* 0x000fe200078e0200 */
[----:B--2---:R-:W-:Y:S02]  /*1f820*/  HMMA.16816.F32 R12, R12, R2, R4 ;  /* 0x000000020c0c723c */ /* 0x004fe40000001804 */
[----:B----4-:R-:W-:Y:S04]  /*1f830*/  STL.64 [R1+0x1e88], R10 ;  /* 0x001e880a01007387 */ /* 0x010fe80000100a00 */
[----:B---3--:R0:W-:Y:S01]  /*1f840*/  STL.64 [R1+0x1e80], R8 ;  /* 0x001e800801007387 */ /* 0x0081e20000100a00 */
[----:B------:R-:W-:-:S03]  /*1f850*/  IMAD R0, R25, 0x100, R24 ;  /* 0x0000010019007824 */ /* 0x000fc600078e0218 */
[----:B0-----:R-:W2:Y:S04]  /*1f860*/  LDL.LU.64 R8, [R1+0x2d0] ;  /* 0x0002d00001087983 */ /* 0x001ea80000300a00 */
[----:B------:R-:W2:Y:S04]  /*1f870*/  LDL.LU.64 R10, [R1+0x2d8] ;  /* 0x0002d800010a7983 */ /* 0x000ea80000300a00 */
[----:B------:R-:W3:Y:S04]  /*1f880*/  LDL.LU.64 R4, [R1+0x2a0] ;  /* 0x0002a00001047983 */ /* 0x000ee80000300a00 */
[----:B------:R-:W3:Y:S04]  /*1f890*/  LDL.LU.64 R6, [R1+0x2a8] ;  /* 0x0002a80001067983 */ /* 0x000ee80000300a00 */
[----:B------:R0:W-:Y:S04]  /*1f8a0*/  STL.64 [R1+0x130], R12 ;  /* 0x0001300c01007387 */ /* 0x0001e80000100a00 */
[----:B------:R1:W-:Y:S04]  /*1f8b0*/  STL.64 [R1+0x138], R14 ;  /* 0x0001380e01007387 */ /* 0x0003e80000100a00 */
[----:B------:R-:W4:Y:S04]  /*1f8c0*/  LDL.LU R24, [R1+0xa00] ;  /* 0x000a000001187983 */ /* 0x000f280000300800 */
[----:B------:R-:W4:Y:S01]  /*1f8d0*/  LDL.LU R25, [R1+0x9fc] ;  /* 0x0009fc0001197983 */ /* 0x000f220000300800 */
[----:B------:R-:W-:Y:S01]  /*1f8e0*/  IMAD R22, R22, 0x100, R28 ;  /* 0x0000010016167824 */ /* 0x000fe200078e021c */
[----:B0-----:R-:W-:-:S02]  /*1f8f0*/  F2FP.F16.E4M3.UNPACK_B R12, R29 ;  /* 0x0000001dff0c723e */ /* 0x001fc400020006ff */
[----:B------:R-:W-:Y:S02]  /*1f900*/  F2FP.F16.E4M3.UNPACK_B R13, R23 ;  /* 0x00000017ff0d723e */ /* 0x000fe400020006ff */
[----:B-1----:R-:W-:Y:S02]  /*1f910*/  F2FP.F16.E4M3.UNPACK_B R14, R22 ;  /* 0x00000016ff0e723e */ /* 0x002fe400020006ff */
[----:B------:R-:W-:-:S07]  /*1f920*/  F2FP.F16.E4M3.UNPACK_B R15, R0 ;  /* 0x00000000ff0f723e */ /* 0x000fce00020006ff */
[C---:B------:R-:W-:Y:S01]  /*1f930*/  HMMA.16816.F32 R16, R12.reuse, R20, R16 ;  /* 0x000000140c10723c */ /* 0x040fe20000001810 */
[----:B------:R-:W-:Y:S04]  /*1f940*/  STL.64 [R1+0x1e58], R26 ;  /* 0x001e581a01007387 */ /* 0x000fe80000100a00 */
[----:B----4-:R0:W-:Y:S04]  /*1f950*/  STL.64 [R1+0x1e50], R24 ;  /* 0x001e501801007387 */ /* 0x0101e80000100a00 */
[----:B0-----:R-:W4:Y:S04]  /*1f960*/  LDL.LU.64 R24, [R1+0x2b0] ;  /* 0x0002b00001187983 */ /* 0x001f280000300a00 */
[----:B------:R-:W4:Y:S04]  /*1f970*/  LDL.LU.64 R26, [R1+0x2b8] ;  /* 0x0002b800011a7983 */ /* 0x000f280000300a00 */
        /* <DEDUP_REMOVED lines=17> */
[----:B------:R0:W-:Y:S04]  /*1fa90*/  STL.64 [R1+0x1e48], R18 ;  /* 0x001e481201007387 */ /* 0x0001e80000100a00 */
[----:B0-----:R-:W3:Y:S04]  /*1faa0*/  LDL.LU R18, [R1+0x9f8] ;  /* 0x0009f80001127983 */ /* 0x001ee80000300800 */
[----:B------:R-:W3:Y:S04]  /*1fab0*/  LDL.LU R19, [R1+0x9f4] ;  /* 0x0009f40001137983 */ /* 0x000ee80000300800 */
[----:B------:R0:W-:Y:S04]  /*1fac0*/  STL.64 [R1+0x1e40], R16 ;  /* 0x001e401001007387 */ /* 0x0001e80000100a00 */
[----:B0-----:R-:W3:Y:S01]  /*1fad0*/  LDL.LU R17, [R1+0x9f0] ;  /* 0x0009f00001117983 */ /* 0x001ee20000300800 */
[C---:B----4-:R-:W-:Y:S08]  /*1fae0*/  HMMA.16816.F32 R24, R12.reuse, R10, R24 ;  /* 0x0000000a0c18723c */ /* 0x050ff00000001818 */
[C---:B--2---:R-:W-:Y:S11]  /*1faf0*/  HMMA.16816.F32 R4, R12.reuse, R8, R4 ;  /* 0x000000080c04723c */ /* 0x044ff60000001804 */
[----:B------:R0:W-:Y:S04]  /*1fb00*/  STL.64 [R1+0x2b0], R24 ;  /* 0x0002b01801007387 */ /* 0x0001e80000100a00 */
[----:B------:R1:W-:Y:S04]  /*1fb10*/  STL.64 [R1+0x2b8], R26 ;  /* 0x0002b81a01007387 */ /* 0x0003e80000100a00 */
[----:B0-----:R-:W2:Y:S04]  /*1fb20*/  LDL.LU.64 R24, [R1+0x280] ;  /* 0x0002800001187983 */ /* 0x001ea80000300a00 */
[----:B-1----:R-:W2:Y:S04]  /*1fb30*/  LDL.LU.64 R26, [R1+0x288] ;  /* 0x00028800011a7983 */ /* 0x002ea80000300a00 */
[----:B------:R-:W-:Y:S04]  /*1fb40*/  STL.64 [R1+0x2a0], R4 ;  /* 0x0002a00401007387 */ /* 0x000fe80000100a00 */
[----:B------:R0:W-:Y:S04]  /*1fb50*/  STL.64 [R1+0x2a8], R6 ;  /* 0x0002a80601007387 */ /* 0x0001e80000100a00 */
[----:B0-----:R-:W4:Y:S04]  /*1fb60*/  LDL.LU.64 R6, [R1+0x1e68] ;  /* 0x001e680001067983 */ /* 0x001f280000300a00 */
[----:B------:R-:W2:Y:S04]  /*1fb70*/  LDL.LU.64 R4, [R1+0x1e60] ;  /* 0x001e600001047983 */ /* 0x000ea80000300a00 */
[----:B------:R-:W-:Y:S04]  /*1fb80*/  STL.64 [R1+0x1e28], R10 ;  /* 0x001e280a01007387 */ /* 0x000fe80000100a00 */
[----:B------:R0:W-:Y:S04]  /*1fb90*/  STL.64 [R1+0x1e20], R8 ;  /* 0x001e200801007387 */ /* 0x0001e80000100a00 */
[----:B0-----:R-:W4:Y:S04]  /*1fba0*/  LDL.LU.64 R8, [R1+0x290] ;  /* 0x0002900001087983 */ /* 0x001f280000300a00 */
[----:B------:R-:W4:Y:S02]  /*1fbb0*/  LDL.LU.64 R10, [R1+0x298] ;  /* 0x00029800010a7983 */ /* 0x000f240000300a00 */
[----:B----4-:R-:W-:-:S15]  /*1fbc0*/  HMMA.16816.F32 R8, R12, R6, R8 ;  /* 0x000000060c08723c */ /* 0x010fde0000001808 */
[----:B------:R-:W-:-:S04]  /*1fbd0*/  NOP ;  /* 0x0000000000007918 */ /* 0x000fc80000000000 */
[----:B------:R0:W-:Y:S04]  /*1fbe0*/  STL.64 [R1+0x290], R8 ;  /* 0x0002900801007387 */ /* 0x0001e80000100a00 */
[----:B------:R1:W-:Y:S04]  /*1fbf0*/  STL.64 [R1+0x298], R10 ;  /* 0x0002980a01007387 */ /* 0x0003e80000100a00 */
[----:B0-----:R-:W4:Y:S04]  /*1fc00*/  LDL.LU.64 R8, [R1+0x120] ;  /* 0x0001200001087983 */ /* 0x001f280000300a00 */
[----:B-1----:R-:W4:Y:S04]  /*1fc10*/  LDL.LU.64 R10, [R1+0x128] ;  /* 0x00012800010a7983 */ /* 0x002f280000300a00 */
[----:B------:R-:W2:Y:S04]  /*1fc20*/  LDL.LU R0, [R1+0xa14] ;  /* 0x000a140001007983 */ /* 0x000ea80000300800 */
[----:B--2---:R0:W-:Y:S04]  /*1fc30*/  STL [R1+0x1dec], R0 ;  /* 0x001dec0001007387 */ /* 0x0041e80000100800 */
[----:B0-----:R-:W2:Y:S04]  /*1fc40*/  LDL.LU R0, [R1+0xa10] ;  /* 0x000a100001007983 */ /* 0x001ea80000300800 */
[----:B------:R-:W2:Y:S01]  /*1fc50*/  LDL.LU R23, [R1+0xa1c] ;  /* 0x000a1c0001177983 */ /* 0x000ea20000300800 */
[C---:B------:R-:W-:Y:S03]  /*1fc60*/  HMMA.16816.F32 R24, R12.reuse, R4, R24 ;  /* 0x000000040c18723c */ /* 0x040fe60000001818 */
[----:B--2---:R0:W-:Y:S04]  /*1fc70*/  STL [R1+0x1de8], R23 ;  /* 0x001de81701007387 */ /* 0x0041e80000100800 */
[----:B0-----:R-:W2:Y:S04]  /*1fc80*/  LDL.LU R23, [R1+0xa18] ;  /* 0x000a180001177983 */ /* 0x001ea80000300800 */
[----:B------:R-:W2:Y:S01]  /*1fc90*/  LDL.LU R28, [R1+0xa28] ;  /* 0x000a2800011c7983 */ /* 0x000ea20000300800 */
[----:B----4-:R-:W-:Y:S01]  /*1fca0*/  HMMA.16816.F32 R8, R12, R2, R8 ;  /* 0x000000020c08723c */ /* 0x010fe20000001808 */
[----:B---3--:R-:W-:-:S05]  /*1fcb0*/  IMAD R29, R29, 0x100, R17 ;  /* 0x000001001d1d7824 */ /* 0x008fca00078e0211 */
[----:B------:R-:W-:Y:S01]  /*1fcc0*/  F2FP.F16.E4M3.UNPACK_B R12, R29 ;  /* 0x0000001dff0c723e */ /* 0x000fe200020006ff */
[----:B--2---:R0:W-:Y:S04]  /*1fcd0*/  STL [R1+0x1de4], R28 ;  /* 0x001de41c01007387 */ /* 0x0041e80000100800 */
[----:B0-----:R-:W2:Y:S04]  /*1fce0*/  LDL.LU R28, [R1+0xa20] ;  /* 0x000a2000011c7983 */ /* 0x001ea80000300800 */
[----:B------:R-:W3:Y:S04]  /*1fcf0*/  LDL.LU R22, [R1+0xa24] ;  /* 0x000a240001167983 */ /* 0x000ee80000300800 */
[----:B------:R-:W-:Y:S04]  /*1fd00*/  STL.64 [R1+0x280], R24 ;  /* 0x0002801801007387 */ /* 0x000fe80000100a00 */
[----:B------:R0:W-:Y:S04]  /*1fd10*/  STL.64 [R1+0x288], R26 ;  /* 0x0002881a01007387 */ /* 0x0001e80000100a00 */
[----:B0-----:R-:W4:Y:S04]  /*1fd20*/  LDL.LU.64 R26, [R1+0x1e58] ;  /* 0x001e5800011a7983 */ /* 0x001f280000300a00 */
[----:B------:R-:W2:Y:S04]  /*1fd30*/  LDL.LU.64 R24, [R1+0x1e50] ;  /* 0x001e500001187983 */ /* 0x000ea80000300a00 */
[----:B------:R0:W-:Y:S04]  /*1fd40*/  STL.64 [R1+0x1e18], R6 ;  /* 0x001e180601007387 */ /* 0x0001e80000100a00 */
[----:B------:R-:W-:Y:S04]  /*1fd50*/  STL.64 [R1+0x1e10], R4 ;  /* 0x001e100401007387 */ /* 0x000fe80000100a00 */
[----:B------:R-:W3:Y:S01]  /*1fd60*/  LDL.LU.64 R16, [R1+0x270] ;  /* 0x0002700001107983 */ /* 0x000ee20000300a00 */
[----:B0-----:R-:W-:-:S03]  /*1fd70*/  IMAD R6, R19, 0x100, R18 ;  /* 0x0000010013067824 */ /* 0x001fc600078e0212 */
[----:B------:R-:W3:Y:S04]  /*1fd80*/  LDL.LU.64 R18, [R1+0x278] ;  /* 0x0002780001127983 */ /* 0x000ee80000300a00 */
[----:B------:R-:W3:Y:S04]  /*1fd90*/  LDL.LU R29, [R1+0xa0c] ;  /* 0x000a0c00011d7983 */ /* 0x000ee80000300800 */
[----:B------:R0:W-:Y:S04]  /*1fda0*/  STL.64 [R1+0x120], R8 ;  /* 0x0001200801007387 */ /* 0x0001e80000100a00 */
[----:B------:R1:W-:Y:S04]  /*1fdb0*/  STL.64 [R1+0x128], R10 ;  /* 0x0001280a01007387 */ /* 0x0003e80000100a00 */
[----:B0-----:R-:W3:Y:S04]  /*1fdc0*/  LDL.LU.64 R8, [R1+0x250] ;  /* 0x0002500001087983 */ /* 0x001ee80000300a00 */
[----:B-1----:R-:W3:Y:S01]  /*1fdd0*/  LDL.LU.64 R10, [R1+0x258] ;  /* 0x00025800010a7983 */ /* 0x002ee20000300a00 */
[----:B------:R-:W-:Y:S01]  /*1fde0*/  F2FP.F16.E4M3.UNPACK_B R13, R6 ;  /* 0x00000006ff0d723e */ /* 0x000fe200020006ff */
[----:B----4-:R-:W-:-:S02]  /*1fdf0*/  IMAD R4, R26, 0x100, R27 ;  /* 0x000001001a047824 */ /* 0x010fc400078e021b */
[----:B--2---:R-:W-:-:S03]  /*1fe00*/  IMAD R5, R25, 0x100, R24 ;  /* 0x0000010019057824 */ /* 0x004fc600078e0218 */
[----:B------:R-:W-:Y:S02]  /*1fe10*/  F2FP.F16.E4M3.UNPACK_B R15, R4 ;  /* 0x00000004ff0f723e */ /* 0x000fe400020006ff */
[----:B------:R-:W-:-:S07]  /*1fe20*/  F2FP.F16.E4M3.UNPACK_B R14, R5 ;  /* 0x00000005ff0e723e */ /* 0x000fce00020006ff */
[C---:B---3--:R-:W-:Y:S01]  /*1fe30*/  HMMA.16816.F32 R16, R12.reuse, R20, R16 ;  /* 0x000000140c10723c */ /* 0x048fe20000001810 */
[----:B------:R-:W-:Y:S04]  /*1fe40*/  STL.64 [R1+0x1e38], R10 ;  /* 0x001e380a01007387 */ /* 0x000fe80000100a00 */
[----:B------:R0:W-:Y:S04]  /*1fe50*/  STL.64 [R1+0x1e30], R8 ;  /* 0x001e300801007387 */ /* 0x0001e80000100a00 */
[----:B0-----:R-:W2:Y:S04]  /*1fe60*/  LDL.LU.64 R8, [R1+0x260] ;  /* 0x0002600001087983 */ /* 0x001ea80000300a00 */
[----:B------:R-:W2:Y:S04]  /*1fe70*/  LDL.LU.64 R10, [R1+0x268] ;  /* 0x00026800010a7983 */ /* 0x000ea80000300a00 */
[----:B------:R-:W3:Y:S04]  /*1fe80*/  LDL.LU.64 R4, [R1+0x240] ;  /* 0x0002400001047983 */ /* 0x000ee80000300a00 */
[----:B------:R-:W3:Y:S04]  /*1fe90*/  LDL.LU.64 R6, [R1+0x248] ;  /* 0x0002480001067983 */ /* 0x000ee80000300a00 */
[----:B------:R-:W4:Y:S04]  /*1fea0*/  LDL.LU.64 R24, [R1+0x230] ;  /* 0x0002300001187983 */ /* 0x000f280000300a00 */
[----:B------:R-:W4:Y:S04]  /*1feb0*/  LDL.LU.64 R26, [R1+0x238] ;  /* 0x00023800011a7983 */ /* 0x000f280000300a00 */
        /* <DEDUP_REMOVED lines=8> */
[C---:B--2---:R-:W-:Y:S03]  /*1ff40*/  HMMA.16816.F32 R8, R12.reuse, R18, R8 ;  /* 0x000000120c08723c */ /* 0x044fe60000001808 */
[----:B---3--:R-:W-:Y:S04]  /*1ff50*/  STL.64 [R1+0x1e08], R22 ;  /* 0x001e081601007387 */ /* 0x008fe80000100a00 */
[----:B------:R0:W-:Y:S04]  /*1ff60*/  STL.64 [R1+0x1e00], R20 ;  /* 0x001e001401007387 */ /* 0x0001e80000100a00 */
        /* <DEDUP_REMOVED lines=20> */
[----:B0-----:R-:W2:Y:S01]  /*200b0*/  LDL.LU.64 R6, [R1+0x1e18] ;  /* 0x001e180001067983 */ /* 0x001ea20000300a00 */
[----:B----4-:R-:W-:Y:S03]  /*200c0*/  HMMA.16816.F32 R24, R12, R8, R24 ;  /* 0x000000080c18723c */ /* 0x010fe60000001818 */
[----:B------:R-:W3:-:S15]  /*200d0*/  LDL.LU.64 R4, [R1+0x1e10] ;  /* 0x001e100001047983 */ /* 0x000ede0000300a00 */
[----:B------:R-:W-:Y:S01]  /*200e0*/  NOP ;  /* 0x0000000000007918 */ /* 0x000fe20000000000 */
[----:B------:R0:W-:Y:S04]  /*200f0*/  STL.64 [R1+0x230], R24 ;  /* 0x0002301801007387 */ /* 0x0001e80000100a00 */
[----:B------:R1:W-:Y:S04]  /*20100*/  STL.64 [R1+0x238], R26 ;  /* 0x0002381a01007387 */ /* 0x0003e80000100a00 */
[----:B0-----:R-:W4:Y:S04]  /*20110*/  LDL.LU.64 R24, [R1+0xe0] ;  /* 0x0000e00001187983 */ /* 0x001f280000300a00 */
[----:B-1----:R-:W4:Y:S04]  /*20120*/  LDL.LU.64 R26, [R1+0xe8] ;  /* 0x0000e800011a7983 */ /* 0x002f280000300a00 */
        /* <DEDUP_REMOVED lines=9> */
[----:B------:R-:W3:Y:S01]  /*201c0*/  LDL.LU.64 R20, [R1+0x1e00] ;  /* 0x001e000001147983 */ /* 0x000ee20000300a00 */
[----:B------:R-:W-:Y:S01]  /*201d0*/  IMAD R29, R29, 0x100, R0 ;  /* 0x000001001d1d7824 */ /* 0x000fe200078e0200 */
[----:B---3--:R-:W-:-:S15]  /*201e0*/  HMMA.16816.F32 R20, R12, R4, R20 ;  /* 0x000000040c14723c */ /* 0x008fde0000001814 */
[----:B------:R-:W-:-:S04]  /*201f0*/  NOP ;  /* 0x0000000000007918 */ /* 0x000fc80000000000 */
[----:B------:R-:W-:Y:S04]  /*20200*/  STL.64 [R1+0x210], R20 ;  /* 0x0002101401007387 */ /* 0x000fe80000100a00 */
[----:B------:R0:W-:Y:S04]  /*20210*/  STL.64 [R1+0x218], R22 ;  /* 0x0002181601007387 */ /* 0x0001e80000100a00 */
[----:B0-----:R-:W2:Y:S04]  /*20220*/  LDL.LU.64 R22, [R1+0x1df8] ;  /* 0x001df80001167983 */ /* 0x001ea80000300a00 */
[----:B------:R-:W3:Y:S04]  /*20230*/  LDL.LU.64 R20, [R1+0x1df0] ;  /* 0x001df00001147983 */ /* 0x000ee80000300a00 */
[----:B------:R-:W2:Y:S02]  /*20240*/  LDL.LU R0, [R1+0x1dec] ;  /* 0x001dec0001007983 */ /* 0x000ea40000300800 */
[----:B--2---:R-:W-:-:S02]  /*20250*/  IMAD R0, R0, 0x100, R23 ;  /* 0x0000010000007824 */ /* 0x004fc400078e0217 */
[----:B------:R-:W2:Y:S01]  /*20260*/  LDL.LU R23, [R1+0x1de8] ;  /* 0x001de80001177983 */ /* 0x000ea20000300800 */
[----:B------:R-:W-:Y:S01]  /*20270*/  HMMA.16816.F32 R12, R12, R2, R16 ;  /* 0x000000020c0c723c */ /* 0x000fe20000001810 */
[----:B--2---:R-:W-:Y:S02]  /*20280*/  IMAD R23, R23, 0x100, R28 ;  /* 0x0000010017177824 */ /* 0x004fe400078e021c */
[----:B------:R-:W2:Y:S02]  /*20290*/  LDL.LU R28, [R1+0x1de4] ;  /* 0x001de400011c7983 */ /* 0x000ea40000300800 */
[----:B--2---:R-:W-:Y:S02]  /*202a0*/  IMAD R22, R22, 0x100, R28 ;  /* 0x0000010016167824 */ /* 0x004fe400078e021c */
[----:B------:R-:W2:Y:S04]  /*202b0*/  LDL.LU R28, [R1+0x1de0] ;  /* 0x001de000011c7983 */ /* 0x000ea80000300800 */
[----:B------:R-:W4:Y:S04]  /*202c0*/  LDL.LU.64 R18, [R1+0x1dd8] ;  /* 0x001dd80001127983 */ /* 0x000f280000300a00 */
[----:B------:R-:W2:Y:S04]  /*202d0*/  LDL.LU.64 R16, [R1+0x1dd0] ;  /* 0x001dd00001107983 */ /* 0x000ea80000300a00 */
[----:B------:R0:W-:Y:S04]  /*202e0*/  STL.64 [R1+0x110], R12 ;  /* 0x0001100c01007387 */ /* 0x0001e80000100a00 */
[----:B------:R1:W-:Y:S01]  /*202f0*/  STL.64 [R1+0x118], R14 ;  /* 0x0001180e01007387 */ /* 0x0003e20000100a00 */
[----:B0-----:R-:W-:-:S02]  /*20300*/  F2FP.F16.E4M3.UNPACK_B R12, R29 ;  /* 0x0000001dff0c723e */ /* 0x001fc400020006ff */
[----:B------:R-:W-:Y:S02]  /*20310*/  F2FP.F16.E4M3.UNPACK_B R13, R0 ;  /* 0x00000000ff0d723e */ /* 0x000fe400020006ff */
[----:B-1----:R-:W-:Y:S02]  /*20320*/  F2FP.F16.E4M3.UNPACK_B R14, R23 ;  /* 0x00000017ff0e723e */ /* 0x002fe400020006ff */
[----:B------:R-:W-:Y:S01]  /*20330*/  F2FP.F16.E4M3.UNPACK_B R15, R22 ;  /* 0x00000016ff0f723e */ /* 0x000fe200020006ff */
[----:B------:R-:W2:Y:S06]  /*20340*/  LDL.LU R0, [R1+0x1dc8] ;  /* 0x001dc80001007983 */ /* 0x000eac0000300800 */
[----:B---3--:R-:W-:Y:S01]  /*20350*/  HMMA.16816.F32 R8, R12, R20, R8 ;  /* 0x000000140c08723c */ /* 0x008fe20000001808 */
[----:B------:R-:W2:Y:S04]  /*20360*/  LDL.LU.64 R20, [R1+0xc0] ;  /* 0x0000c00001147983 */ /* 0x000ea80000300a00 */
[----:B------:R-:W2:-:S14]  /*20370*/  LDL.LU.64 R22, [R1+0xc8] ;  /* 0x0000c80001167983 */ /* 0x000e9c0000300a00 */
[----:B------:R-:W-:Y:S04]  /*20380*/  STL.64 [R1+0x100], R8 ;  /* 0x0001000801007387 */ /* 0x000fe80000100a00 */
[----:B------:R4:W-:Y:S02]  /*20390*/  STL.64 [R1+0x108], R10 ;  /* 0x0001080a01007387 */ /* 0x0009e40000100a00 */
[C---:B----4-:R-:W-:Y:S08]  /*203a0*/  HMMA.16816.F32 R8, R12.reuse, R18, R24 ;  /* 0x000000120c08723c */ /* 0x050ff00000001818 */
[----:B--2---:R-:W-:Y:S11]  /*203b0*/  HMMA.16816.F32 R16, R12, R16, R20 ;  /* 0x000000100c10723c */ /* 0x004ff60000001814 */
[----:B------:R-:W-:-:S02]  /*203c0*/  IMAD.MOV.U32 R26, RZ, RZ, R11 ;  /* 0x000000ffff1a7224 */ /* 0x000fc400078e000b */
[----:B------:R-:W-:Y:S01]  /*203d0*/  IMAD.MOV.U32 R27, RZ, RZ, R10 ;  /* 0x000000ffff1b7224 */ /* 0x000fe200078e000a */
[----:B------:R0:W-:Y:S04]  /*203e0*/  STL.64 [R1+0xe0], R8 ;  /* 0x0000e00801007387 */ /* 0x0001e80000100a00 */
[----:B------:R-:W2:Y:S04]  /*203f0*/  LDL.LU.64 R10, [R1+0x1dc0] ;  /* 0x001dc000010a7983 */ /* 0x000ea80000300a00 */
[----:B0-----:R-:W3:Y:S04]  /*20400*/  LDL.LU.64 R8, [R1+0x1db8] ;  /* 0x001db80001087983 */ /* 0x001ee80000300a00 */
[----:B------:R0:W-:Y:S04]  /*20410*/  STL [R1+0x16a4], R26 ;  /* 0x0016a41a01007387 */ /* 0x0001e80000100800 */
[----:B------:R1:W-:Y:S01]  /*20420*/  STL [R1+0x16a0], R27 ;  /* 0x0016a01b01007387 */ /* 0x0003e20000100800 */
[----:B------:R-:W-:-:S02]  /*20430*/  IMAD.MOV.U32 R25, RZ, RZ, R16 ;  /* 0x000000ffff197224 */ /* 0x000fc400078e0010 */
[----:B------:R-:W-:Y:S02]  /*20440*/  IMAD.MOV.U32 R24, RZ, RZ, R17 ;  /* 0x000000ffff187224 */ /* 0x000fe400078e0011 */
[----:B------:R-:W-:Y:S02]  /*20450*/  IMAD.MOV.U32 R23, RZ, RZ, R18 ;  /* 0x000000ffff177224 */ /* 0x000fe400078e0012 */
[----:B------:R-:W-:Y:S01]  /*20460*/  IMAD.MOV.U32 R22, RZ, RZ, R19 ;  /* 0x000000ffff167224 */ /* 0x000fe200078e0013 */
[----:B------:R-:W2:Y:S04]  /*20470*/  LDL.LU.64 R16, [R1+0xa0] ;  /* 0x0000a00001107983 */ /* 0x000ea80000300a00 */
[----:B------:R-:W2:Y:S04]  /*20480*/  LDL.LU.64 R18, [R1+0xa8] ;  /* 0x0000a80001127983 */ /* 0x000ea80000300a00 */
[----:B------:R-:W-:Y:S04]  /*20490*/  STL [R1+0x16b4], R22 ;  /* 0x0016b41601007387 */ /* 0x000fe80000100800 */
[----:B------:R-:W-:Y:S04]  /*204a0*/  STL [R1+0x16b0], R23 ;  /* 0x0016b01701007387 */ /* 0x000fe80000100800 */
[----:B------:R-:W-:Y:S04]  /*204b0*/  STL [R1+0x16ac], R24 ;  /* 0x0016ac1801007387 */ /* 0x000fe80000100800 */
[----:B------:R-:W-:Y:S01]  /*204c0*/  STL [R1+0x16a8], R25 ;  /* 0x0016a81901007387 */ /* 0x000fe20000100800 */
[----:B--2---:R-:W-:-:S15]  /*204d0*/  HMMA.16816.F32 R16, R12, R10, R16 ;  /* 0x0000000a0c10723c */ /* 0x004fde0000001810 */
[----:B------:R-:W-:-:S04]  /*204e0*/  NOP ;  /* 0x0000000000007918 */ /* 0x000fc80000000000 */
[----:B------:R2:W-:Y:S04]  /*204f0*/  STL.64 [R1+0xa0], R16 ;  /* 0x0000a01001007387 */ /* 0x0005e80000100a00 */
[----:B------:R-:W4:Y:S01]  /*20500*/  LDL.LU R20, [R1] ;  /* 0x0000000001147983 */ /* 0x000f220000300800 */
[----:B0-----:R-:W-:-:S03]  /*20510*/  IMAD.MOV.U32 R26, RZ, RZ, R18 ;  /* 0x000000ffff1a7224 */ /* 0x001fc600078e0012 */
[----:B------:R-:W2:Y:S01]  /*20520*/  LDL.LU R21, [R1+0x4] ;  /* 0x0000040001157983 */ /* 0x000ea20000300800 */
[----:B-1----:R-:W-:-:S03]  /*20530*/  IMAD.MOV.U32 R27, RZ, RZ, R19 ;  /* 0x000000ffff1b7224 */ /* 0x002fc600078e0013 */
[----:B------:R-:W2:Y:S04]  /*20540*/  LDL.LU R18, [R1+0x8] ;  /* 0x0000080001127983 */ /* 0x000ea80000300800 */
[----:B------:R-:W2:Y:S04]  /*20550*/  LDL.LU R19, [R1+0xc] ;  /* 0x00000c0001137983 */ /* 0x000ea80000300800 */
[----:B--2---:R0:W-:Y:S04]  /*20560*/  STL.64 [R1+0x1d88], R18 ;  /* 0x001d881201007387 */ /* 0x0041e80000100a00 */
[----:B------:R-:W3:Y:S04]  /*20570*/  LDL.LU.64 R16, [R1+0x80] ;  /* 0x0000800001107983 */ /* 0x000ee80000300a00 */
[----:B0-----:R-:W3:Y:S04]  /*20580*/  LDL.LU.64 R18, [R1+0x88] ;  /* 0x0000880001127983 */ /* 0x001ee80000300a00 */
[----:B------:R-:W2:Y:S01]  /*20590*/  LDL.LU R29, [R1+0x10] ;  /* 0x00001000011d7983 */ /* 0x000ea20000300800 */
[----:B---3--:R-:W-:-:S15]  /*205a0*/  HMMA.16816.F32 R8, R12, R8, R16 ;  /* 0x000000080c08723c */ /* 0x008fde0000001810 */
[----:B------:R-:W-:-:S04]  /*205b0*/  NOP ;  /* 0x0000000000007918 */ /* 0x000fc80000000000 */
[----:B------:R-:W-:Y:S02]  /*205c0*/  IMAD.MOV.U32 R22, RZ, RZ, R8 ;  /* 0x000000ffff167224 */ /* 0x000fe400078e0008 */
[----:B------:R-:W-:Y:S01]  /*205d0*/  IMAD.MOV.U32 R23, RZ, RZ, R9 ;  /* 0x000000ffff177224 */ /* 0x000fe200078e0009 */
[----:B------:R-:W3:Y:S04]  /*205e0*/  LDL.LU R8, [R1+0x90] ;  /* 0x0000900001087983 */ /* 0x000ee80000300800 */
[----:B------:R-:W3:Y:S01]  /*205f0*/  LDL.LU R9, [R1+0x94] ;  /* 0x0000940001097983 */ /* 0x000ee20000300800 */
[----:B------:R-:W-:Y:S02]  /*20600*/  IMAD.MOV.U32 R24, RZ, RZ, R10 ;  /* 0x000000ffff187224 */ /* 0x000fe400078e000a */
[----:B------:R-:W-:-:S02]  /*20610*/  IMAD.MOV.U32 R25, RZ, RZ, R11 ;  /* 0x000000ffff197224 */ /* 0x000fc400078e000b */
[----:B------:R-:W-:Y:S02]  /*20620*/  IMAD.MOV.U32 R10, RZ, RZ, R0 ;  /* 0x000000ffff0a7224 */ /* 0x000fe400078e0000 */
[----:B------:R-:W-:Y:S01]  /*20630*/  IMAD.MOV.U32 R11, RZ, RZ, R28 ;  /* 0x000000ffff0b7224 */ /* 0x000fe200078e001c */
[----:B------:R-:W2:Y:S04]  /*20640*/  LDL.LU R0, [R1+0x1db4] ;  /* 0x001db40001007983 */ /* 0x000ea80000300800 */
[----:B------:R-:W2:Y:S04]  /*20650*/  LDL.LU R28, [R1+0x1db0] ;  /* 0x001db000011c7983 */ /* 0x000ea80000300800 */
[----:B------:R-:W-:Y:S04]  /*20660*/  STL.64 [R1+0x1d98], R10 ;  /* 0x001d980a01007387 */ /* 0x000fe80000100a00 */
[----:B---3--:R0:W-:Y:S04]  /*20670*/  STL.64 [R1+0x1d90], R8 ;  /* 0x001d900801007387 */ /* 0x0081e80000100a00 */
[----:B0-----:R-:W3:Y:S04]  /*20680*/  LDL.LU.64 R8, [R1+0x50] ;  /* 0x0000500001087983 */ /* 0x001ee80000300a00 */
[----:B------:R-:W2:Y:S04]  /*20690*/  LDL.LU.64 R10, [R1+0x58] ;  /* 0x00005800010a7983 */ /* 0x000ea80000300a00 */
[----:B--2---:R-:W-:Y:S04]  /*206a0*/  STL.64 [R1+0x1da8], R10 ;  /* 0x001da80a01007387 */ /* 0x004fe80000100a00 */
[----:B---3--:R0:W-:Y:S04]  /*206b0*/  STL.64 [R1+0x1da0], R8 ;  /* 0x001da00801007387 */ /* 0x0081e80000100a00 */
[----:B0-----:R-:W2:Y:S04]  /*206c0*/  LDL.LU.64 R8, [R1+0x60] ;  /* 0x0000600001087983 */ /* 0x001ea80000300a00 */
[----:B------:R-:W2:Y:S04]  /*206d0*/  LDL.LU.64 R10, [R1+0x68] ;  /* 0x00006800010a7983 */ /* 0x000ea80000300a00 */
[----:B------:R-:W3:Y:S04]  /*206e0*/  LDL.LU.64 R16, [R1+0x40] ;  /* 0x0000400001107983 */ /* 0x000ee80000300a00 */
[----:B------:R-:W3:Y:S04]  /*206f0*/  LDL.LU.64 R18, [R1+0x48] ;  /* 0x0000480001127983 */ /* 0x000ee80000300a00 */
[----:B------:R0:W-:Y:S04]  /*20700*/  STL [R1+0x172c], R23 ;  /* 0x00172c1701007387 */ /* 0x0001e80000100800 */
[----:B0-----:R-:W3:Y:S04]  /*20710*/  LDL.LU R23, [R1+0xa44] ;  /* 0x000a440001177983 */ /* 0x001ee80000300800 */
[----:B------:R0:W-:Y:S04]  /*20720*/  STL [R1+0x1728], R22 ;  /* 0x0017281601007387 */ /* 0x0001e80000100800 */
[----:B0-----:R-:W3:Y:S04]  /*20730*/  LDL.LU R22, [R1+0xa48] ;  /* 0x000a480001167983 */ /* 0x001ee80000300800 */
[----:B------:R0:W-:Y:S04]  /*20740*/  STL.64 [R1+0x16c0], R26 ;  /* 0x0016c01a01007387 */ /* 0x0001e80000100a00 */
[----:B------:R1:W-:Y:S01]  /*20750*/  STL.64 [R1+0x16b8], R24 ;  /* 0x0016b81801007387 */ /* 0x0003e20000100a00 */
[----:B0-----:R-:W-:-:S03]  /*20760*/  IMAD.MOV.U32 R26, RZ, RZ, R28 ;  /* 0x000000ffff1a7224 */ /* 0x001fc600078e001c */
[----:B-1----:R-:W3:Y:S04]  /*20770*/  LDL.LU R24, [R1+0x70] ;  /* 0x0000700001187983 */ /* 0x002ee80000300800 */
[----:B------:R-:W3:Y:S01]  /*20780*/  LDL.LU R25, [R1+0x74] ;  /* 0x0000740001197983 */ /* 0x000ee20000300800 */
[----:B------:R-:W-:Y:S01]  /*20790*/  IMAD.MOV.U32 R27, RZ, RZ, R0 ;  /* 0x000000ffff1b7224 */ /* 0x000fe200078e0000 */
[----:B--2---:R-:W-:-:S15]  /*207a0*/  HMMA.16816.F32 R8, R12, R6, R8 ;  /* 0x000000060c08723c */ /* 0x004fde0000001808 */
[----:B------:R-:W-:-:S04]  /*207b0*/  NOP ;  /* 0x0000000000007918 */ /* 0x000fc80000000000 */
[----:B------:R-:W-:Y:S01]  /*207c0*/  IMAD.MOV.U32 R28, RZ, RZ, R10 ;  /* 0x000000ffff1c7224 */ /* 0x000fe200078e000a */
[----:B------:R0:W-:Y:S01]  /*207d0*/  STL.64 [R1+0x60], R8 ;  /* 0x0000600801007387 */ /* 0x0001e20000100a00 */
[----:B------:R-:W-:-:S03]  /*207e0*/  IMAD.MOV.U32 R0, RZ, RZ, R11 ;  /* 0x000000ffff007224 */ /* 0x000fc600078e000b */
[----:B------:R-:W2:Y:S04]  /*207f0*/  LDL.LU.64 R10, [R1+0x1da8] ;  /* 0x001da800010a7983 */ /* 0x000ea80000300a00 */
[----:B0-----:R-:W2:Y:S04]  /*20800*/  LDL.LU.64 R8, [R1+0x1da0] ;  /* 0x001da00001087983 */ /* 0x001ea80000300a00 */
[----:B------:R-:W3:Y:S04]  /*20810*/  LDL.LU R6, [R1+0xa40] ;  /* 0x000a400001067983 */ /* 0x000ee80000300800 */
[----:B------:R-:W3:Y:S04]  /*20820*/  LDL.LU R7, [R1+0xa3c] ;  /* 0x000a3c0001077983 */ /* 0x000ee80000300800 */
[----:B------:R0:W-:Y:S04]  /*20830*/  STL [R1+0x1748], R0 ;  /* 0x0017480001007387 */ /* 0x0001e80000100800 */
[----:B0-----:R-:W3:Y:S04]  /*20840*/  LDL.LU R0, [R1+0xa34] ;  /* 0x000a340001007983 */ /* 0x001ee80000300800 */
[----:B------:R0:W-:Y:S04]  /*20850*/  STL [R1+0x1730], R28 ;  /* 0x0017301c01007387 */ /* 0x0001e80000100800 */
[----:B0-----:R-:W3:Y:S01]  /*20860*/  LDL.LU R28, [R1+0xa38] ;  /* 0x000a3800011c7983 */ /* 0x001ee20000300800 */
[----:B--2---:R-:W-:-:S15]  /*20870*/  HMMA.16816.F32 R8, R12, R4, R8 ;  /* 0x000000040c08723c */ /* 0x004fde0000001808 */
[----:B------:R-:W-:-:S04]  /*20880*/  NOP ;  /* 0x0000000000007918 */ /* 0x000fc80000000000 */
[----:B------:R-:W-:Y:S04]  /*20890*/  STL.64 [R1+0x50], R8 ;  /* 0x0000500801007387 */ /* 0x000fe80000100a00 */
[----:B------:R0:W-:Y:S04]  /*208a0*/  STL.64 [R1+0x58], R10 ;  /* 0x0000580a01007387 */ /* 0x0001e80000100a00 */
[----:B0-----:R-:W2:Y:S04]  /*208b0*/  LDL.LU.64 R10, [R1+0x1d98] ;  /* 0x001d9800010a7983 */ /* 0x001ea80000300a00 */
[----:B------:R-:W2:Y:S04]  /*208c0*/  LDL.LU.64 R8, [R1+0x1d90] ;  /* 0x001d900001087983 */ /* 0x000ea80000300a00 */
[----:B------:R-:W2:Y:S04]  /*208d0*/  LDL.LU R4, [R1+0xa30] ;  /* 0x000a300001047983 */ /* 0x000ea80000300800 */
[----:B------:R-:W2:Y:S01]  /*208e0*/  LDL.LU R5, [R1+0xa2c] ;  /* 0x000a2c0001057983 */ /* 0x000ea20000300800 */
[----:B---3--:R-:W-:Y:S03]  /*208f0*/  HMMA.16816.F32 R12, R12, R2, R16 ;  /* 0x000000020c0c723c */ /* 0x008fe60000001810 */
[----:B------:R-:W3:Y:S01]  /*20900*/  LDL.LU.64 R18, [R1+0x1d88] ;  /* 0x001d880001127983 */ /* 0x000ee20000300a00 */
[----:B------:R-:W-:-:S02]  /*20910*/  IMAD R6, R7, 0x100, R6 ;  /* 0x0000010007067824 */ /* 0x000fc400078e0206 */
[----:B------:R-:W-:Y:S01]  /*20920*/  IMAD R7, R23, 0x100, R22 ;  /* 0x0000010017077824 */ /* 0x000fe200078e0216 */
[----:B----4-:R-:W-:Y:S02]  /*20930*/  F2FP.F16.E4M3.UNPACK_B R20, R20.H1 ;  /* 0x00000014ff14723e */ /* 0x010fe400030006ff */
[----:B------:R-:W-:-:S10]  /*20940*/  F2FP.F16.E4M3.UNPACK_B R21, R21.H1 ;  /* 0x00000015ff15723e */ /* 0x000fd400030006ff */
[----:B------:R-:W-:Y:S04]  /*20950*/  STL.64 [R1+0x40], R12 ;  /* 0x0000400c01007387 */ /* 0x000fe80000100a00 */
[----:B------:R0:W-:Y:S02]  /*20960*/  STL.64 [R1+0x48], R14 ;  /* 0x0000480e01007387 */ /* 0x0001e40000100a00 */
[----:B0-----:R-:W-:Y:S02]  /*20970*/  F2FP.F16.E4M3.UNPACK_B R14, R6 ;  /* 0x00000006ff0e723e */ /* 0x001fe400020006ff */
[----:B------:R-:W-:Y:S01]  /*20980*/  F2FP.F16.E4M3.UNPACK_B R15, R7 ;  /* 0x00000007ff0f723e */ /* 0x000fe200020006ff */
[----:B------:R-:W-:Y:S01]  /*20990*/  STL.64 [R1+0x1d38], R20 ;  /* 0x001d381401007387 */ /* 0x000fe20000100a00 */
[----:B--2---:R-:W-:-:S02]  /*209a0*/  IMAD R4, R5, 0x100, R4 ;  /* 0x0000010005047824 */ /* 0x004fc400078e0204 */
[----:B------:R-:W-:-:S03]  /*209b0*/  IMAD R5, R0, 0x100, R28 ;  /* 0x0000010000057824 */ /* 0x000fc600078e021c */
[----:B------:R-:W-:Y:S02]  /*209c0*/  F2FP.F16.E4M3.UNPACK_B R12, R4 ;  /* 0x00000004ff0c723e */ /* 0x000fe400020006ff */
[----:B------:R-:W-:-:S07]  /*209d0*/  F2FP.F16.E4M3.UNPACK_B R13, R5 ;  /* 0x00000005ff0d723e */ /* 0x000fce00020006ff */
[----:B------:R-:W-:Y:S01]  /*209e0*/  HMMA.16816.F32 R4, R12, R20, R24 ;  /* 0x000000140c04723c */ /* 0x000fe20000001818 */
[----:B---3--:R-:W-:Y:S02]  /*209f0*/  F2FP.F16.E4M3.UNPACK_B R18, R18.H1 ;  /* 0x00000012ff12723e */ /* 0x008fe400030006ff */
[----:B------:R-:W-:-:S15]  /*20a00*/  F2FP.F16.E4M3.UNPACK_B R19, R19.H1 ;  /* 0x00000013ff13723e */ /* 0x000fde00030006ff */
[----:B------:R-:W-:Y:S01]  /*20a10*/  NOP ;  /* 0x0000000000007918 */ /* 0x000fe20000000000 */
[----:B------:R-:W-:Y:S04]  /*20a20*/  STL.64 [R1+0x70], R4 ;  /* 0x0000700401007387 */ /* 0x000fe80000100a00 */
[----:B------:R0:W-:Y:S02]  /*20a30*/  STL.64 [R1+0x78], R6 ;  /* 0x0000780601007387 */ /* 0x0001e40000100a00 */
[----:B0-----:R-:W-:Y:S02]  /*20a40*/  HMMA.16816.F32 R4, R12, R18, R8 ;  /* 0x000000120c04723c */ /* 0x001fe40000001808 */
[----:B------:R-:W-:Y:S04]  /*20a50*/  STL [R1+0x1d40], R19 ;  /* 0x001d401301007387 */ /* 0x000fe80000100800 */
[----:B------:R-:W2:-:S13]  /*20a60*/  LDL.LU R20, [R1+0x1f0] ;  /* 0x0001f00001147983 */ /* 0x000e9a0000300800 */
[----:B------:R0:W-:Y:S04]  /*20a70*/  STL.64 [R1+0x90], R4 ;  /* 0x0000900401007387 */ /* 0x0001e80000100a00 */
[----:B------:R-:W-:Y:S04]  /*20a80*/  STL.64 [R1+0x98], R6 ;  /* 0x0000980601007387 */ /* 0x000fe80000100a00 */
[----:B------:R-:W2:Y:S04]  /*20a90*/  LDL.LU R21, [R1+0x1f4] ;  /* 0x0001f40001157983 */ /* 0x000ea80000300800 */
[----:B------:R-:W3:Y:S04]  /*20aa0*/  LDL.LU R22, [R1+0x1f8] ;  /* 0x0001f80001167983 */ /* 0x000ee80000300800 */
[----:B------:R-:W3:Y:S04]  /*20ab0*/  LDL.LU R23, [R1+0x1fc] ;  /* 0x0001fc0001177983 */ /* 0x000ee80000300800 */
[----:B0-----:R-:W4:Y:S04]  /*20ac0*/  LDL.LU R5, [R1+0x34] ;  /* 0x0000340001057983 */ /* 0x001f280000300800 */
[----:B------:R-:W4:Y:S04]  /*20ad0*/  LDL.LU R2, [R1+0x38] ;  /* 0x0000380001027983 */ /* 0x000f280000300800 */
[----:B---3--:R-:W-:Y:S04]  /*20ae0*/  STL.64 [R1+0x1d50], R22 ;  /* 0x001d501601007387 */ /* 0x008fe80000100a00 */
[----:B--2---:R0:W-:Y:S04]  /*20af0*/  STL.64 [R1+0x1d48], R20 ;  /* 0x001d481401007387 */ /* 0x0041e80000100a00 */
[----:B0-----:R-:W2:Y:S04]  /*20b00*/  LDL.LU R20, [R1+0x830] ;  /* 0x0008300001147983 */ /* 0x001ea80000300800 */
[----:B------:R-:W2:Y:S04]  /*20b10*/  LDL.LU R21, [R1+0x834] ;  /* 0x0008340001157983 */ /* 0x000ea80000300800 */
[----:B------:R-:W3:Y:S04]  /*20b20*/  LDL.LU R22, [R1+0x838] ;  /* 0x0008380001167983 */ /* 0x000ee80000300800 */
[----:B------:R-:W3:Y:S04]  /*20b30*/  LDL.LU R23, [R1+0x83c] ;  /* 0x00083c0001177983 */ /* 0x000ee80000300800 */
        /* <DEDUP_REMOVED lines=11> */
[----:B------:R-:W4:Y:S04]  /*20bf0*/  LDL.LU R4, [R1+0x30] ;  /* 0x0000300001047983 */ /* 0x000f280000300800 */
[----:B--2---:R-:W-:Y:S04]  /*20c00*/  STL.64 [R1+0x1d80], R6 ;  /* 0x001d800601007387 */ /* 0x004fe80000100a00 */
[----:B----4-:R0:W-:Y:S04]  /*20c10*/  STL.64 [R1+0x1d78], R4 ;  /* 0x001d780401007387 */ /* 0x0101e80000100a00 */
[----:B0-----:R-:W2:Y:S04]  /*20c20*/  LDL.LU R4, [R1+0xd0] ;  /* 0x0000d00001047983 */ /* 0x001ea80000300800 */
[----:B------:R-:W2:Y:S04]  /*20c30*/  LDL.LU R5, [R1+0xd4] ;  /* 0x0000d40001057983 */ /* 0x000ea80000300800 */
[----:B------:R-:W2:Y:S04]  /*20c40*/  LDL.LU R6, [R1+0xd8] ;  /* 0x0000d80001067983 */ /* 0x000ea80000300800 */
[----:B------:R-:W2:Y:S04]  /*20c50*/  LDL.LU R7, [R1+0xdc] ;  /* 0x0000dc0001077983 */ /* 0x000ea80000300800 */
[----:B---3--:R-:W-:Y:S04]  /*20c60*/  STL.64 [R1+0x1d60], R22 ;  /* 0x001d601601007387 */ /* 0x008fe80000100a00 */
[----:B------:R0:W-:Y:S04]  /*20c70*/  STL.64 [R1+0x1d58], R20 ;  /* 0x001d581401007387 */ /* 0x0001e80000100a00 */
[----:B0-----:R-:W3:Y:S04]  /*20c80*/  LDL.LU R20, [R1+0x200] ;  /* 0x0002000001147983 */ /* 0x001ee80000300800 */
[----:B------:R-:W3:Y:S04]  /*20c90*/  LDL.LU R21, [R1+0x204] ;  /* 0x0002040001157983 */ /* 0x000ee80000300800 */
[----:B------:R-:W4:Y:S04]  /*20ca0*/  LDL.LU R22, [R1+0x208] ;  /* 0x0002080001167983 */ /* 0x000f280000300800 */
[----:B------:R-:W4:Y:S01]  /*20cb0*/  LDL.LU R23, [R1+0x20c] ;  /* 0x00020c0001177983 */ /* 0x000f220000300800 */
[----:B------:R-:W-:-:S02]  /*20cc0*/  F2FP.F16.E4M3.UNPACK_B R16, R29.H1 ;  /* 0x0000001dff10723e */ /* 0x000fc400030006ff */
[----:B------:R-:W-:Y:S02]  /*20cd0*/  F2FP.F16.E4M3.UNPACK_B R17, R17.H1 ;  /* 0x00000011ff11723e */ /* 0x000fe400030006ff */
[----:B------:R-:W-:Y:S02]  /*20ce0*/  F2FP.F16.E4M3.UNPACK_B R10, R10.H1 ;  /* 0x0000000aff0a723e */ /* 0x000fe400030006ff */
[----:B------:R-:W-:Y:S01]  /*20cf0*/  F2FP.F16.E4M3.UNPACK_B R11, R11.H1 ;  /* 0x0000000bff0b723e */ /* 0x000fe200030006ff */
[----:B----4-:R-:W-:Y:S04]  /*20d00*/  STL.64 [R1+0x1d70], R22 ;  /* 0x001d701601007387 */ /* 0x010fe80000100a00 */
[----:B---3--:R0:W-:Y:S04]  /*20d10*/  STL.64 [R1+0x1d68], R20 ;  /* 0x001d681401007387 */ /* 0x0081e80000100a00 */
[----:B0-----:R-:W3:Y:S04]  /*20d20*/  LDL.LU R20, [R1+0xf0] ;  /* 0x0000f00001147983 */ /* 0x001ee80000300800 */
[----:B------:R-:W3:Y:S04]  /*20d30*/  LDL.LU R21, [R1+0xf4] ;  /* 0x0000f40001157983 */ /* 0x000ee80000300800 */
[----:B------:R-:W3:Y:S04]  /*20d40*/  LDL.LU R22, [R1+0xf8] ;  /* 0x0000f80001167983 */ /* 0x000ee80000300800 */
[----:B------:R-:W3:Y:S01]  /*20d50*/  LDL.LU R23, [R1+0xfc] ;  /* 0x0000fc0001177983 */ /* 0x000ee20000300800 */
[----:B------:R-:W-:Y:S01]  /*20d60*/  HMMA.16816.F32 R24, R12, R16, R24 ;  /* 0x000000100c18723c */ /* 0x000fe20000001818 */
[----:B------:R-:W-:-:S02]  /*20d70*/  F2FP.F16.E4M3.UNPACK_B R8, R8.H1 ;  /* 0x00000008ff08723e */ /* 0x000fc400030006ff */
[----:B------:R-:W-:-:S05]  /*20d80*/  F2FP.F16.E4M3.UNPACK_B R9, R9.H1 ;  /* 0x00000009ff09723e */ /* 0x000fca00030006ff */
[C---:B--2---:R-:W-:Y:S01]  /*20d90*/  HMMA.16816.F32 R4, R12.reuse, R10, R4 ;  /* 0x0000000a0c04723c */ /* 0x044fe20000001804 */
[----:B------:R-:W2:Y:S04]  /*20da0*/  LDL.LU R3, [R1+0x3c] ;  /* 0x00003c0001037983 */ /* 0x000ea80000300800 */
[----:B------:R-:W4:Y:S04]  /*20db0*/  LDL.LU R19, [R1+0xa50] ;  /* 0x000a500001137983 */ /* 0x000f280000300800 */
[----:B------:R-:W4:Y:S04]  /*20dc0*/  LDL.LU R29, [R1+0xa4c] ;  /* 0x000a4c00011d7983 */ /* 0x000f280000300800 */
[----:B------:R-:W2:Y:S04]  /*20dd0*/  LDL.LU R28, [R1+0xa68] ;  /* 0x000a6800011c7983 */ /* 0x000ea80000300800 */
[----:B------:R-:W2:Y:S04]  /*20de0*/  LDL.LU R0, [R1+0xa64] ;  /* 0x000a640001007983 */ /* 0x000ea80000300800 */
[----:B------:R0:W-:Y:S04]  /*20df0*/  STL.64 [R1+0xb0], R24 ;  /* 0x0000b01801007387 */ /* 0x0001e80000100a00 */
[----:B------:R1:W-:Y:S04]  /*20e00*/  STL.64 [R1+0xb8], R26 ;  /* 0x0000b81a01007387 */ /* 0x0003e80000100a00 */
[----:B0-----:R-:W2:Y:S04]  /*20e10*/  LDL.LU R24, [R1+0x810] ;  /* 0x0008100001187983 */ /* 0x001ea80000300800 */
[----:B------:R-:W2:Y:S04]  /*20e20*/  LDL.LU R25, [R1+0x814] ;  /* 0x0008140001197983 */ /* 0x000ea80000300800 */
[----:B-1----:R-:W2:Y:S04]  /*20e30*/  LDL.LU R26, [R1+0x818] ;  /* 0x00081800011a7983 */ /* 0x002ea80000300800 */
[----:B------:R-:W2:Y:S04]  /*20e40*/  LDL.LU R27, [R1+0x81c] ;  /* 0x00081c00011b7983 */ /* 0x000ea80000300800 */
[----:B------:R-:W-:Y:S04]  /*20e50*/  STL.64 [R1+0xd0], R4 ;  /* 0x0000d00401007387 */ /* 0x000fe80000100a00 */
[----:B------:R0:W-:Y:S04]  /*20e60*/  STL.64 [R1+0xd8], R6 ;  /* 0x0000d80601007387 */ /* 0x0001e80000100a00 */
[----:B0-----:R-:W2:Y:S04]  /*20e70*/  LDL.LU.64 R6, [R1+0x1d80] ;  /* 0x001d800001067983 */ /* 0x001ea80000300a00 */
[----:B------:R-:W4:Y:S01]  /*20e80*/  LDL.LU.64 R4, [R1+0x1d78] ;  /* 0x001d780001047983 */ /* 0x000f220000300a00 */
[----:B---3--:R-:W-:-:S15]  /*20e90*/  HMMA.16816.F32 R20, R12, R8, R20 ;  /* 0x000000080c14723c */ /* 0x008fde0000001814 */
[----:B------:R-:W-:-:S04]  /*20ea0*/  NOP ;  /* 0x0000000000007918 */ /* 0x000fc80000000000 */
[----:B------:R-:W-:Y:S04]  /*20eb0*/  STL.64 [R1+0xf0], R20 ;  /* 0x0000f01401007387 */ /* 0x000fe80000100a00 */
[----:B------:R0:W-:Y:S04]  /*20ec0*/  STL.64 [R1+0xf8], R22 ;  /* 0x0000f81601007387 */ /* 0x0001e80000100a00 */
[----:B0-----:R-:W3:Y:S04]  /*20ed0*/  LDL.LU.64 R22, [R1+0x1d70] ;  /* 0x001d700001167983 */ /* 0x001ee80000300a00 */
[----:B------:R-:W3:Y:S01]  /*20ee0*/  LDL.LU.64 R20, [R1+0x1d68] ;  /* 0x001d680001147983 */ /* 0x000ee20000300a00 */
[----:B--2---:R-:W-:-:S02]  /*20ef0*/  F2FP.F16.E4M3.UNPACK_B R6, R6.H1 ;  /* 0x00000006ff06723e */ /* 0x004fc400030006ff */
[----:B------:R-:W-:Y:S01]  /*20f00*/  F2FP.F16.E4M3.UNPACK_B R7, R7.H1 ;  /* 0x00000007ff07723e */ /* 0x000fe200030006ff */
[----:B------:R-:W-:Y:S04]  /*20f10*/  STL.64 [R1+0x1d30], R10 ;  /* 0x001d300a01007387 */ /* 0x000fe80000100a00 */
[----:B------:R0:W-:Y:S04]  /*20f20*/  STL.64 [R1+0x1d28], R8 ;  /* 0x001d280801007387 */ /* 0x0001e80000100a00 */
[----:B0-----:R-:W2:Y:S04]  /*20f30*/  LDL.LU R8, [R1+0x820] ;  /* 0x0008200001087983 */ /* 0x001ea80000300800 */
[----:B------:R-:W2:Y:S04]  /*20f40*/  LDL.LU R9, [R1+0x824] ;  /* 0x0008240001097983 */ /* 0x000ea80000300800 */
[----:B------:R-:W2:Y:S04]  /*20f50*/  LDL.LU R10, [R1+0x828] ;  /* 0x00082800010a7983 */ /* 0x000ea80000300800 */
[----:B------:R-:W2:Y:S01]  /*20f60*/  LDL.LU R11, [R1+0x82c] ;  /* 0x00082c00010b7983 */ /* 0x000ea20000300800 */
[----:B---3--:R-:W-:-:S15]  /*20f70*/  HMMA.16816.F32 R20, R12, R6, R20 ;  /* 0x000000060c14723c */ /* 0x008fde0000001814 */
[----:B------:R-:W-:-:S04]  /*20f80*/  NOP ;  /* 0x0000000000007918 */ /* 0x000fc80000000000 */
[----:B------:R-:W-:Y:S04]  /*20f90*/  STL.64 [R1+0x200], R20 ;  /* 0x0002001401007387 */ /* 0x000fe80000100a00 */
[----:B------:R0:W-:Y:S04]  /*20fa0*/  STL.64 [R1+0x208], R22 ;  /* 0x0002081601007387 */ /* 0x0001e80000100a00 */
[----:B0-----:R-:W3:Y:S04]  /*20fb0*/  LDL.LU.64 R22, [R1+0x1d60] ;  /* 0x001d600001167983 */ /* 0x001ee80000300a00 */
[----:B------:R-:W3:Y:S01]  /*20fc0*/  LDL.LU.64 R20, [R1+0x1d58] ;  /* 0x001d580001147983 */ /* 0x000ee20000300a00 */
[----:B----4-:R-:W-:-:S02]  /*20fd0*/  F2FP.F16.E4M3.UNPACK_B R4, R4.H1 ;  /* 0x00000004ff04723e */ /* 0x010fc400030006ff */
[----:B------:R-:W-:-:S07]  /*20fe0*/  F2FP.F16.E4M3.UNPACK_B R5, R5.H1 ;  /* 0x00000005ff05723e */ /* 0x000fce00030006ff */
[----:B---3--:R-:W-:-:S15]  /*20ff0*/  HMMA.16816.F32 R20, R12, R4, R20 ;  /* 0x000000040c14723c */ /* 0x008fde0000001814 */
[----:B------:R-:W-:-:S04]  /*21000*/  NOP ;  /* 0x0000000000007918 */ /* 0x000fc80000000000 */
[----:B------:R-:W-:Y:S04]  /*21010*/  STL.64 [R1+0x830], R20 ;  /* 0x0008301401007387 */ /* 0x000fe80000100a00 */
[----:B------:R0:W-:Y:S04]  /*21020*/  STL.64 [R1+0x838], R22 ;  /* 0x0008381601007387 */ /* 0x0001e80000100a00 */
[----:B0-----:R-:W3:Y:S04]  /*21030*/  LDL.LU.64 R22, [R1+0x1d50] ;  /* 0x001d500001167983 */ /* 0x001ee80000300a00 */
[----:B------:R-:W3:Y:S04]  /*21040*/  LDL.LU.64 R20, [R1+0x1d48] ;  /* 0x001d480001147983 */ /* 0x000ee80000300a00 */
[----:B------:R0:W-:Y:S01]  /*21050*/  STL.64 [R1+0x1d10], R6 ;  /* 0x001d100601007387 */ /* 0x0001e20000100a00 */
[----:B------:R-:W-:-:S02]  /*21060*/  F2FP.F16.E4M3.UNPACK_B R2, R2.H1 ;  /* 0x00000002ff02723e */ /* 0x000fc400030006ff */
[----:B------:R-:W-:Y:S01]  /*21070*/  F2FP.F16.E4M3.UNPACK_B R3, R3.H1 ;  /* 0x00000003ff03723e */ /* 0x000fe200030006ff */
[----:B0-----:R-:W4:Y:S04]  /*21080*/  LDL.LU R6, [R1+0xa60] ;  /* 0x000a600001067983 */ /* 0x001f280000300800 */
[----:B------:R-:W4:Y:S04]  /*21090*/  LDL.LU R7, [R1+0xa5c] ;  /* 0x000a5c0001077983 */ /* 0x000f280000300800 */
[----:B------:R0:W-:Y:S04]  /*210a0*/  STL.64 [R1+0x1d08], R4 ;  /* 0x001d080401007387 */ /* 0x0001e80000100a00 */
[----:B0-----:R-:W2:Y:S04]  /*210b0*/  LDL.LU R4, [R1+0xa58] ;  /* 0x000a580001047983 */ /* 0x001ea80000300800 */
[----:B------:R-:W2:Y:S01]  /*210c0*/  LDL.LU R5, [R1+0xa54] ;  /* 0x000a540001057983 */ /* 0x000ea20000300800 */
[----:B------:R-:W-:-:S03]  /*210d0*/  IMAD R29, R29, 0x100, R19 ;  /* 0x000001001d1d7824 */ /* 0x000fc600078e0213 */
[----:B------:R-:W4:Y:S01]  /*210e0*/  LDL.LU R19, [R1+0x1d40] ;  /* 0x001d400001137983 */ /* 0x000f220000300800 */
[----:B---3--:R-:W-:Y:S03]  /*210f0*/  HMMA.16816.F32 R12, R12, R2, R20 ;  /* 0x000000020c0c723c */ /* 0x008fe60000001814 */
[----:B------:R-:W3:Y:S01]  /*21100*/  LDL.LU.64 R20, [R1+0x1d38] ;  /* 0x001d380001147983 */ /* 0x000ee20000300a00 */
[----:B------:R-:W-:-:S03]  /*21110*/  IMAD R0, R0, 0x100, R28 ;  /* 0x0000010000007824 */ /* 0x000fc600078e021c */
[----:B------:R-:W-:Y:S04]  /*21120*/  STL [R1+0x1cdc], R2 ;  /* 0x001cdc0201007387 */ /* 0x000fe80000100800 */
[----:B------:R-:W-:Y:S08]  /*21130*/  STL [R1+0x1cd8], R3 ;  /* 0x001cd80301007387 */ /* 0x000ff00000100800 */
[----:B------:R0:W-:Y:S04]  /*21140*/  STL.64 [R1+0x1f0], R12 ;  /* 0x0001f00c01007387 */ /* 0x0001e80000100a00 */
[----:B------:R1:W-:Y:S01]  /*21150*/  STL.64 [R1+0x1f8], R14 ;  /* 0x0001f80e01007387 */ /* 0x0003e20000100a00 */
[----:B--2---:R-:W-:-:S02]  /*21160*/  IMAD R5, R5, 0x100, R4 ;  /* 0x0000010005057824 */ /* 0x004fc400078e0204 */
[----:B----4-:R-:W-:Y:S01]  /*21170*/  IMAD R4, R7, 0x100, R6 ;  /* 0x0000010007047824 */ /* 0x010fe200078e0206 */
[----:B0-----:R-:W-:Y:S02]  /*21180*/  F2FP.F16.E4M3.UNPACK_B R12, R29 ;  /* 0x0000001dff0c723e */ /* 0x001fe400020006ff */
[----:B-1----:R-:W-:Y:S02]  /*21190*/  F2FP.F16.E4M3.UNPACK_B R15, R0 ;  /* 0x00000000ff0f723e */ /* 0x002fe400020006ff */
[----:B------:R-:W-:Y:S02]  /*211a0*/  F2FP.F16.E4M3.UNPACK_B R13, R5 ;  /* 0x00000005ff0d723e */ /* 0x000fe400020006ff */
[----:B------:R-:W-:-:S07]  /*211b0*/  F2FP.F16.E4M3.UNPACK_B R14, R4 ;  /* 0x00000004ff0e723e */ /* 0x000fce00020006ff */
[----:B---3--:R-:W-:Y:S01]  /*211c0*/  HMMA.16816.F32 R4, R12, R20, R8 ;  /* 0x000000140c04723c */ /* 0x008fe20000001808 */
[----:B------:R-:W-:Y:S04]  /*211d0*/  STL [R1+0x1ce4], R20 ;  /* 0x001ce41401007387 */ /* 0x000fe80000100800 */
[----:B------:R-:W-:-:S14]  /*211e0*/  STL [R1+0x1ce0], R21 ;  /* 0x001ce01501007387 */ /* 0x000fdc0000100800 */
[----:B------:R-:W-:Y:S04]  /*211f0*/  STL.64 [R1+0x820], R4 ;  /* 0x0008200401007387 */ /* 0x000fe80000100a00 */
[----:B------:R0:W-:Y:S04]  /*21200*/  STL.64 [R1+0x828], R6 ;  /* 0x0008280601007387 */ /* 0x0001e80000100a00 */
[----:B------:R-:W2:Y:S01]  /*21210*/  LDL.LU R28, [R1+0xa90] ;  /* 0x000a9000011c7983 */ /* 0x000ea20000300800 */
[----:B0-----:R-:W-:Y:S03]  /*21220*/  HMMA.16816.F32 R4, R12, R18, R24 ;  /* 0x000000120c04723c */ /* 0x001fe60000001818 */
[----:B--2---:R-:W-:-:S15]  /*21230*/  STL [R1+0x1cb8], R28 ;  /* 0x001cb81c01007387 */ /* 0x004fde0000100800 */
[----:B------:R-:W-:Y:S01]  /*21240*/  NOP ;  /* 0x0000000000007918 */ /* 0x000fe20000000000 */
[----:B------:R-:W-:Y:S04]  /*21250*/  STL.64 [R1+0x810], R4 ;  /* 0x0008100401007387 */ /* 0x000fe80000100a00 */
[----:B------:R-:W-:Y:S04]  /*21260*/  STL.64 [R1+0x818], R6 ;  /* 0x0008180601007387 */ /* 0x000fe80000100a00 */
[----:B------:R-:W2:Y:S04]  /*21270*/  LDL.LU R0, [R1+0xa8c] ;  /* 0x000a8c0001007983 */ /* 0x000ea80000300800 */
[----:B--2---:R-:W-:Y:S04]  /*21280*/  STL [R1+0x1cbc], R0 ;  /* 0x001cbc0001007387 */ /* 0x004fe80000100800 */
[----:B------:R-:W2:Y:S04]  /*21290*/  LDL.LU R24, [R1+0xa98] ;  /* 0x000a980001187983 */ /* 0x000ea80000300800 */
[----:B------:R-:W2:Y:S04]  /*212a0*/  LDL.LU R25, [R1+0xa94] ;  /* 0x000a940001197983 */ /* 0x000ea80000300800 */
[----:B------:R-:W3:Y:S04]  /*212b0*/  LDL.LU R26, [R1+0xaa0] ;  /* 0x000aa000011a7983 */ /* 0x000ee80000300800 */
[----:B------:R-:W3:Y:S04]  /*212c0*/  LDL.LU R27, [R1+0xa9c] ;  /* 0x000a9c00011b7983 */ /* 0x000ee80000300800 */
[----:B---3--:R-:W-:Y:S04]  /*212d0*/  STL.64 [R1+0x1c70], R26 ;  /* 0x001c701a01007387 */ /* 0x008fe80000100a00 */
[----:B--2---:R0:W-:Y:S04]  /*212e0*/  STL.64 [R1+0x1c68], R24 ;  /* 0x001c681801007387 */ /* 0x0041e80000100a00 */
[----:B0-----:R-:W2:Y:S04]  /*212f0*/  LDL.LU R24, [R1+0x770] ;  /* 0x0007700001187983 */ /* 0x001ea80000300800 */
        /* <DEDUP_REMOVED lines=9> */
[----:B------:R-:W4:Y:S04]  /*21390*/  LDL.LU R20, [R1+0xa70] ;  /* 0x000a700001147983 */ /* 0x000f280000300800 */
[----:B------:R-:W4:Y:S04]  /*213a0*/  LDL.LU R29, [R1+0xa6c] ;  /* 0x000a6c00011d7983 */ /* 0x000f280000300800 */
[----:B------:R-:W4:Y:S04]  /*213b0*/  LDL.LU R21, [R1+0xa78] ;  /* 0x000a780001157983 */ /* 0x000f280000300800 */
[----:B------:R-:W4:Y:S04]  /*213c0*/  LDL.LU R2, [R1+0xa80] ;  /* 0x000a800001027983 */ /* 0x000f280000300800 */
[----:B------:R-:W4:Y:S04]  /*213d0*/  LDL.LU R0, [R1+0xa7c] ;  /* 0x000a7c0001007983 */ /* 0x000f280000300800 */
[----:B------:R-:W4:Y:S04]  /*213e0*/  LDL.LU R3, [R1+0xa88] ;  /* 0x000a880001037983 */ /* 0x000f280000300800 */
[----:B------:R-:W4:Y:S04]  /*213f0*/  LDL.LU R28, [R1+0xa84] ;  /* 0x000a8400011c7983 */ /* 0x000f280000300800 */
        /* <DEDUP_REMOVED lines=16> */
[----:B------:R-:W3:Y:S04]  /*21500*/  LDL.LU R8, [R1+0x800] ;  /* 0x0008000001087983 */ /* 0x000ee80000300800 */
[----:B------:R-:W3:Y:S04]  /*21510*/  LDL.LU R9, [R1+0x804] ;  /* 0x0008040001097983 */ /* 0x000ee80000300800 */
[----:B------:R-:W3:Y:S04]  /*21520*/  LDL.LU R10, [R1+0x808] ;  /* 0x00080800010a7983 */ /* 0x000ee80000300800 */
[----:B------:R-:W3:Y:S04]  /*21530*/  LDL.LU R11, [R1+0x80c] ;  /* 0x00080c00010b7983 */ /* 0x000ee80000300800 */
[----:B--2---:R-:W-:Y:S04]  /*21540*/  STL.64 [R1+0x1d20], R6 ;  /* 0x001d200601007387 */ /* 0x004fe80000100a00 */
[----:B------:R0:W-:Y:S04]  /*21550*/  STL.64 [R1+0x1d18], R4 ;  /* 0x001d180401007387 */ /* 0x0001e80000100a00 */
        /* <DEDUP_REMOVED lines=8> */
[----:B------:R-:W2:Y:S04]  /*215e0*/  LDL.LU R26, [R1+0x7b8] ;  /* 0x0007b800011a7983 */ /* 0x000ea80000300800 */
[----:B------:R-:W2:Y:S04]  /*215f0*/  LDL.LU R27, [R1+0x7bc] ;  /* 0x0007bc00011b7983 */ /* 0x000ea80000300800 */
[----:B--2---:R-:W-:Y:S04]  /*21600*/  STL.64 [R1+0x1cd0], R26 ;  /* 0x001cd01a01007387 */ /* 0x004fe80000100a00 */
[----:B---3--:R0:W-:Y:S04]  /*21610*/  STL.64 [R1+0x1cc8], R24 ;  /* 0x001cc81801007387 */ /* 0x0081e80000100a00 */
        /* <DEDUP_REMOVED lines=9> */
[----:B------:R-:W3:Y:S01]  /*216b0*/  LDL.LU R27, [R1+0x7cc] ;  /* 0x0007cc00011b7983 */ /* 0x000ee20000300800 */
[C---:B------:R-:W-:Y:S03]  /*216c0*/  HMMA.16816.F32 R8, R12.reuse, R16, R8 ;  /* 0x000000100c08723c */ /* 0x040fe60000001808 */
[----:B---3--:R-:W-:Y:S04]  /*216d0*/  STL.64 [R1+0x1d00], R26 ;  /* 0x001d001a01007387 */ /* 0x008fe80000100a00 */
[----:B--2---:R0:W-:Y:S04]  /*216e0*/  STL.64 [R1+0x1cf8], R24 ;  /* 0x001cf81801007387 */ /* 0x0041e80000100a00 */
[----:B0-----:R-:W2:Y:S04]  /*216f0*/  LDL.LU R24, [R1+0x7d0] ;  /* 0x0007d00001187983 */ /* 0x001ea80000300800 */
[----:B------:R-:W2:Y:S04]  /*21700*/  LDL.LU R25, [R1+0x7d4] ;  /* 0x0007d40001197983 */ /* 0x000ea80000300800 */
[----:B------:R-:W2:Y:S04]  /*21710*/  LDL.LU R26, [R1+0x7d8] ;  /* 0x0007d800011a7983 */ /* 0x000ea80000300800 */
[----:B------:R-:W2:Y:S04]  /*21720*/  LDL.LU R27, [R1+0x7dc] ;  /* 0x0007dc00011b7983 */ /* 0x000ea80000300800 */
[----:B------:R-:W3:Y:S04]  /*21730*/  LDL.LU R22, [R1+0xaa8] ;  /* 0x000aa80001167983 */ /* 0x000ee80000300800 */
[----:B---3--:R0:W-:Y:S04]  /*21740*/  STL [R1+0x1cc0], R22 ;  /* 0x001cc01601007387 */ /* 0x0081e80000100800 */
[----:B0-----:R-:W3:Y:S04]  /*21750*/  LDL.LU R22, [R1+0xa74] ;  /* 0x000a740001167983 */ /* 0x001ee80000300800 */
        /* <DEDUP_REMOVED lines=22> */
[----:B------:R-:W3:Y:S01]  /*218c0*/  LDL.LU.64 R24, [R1+0x1cf8] ;  /* 0x001cf80001187983 */ /* 0x000ee20000300a00 */
[----:B----4-:R-:W-:-:S02]  /*218d0*/  IMAD R29, R29, 0x100, R20 ;  /* 0x000001001d1d7824 */ /* 0x010fc400078e0214 */
[----:B------:R-:W-:Y:S02]  /*218e0*/  IMAD R22, R22, 0x100, R21 ;  /* 0x0000010016167824 */ /* 0x000fe400078e0215 */
[----:B------:R-:W-:Y:S02]  /*218f0*/  IMAD R0, R0, 0x100, R2 ;  /* 0x0000010000007824 */ /* 0x000fe400078e0202 */
[----:B------:R-:W-:Y:S01]  /*21900*/  IMAD R28, R28, 0x100, R3 ;  /* 0x000001001c1c7824 */ /* 0x000fe200078e0203 */
[----:B---3--:R-:W-:-:S15]  /*21910*/  HMMA.16816.F32 R24, R12, R4, R24 ;  /* 0x000000040c18723c */ /* 0x008fde0000001818 */
[----:B------:R-:W-:-:S04]  /*21920*/  NOP ;  /* 0x0000000000007918 */ /* 0x000fc80000000000 */
[----:B------:R-:W-:Y:S04]  /*21930*/  STL.64 [R1+0x7c0], R24 ;  /* 0x0007c01801007387 */ /* 0x000fe80000100a00 */
[----:B------:R0:W-:Y:S04]  /*21940*/  STL.64 [R1+0x7c8], R26 ;  /* 0x0007c81a01007387 */ /* 0x0001e80000100a00 */
[----:B0-----:R-:W2:Y:S04]  /*21950*/  LDL.LU.64 R26, [R1+0x1cf0] ;  /* 0x001cf000011a7983 */ /* 0x001ea80000300a00 */
[----:B------:R-:W2:Y:S04]  /*21960*/  LDL.LU.64 R24, [R1+0x1ce8] ;  /* 0x001ce80001187983 */ /* 0x000ea80000300a00 */
[----:B------:R-:W3:Y:S04]  /*21970*/  LDL.LU R20, [R1+0x1ce4] ;  /* 0x001ce40001147983 */ /* 0x000ee80000300800 */
[----:B------:R-:W3:Y:S04]  /*21980*/  LDL.LU R21, [R1+0x1ce0] ;  /* 0x001ce00001157983 */ /* 0x000ee80000300800 */
[----:B------:R-:W2:Y:S04]  /*21990*/  LDL.LU R2, [R1+0x1cdc] ;  /* 0x001cdc0001027983 */ /* 0x000ea80000300800 */
[----:B------:R-:W2:Y:S02]  /*219a0*/  LDL.LU R3, [R1+0x1cd8] ;  /* 0x001cd80001037983 */ /* 0x000ea40000300800 */
[----:B--2---:R-:W-:Y:S02]  /*219b0*/  HMMA.16816.F32 R12, R12, R2, R24 ;  /* 0x000000020c0c723c */ /* 0x004fe40000001818 */
        /* <DEDUP_REMOVED lines=9> */
[----:B------:R-:W4:Y:S04]  /*21a50*/  LDL.LU R0, [R1+0x1cbc] ;  /* 0x001cbc0001007983 */ /* 0x000f280000300800 */
[----:B------:R-:W4:Y:S01]  /*21a60*/  LDL.LU R28, [R1+0x1cb8] ;  /* 0x001cb800011c7983 */ /* 0x000f220000300800 */
[----:B---3--:R-:W-:-:S15]  /*21a70*/  HMMA.16816.F32 R24, R12, R20, R24 ;  /* 0x000000140c18723c */ /* 0x008fde0000001818 */
        /* <DEDUP_REMOVED lines=16> */
[----:B------:R-:W3:Y:S04]  /*21b80*/  LDL.LU.64 R24, [R1+0x1c88] ;  /* 0x001c880001187983 */ /* 0x000ee80000300a00 */
        /* <DEDUP_REMOVED lines=20> */
[----:B0-----:R-:W3:Y:S04]  /*21cd0*/  LDL.LU R8, [R1+0x760] ;  /* 0x0007600001087983 */ /* 0x001ee80000300800 */
[----:B------:R-:W3:Y:S04]  /*21ce0*/  LDL.LU R9, [R1+0x764] ;  /* 0x0007640001097983 */ /* 0x000ee80000300800 */
[----:B------:R-:W3:Y:S04]  /*21cf0*/  LDL.LU R10, [R1+0x768] ;  /* 0x00076800010a7983 */ /* 0x000ee80000300800 */
[----:B------:R-:W3:Y:S01]  /*21d00*/  LDL.LU R11, [R1+0x76c] ;  /* 0x00076c00010b7983 */ /* 0x000ee20000300800 */
[----:B----4-:R-:W-:-:S02]  /*21d10*/  IMAD R29, R0, 0x100, R28 ;  /* 0x00000100001d7824 */ /* 0x010fc400078e021c */
[----:B--2---:R-:W-:Y:S01]  /*21d20*/  IMAD R0, R23, 0x100, R22 ;  /* 0x0000010017007824 */ /* 0x004fe200078e0216 */
[----:B---3--:R-:W-:-:S15]  /*21d30*/  HMMA.16816.F32 R8, R12, R6, R8 ;  /* 0x000000060c08723c */ /* 0x008fde0000001808 */
[----:B------:R-:W-:-:S04]  /*21d40*/  NOP ;  /* 0x0000000000007918 */ /* 0x000fc80000000000 */
[----:B------:R-:W-:Y:S04]  /*21d50*/  STL.64 [R1+0x760], R8 ;  /* 0x0007600801007387 */ /* 0x000fe80000100a00 */
[----:B------:R0:W-:Y:S02]  /*21d60*/  STL.64 [R1+0x768], R10 ;  /* 0x0007680a01007387 */ /* 0x0001e40000100a00 */
[----:B0-----:R-:W-:Y:S02]  /*21d70*/  HMMA.16816.F32 R8, R12, R4, R16 ;  /* 0x000000040c08723c */ /* 0x001fe40000001810 */
[----:B------:R-:W-:Y:S04]  /*21d80*/  STL.64 [R1+0x1c10], R6 ;  /* 0x001c100601007387 */ /* 0x000fe80000100a00 */
[----:B------:R0:W-:Y:S02]  /*21d90*/  STL.64 [R1+0x1c08], R4 ;  /* 0x001c080401007387 */ /* 0x0001e40000100a00 */
[----:B0-----:R-:W-:-:S02]  /*21da0*/  IMAD R4, R25, 0x100, R24 ;  /* 0x0000010019047824 */ /* 0x001fc400078e0218 */
[----:B------:R-:W-:-:S09]  /*21db0*/  IMAD R5, R27, 0x100, R26 ;  /* 0x000001001b057824 */ /* 0x000fd200078e021a */
[----:B------:R-:W-:Y:S04]  /*21dc0*/  STL.64 [R1+0x750], R8 ;  /* 0x0007500801007387 */ /* 0x000fe80000100a00 */
[----:B------:R-:W-:Y:S04]  /*21dd0*/  STL.64 [R1+0x758], R10 ;  /* 0x0007580a01007387 */ /* 0x000fe80000100a00 */
[----:B------:R0:W-:Y:S04]  /*21de0*/  STL [R1], R4 ;  /* 0x0000000401007387 */ /* 0x0001e80000100800 */
[----:B0-----:R-:W2:Y:S04]  /*21df0*/  LDL.LU R4, [R1+0x700] ;  /* 0x0007000001047983 */ /* 0x001ea80000300800 */
[----:B------:R0:W-:Y:S04]  /*21e00*/  STL [R1+0x4], R5 ;  /* 0x0000040501007387 */ /* 0x0001e80000100800 */
[----:B------:R-:W-:Y:S04]  /*21e10*/  STL [R1+0x8], R0 ;  /* 0x0000080001007387 */ /* 0x000fe80000100800 */
[----:B0-----:R-:W2:Y:S04]  /*21e20*/  LDL.LU R5, [R1+0x704] ;  /* 0x0007040001057983 */ /* 0x001ea80000300800 */
        /* <DEDUP_REMOVED lines=18> */
[----:B------:R-:W2:Y:S04]  /*21f50*/  LDL.LU R6, [R1+0x738] ;  /* 0x0007380001067983 */ /* 0x000ea80000300800 */
[----:B------:R-:W2:Y:S04]  /*21f60*/  LDL.LU R7, [R1+0x73c] ;  /* 0x00073c0001077983 */ /* 0x000ea80000300800 */
[----:B-1----:R-:W3:Y:S04]  /*21f70*/  LDL.LU R8, [R1+0x1d0] ;  /* 0x0001d00001087983 */ /* 0x002ee80000300800 */
[----:B------:R-:W3:Y:S04]  /*21f80*/  LDL.LU R9, [R1+0x1d4] ;  /* 0x0001d40001097983 */ /* 0x000ee80000300800 */
[----:B------:R-:W3:Y:S04]  /*21f90*/  LDL.LU R10, [R1+0x1d8] ;  /* 0x0001d800010a7983 */ /* 0x000ee80000300800 */
[----:B------:R-:W3:Y:S04]  /*21fa0*/  LDL.LU R11, [R1+0x1dc] ;  /* 0x0001dc00010b7983 */ /* 0x000ee80000300800 */
[----:B------:R-:W4:Y:S04]  /*21fb0*/  LDL.LU R16, [R1+0x740] ;  /* 0x0007400001107983 */ /* 0x000f280000300800 */
[----:B------:R-:W4:Y:S04]  /*21fc0*/  LDL.LU R17, [R1+0x744] ;  /* 0x0007440001117983 */ /* 0x000f280000300800 */
[----:B------:R-:W4:Y:S04]  /*21fd0*/  LDL.LU R18, [R1+0x748] ;  /* 0x0007480001127983 */ /* 0x000f280000300800 */
[----:B------:R-:W4:Y:S04]  /*21fe0*/  LDL.LU R19, [R1+0x74c] ;  /* 0x00074c0001137983 */ /* 0x000f280000300800 */
        /* <DEDUP_REMOVED lines=8> */
[----:B--2---:R-:W-:Y:S04]  /*22070*/  STL.64 [R1+0x1be0], R26 ;  /* 0x001be01a01007387 */ /* 0x004fe80000100a00 */
[----:B------:R0:W-:Y:S04]  /*22080*/  STL.64 [R1+0x1bd8], R24 ;  /* 0x001bd81801007387 */ /* 0x0001e80000100a00 */
[----:B0-----:R-:W2:Y:S04]  /*22090*/  LDL.LU R24, [R1+0x1c0] ;  /* 0x0001c00001187983 */ /* 0x001ea80000300800 */
[----:B------:R-:W2:Y:S04]  /*220a0*/  LDL.LU R25, [R1+0x1c4] ;  /* 0x0001c40001197983 */ /* 0x000ea80000300800 */
[----:B------:R-:W2:Y:S04]  /*220b0*/  LDL.LU R26, [R1+0x1c8] ;  /* 0x0001c800011a7983 */ /* 0x000ea80000300800 */
[----:B------:R-:W2:Y:S01]  /*220c0*/  LDL.LU R27, [R1+0x1cc] ;  /* 0x0001cc00011b7983 */ /* 0x000ea20000300800 */
[----:B---3--:R-:W-:Y:S03]  /*220d0*/  HMMA.16816.F32 R12, R12, R2, R8 ;  /* 0x000000020c0c723c */ /* 0x008fe60000001808 */
[----:B--2---:R-:W-:Y:S04]  /*220e0*/  STL.64 [R1+0x1bf0], R26 ;  /* 0x001bf01a01007387 */ /* 0x004fe80000100a00 */
[----:B------:R0:W-:Y:S04]  /*220f0*/  STL.64 [R1+0x1be8], R24 ;  /* 0x001be81801007387 */ /* 0x0001e80000100a00 */
        /* <DEDUP_REMOVED lines=10> */
[----:B------:R-:W3:Y:S04]  /*221a0*/  LDL.LU.64 R10, [R1+0x1c60] ;  /* 0x001c6000010a7983 */ /* 0x000ee80000300a00 */
[----:B------:R-:W3:Y:S04]  /*221b0*/  LDL.LU.64 R8, [R1+0x1c58] ;  /* 0x001c580001087983 */ /* 0x000ee80000300a00 */
[----:B------:R0:W-:Y:S04]  /*221c0*/  STL.64 [R1+0x1d0], R12 ;  /* 0x0001d00c01007387 */ /* 0x0001e80000100a00 */
[----:B------:R1:W-:Y:S04]  /*221d0*/  STL.64 [R1+0x1d8], R14 ;  /* 0x0001d80e01007387 */ /* 0x0003e80000100a00 */
[----:B0-----:R-:W2:Y:S04]  /*221e0*/  LDL.LU R13, [R1] ;  /* 0x00000000010d7983 */ /* 0x001ea80000300800 */
[----:B-1----:R-:W3:Y:S04]  /*221f0*/  LDL.LU R14, [R1+0x4] ;  /* 0x00000400010e7983 */ /* 0x002ee80000300800 */
[----:B------:R-:W4:Y:S01]  /*22200*/  LDL.LU R15, [R1+0x8] ;  /* 0x00000800010f7983 */ /* 0x000f220000300800 */
[----:B------:R-:W-:-:S03]  /*22210*/  F2FP.F16.E4M3.UNPACK_B R12, R29 ;  /* 0x0000001dff0c723e */ /* 0x000fc600020006ff */
[----:B------:R-:W4:Y:S01]  /*22220*/  LDL.LU R29, [R1+0xaac] ;  /* 0x000aac00011d7983 */ /* 0x000f220000300800 */
[----:B--2---:R-:W-:Y:S02]  /*22230*/  F2FP.F16.E4M3.UNPACK_B R13, R13 ;  /* 0x0000000dff0d723e */ /* 0x004fe400020006ff */
[----:B---3--:R-:W-:Y:S02]  /*22240*/  F2FP.F16.E4M3.UNPACK_B R14, R14 ;  /* 0x0000000eff0e723e */ /* 0x008fe400020006ff */
[----:B----4-:R-:W-:-:S07]  /*22250*/  F2FP.F16.E4M3.UNPACK_B R15, R15 ;  /* 0x0000000fff0f723e */ /* 0x010fce00020006ff */
[----:B------:R-:W-:-:S15]  /*22260*/  HMMA.16816.F32 R16, R12, R20, R16 ;  /* 0x000000140c10723c */ /* 0x000fde0000001810 */
[----:B------:R-:W-:-:S04]  /*22270*/  NOP ;  /* 0x0000000000007918 */ /* 0x000fc80000000000 */
[----:B------:R-:W-:Y:S04]  /*22280*/  STL.64 [R1+0x740], R16 ;  /* 0x0007401001007387 */ /* 0x000fe80000100a00 */
[----:B------:R0:W-:Y:S04]  /*22290*/  STL.64 [R1+0x748], R18 ;  /* 0x0007481201007387 */ /* 0x0001e80000100a00 */
[----:B0-----:R-:W2:Y:S04]  /*222a0*/  LDL.LU.64 R18, [R1+0x1c50] ;  /* 0x001c500001127983 */ /* 0x001ea80000300a00 */
[----:B------:R-:W3:Y:S01]  /*222b0*/  LDL.LU.64 R16, [R1+0x1c48] ;  /* 0x001c480001107983 */ /* 0x000ee20000300a00 */
[C---:B--2---:R-:W-:Y:S08]  /*222c0*/  HMMA.16816.F32 R4, R12.reuse, R18, R4 ;  /* 0x000000120c04723c */ /* 0x044ff00000001804 */
[C---:B---3--:R-:W-:Y:S11]  /*222d0*/  HMMA.16816.F32 R8, R12.reuse, R16, R8 ;  /* 0x000000100c08723c */ /* 0x048ff60000001808 */
[----:B------:R-:W-:Y:S04]  /*222e0*/  STL.64 [R1+0x730], R4 ;  /* 0x0007300401007387 */ /* 0x000fe80000100a00 */
[----:B------:R0:W-:Y:S04]  /*222f0*/  STL.64 [R1+0x738], R6 ;  /* 0x0007380601007387 */ /* 0x0001e80000100a00 */
[----:B0-----:R-:W2:Y:S04]  /*22300*/  LDL.LU.64 R6, [R1+0x1c40] ;  /* 0x001c400001067983 */ /* 0x001ea80000300a00 */
[----:B------:R-:W2:Y:S04]  /*22310*/  LDL.LU.64 R4, [R1+0x1c38] ;  /* 0x001c380001047983 */ /* 0x000ea80000300a00 */
        /* <DEDUP_REMOVED lines=18> */
[----:B0-----:R-:W4:Y:S04]  /*22440*/  LDL.LU R8, [R1+0x6d0] ;  /* 0x0006d00001087983 */ /* 0x001f280000300800 */
[----:B------:R-:W4:Y:S04]  /*22450*/  LDL.LU R9, [R1+0x6d4] ;  /* 0x0006d40001097983 */ /* 0x000f280000300800 */
[----:B------:R-:W4:Y:S04]  /*22460*/  LDL.LU R10, [R1+0x6d8] ;  /* 0x0006d800010a7983 */ /* 0x000f280000300800 */
[----:B------:R-:W4:Y:S01]  /*22470*/  LDL.LU R11, [R1+0x6dc] ;  /* 0x0006dc00010b7983 */ /* 0x000f220000300800 */
        /* <DEDUP_REMOVED lines=11> */
[----:B------:R-:W2:Y:S04]  /*22530*/  LDL.LU.64 R24, [R1+0x1be8] ;  /* 0x001be80001187983 */ /* 0x000ea80000300a00 */
[----:B------:R0:W-:Y:S04]  /*22540*/  STL.64 [R1+0x1bb0], R6 ;  /* 0x001bb00601007387 */ /* 0x0001e80000100a00 */
[----:B0-----:R-:W3:Y:S04]  /*22550*/  LDL.LU R6, [R1+0xab8] ;  /* 0x000ab80001067983 */ /* 0x001ee80000300800 */
[----:B------:R-:W3:Y:S04]  /*22560*/  LDL.LU R7, [R1+0xab4] ;  /* 0x000ab40001077983 */ /* 0x000ee80000300800 */
[----:B------:R0:W-:Y:S04]  /*22570*/  STL.64 [R1+0x1ba8], R4 ;  /* 0x001ba80401007387 */ /* 0x0001e80000100a00 */
[----:B0-----:R-:W3:Y:S01]  /*22580*/  LDL.LU R5, [R1+0xab0] ;  /* 0x000ab00001057983 */ /* 0x001ee20000300800 */
[----:B------:R-:W-:-:S02]  /*22590*/  IMAD R4, R0, 0x100, R28 ;  /* 0x0000010000047824 */ /* 0x000fc400078e021c */
[----:B------:R-:W-:Y:S01]  /*225a0*/  IMAD R0, R23, 0x100, R22 ;  /* 0x0000010017007824 */ /* 0x000fe200078e0216 */
[----:B--2---:R-:W-:Y:S01]  /*225b0*/  HMMA.16816.F32 R12, R12, R2, R24 ;  /* 0x000000020c0c723c */ /* 0x004fe20000001818 */
[----:B------:R-:W2:Y:S04]  /*225c0*/  LDL.LU.64 R26, [R1+0x1be0] ;  /* 0x001be000011a7983 */ /* 0x000ea80000300a00 */
[----:B------:R-:W2:Y:S04]  /*225d0*/  LDL.LU.64 R24, [R1+0x1bd8] ;  /* 0x001bd80001187983 */ /* 0x000ea80000300a00 */
[----:B------:R-:W-:Y:S04]  /*225e0*/  STL [R1+0x1b7c], R2 ;  /* 0x001b7c0201007387 */ /* 0x000fe80000100800 */
[----:B------:R-:W-:Y:S06]  /*225f0*/  STL [R1+0x1b78], R3 ;  /* 0x001b780301007387 */ /* 0x000fec0000100800 */
[----:B------:R0:W-:Y:S04]  /*22600*/  STL.64 [R1+0x1c0], R12 ;  /* 0x0001c00c01007387 */ /* 0x0001e80000100a00 */
[----:B------:R1:W-:Y:S01]  /*22610*/  STL.64 [R1+0x1c8], R14 ;  /* 0x0001c80e01007387 */ /* 0x0003e20000100a00 */
[----:B---3--:R-:W-:-:S02]  /*22620*/  IMAD R29, R29, 0x100, R5 ;  /* 0x000001001d1d7824 */ /* 0x008fc400078e0205 */
[----:B------:R-:W-:-:S03]  /*22630*/  IMAD R5, R7, 0x100, R6 ;  /* 0x0000010007057824 */ /* 0x000fc600078e0206 */
[----:B0-----:R-:W-:Y:S02]  /*22640*/  F2FP.F16.E4M3.UNPACK_B R12, R29 ;  /* 0x0000001dff0c723e */ /* 0x001fe400020006ff */
[----:B------:R-:W-:Y:S02]  /*22650*/  F2FP.F16.E4M3.UNPACK_B R13, R5 ;  /* 0x00000005ff0d723e */ /* 0x000fe400020006ff */
[----:B-1----:R-:W-:Y:S02]  /*22660*/  F2FP.F16.E4M3.UNPACK_B R14, R4 ;  /* 0x00000004ff0e723e */ /* 0x002fe400020006ff */
[----:B------:R-:W-:-:S07]  /*22670*/  F2FP.F16.E4M3.UNPACK_B R15, R0 ;  /* 0x00000000ff0f723e */ /* 0x000fce00020006ff */
[----:B----4-:R-:W-:Y:S01]  /*22680*/  HMMA.16816.F32 R4, R12, R20, R8 ;  /* 0x000000140c04723c */ /* 0x010fe20000001808 */
[----:B------:R-:W-:Y:S04]  /*22690*/  STL [R1+0x1b84], R20 ;  /* 0x001b841401007387 */ /* 0x000fe80000100800 */
[----:B------:R-:W-:-:S14]  /*226a0*/  STL [R1+0x1b80], R21 ;  /* 0x001b801501007387 */ /* 0x000fdc0000100800 */
[----:B------:R-:W-:Y:S04]  /*226b0*/  STL.64 [R1+0x6d0], R4 ;  /* 0x0006d00401007387 */ /* 0x000fe80000100a00 */
[----:B------:R2:W-:Y:S04]  /*226c0*/  STL.64 [R1+0x6d8], R6 ;  /* 0x0006d80601007387 */ /* 0x0005e80000100a00 */
[----:B------:R-:W3:Y:S01]  /*226d0*/  LDL.LU R28, [R1+0xaf0] ;  /* 0x000af000011c7983 */ /* 0x000ee20000300800 */
[----:B--2---:R-:W-:Y:S03]  /*226e0*/  HMMA.16816.F32 R4, R12, R18, R24 ;  /* 0x000000120c04723c */ /* 0x004fe60000001818 */
[----:B---3--:R-:W-:-:S15]  /*226f0*/  STL [R1+0x1b58], R28 ;  /* 0x001b581c01007387 */ /* 0x008fde0000100800 */
        /* <DEDUP_REMOVED lines=850> */
[----:B------:R-:W-:Y:S04]  /*25c20*/  STL [R1], R5 ;  /* 0x0000000501007387 */ /* 0x000fe80000100800 */
[----:B------:R-:W2:Y:S04]  /*25c30*/  LDL.LU R24, [R1+0x2a0] ;  /* 0x0002a00001187983 */ /* 0x000ea80000300800 */
[----:B------:R-:W-:Y:S04]  /*25c40*/  STL [R1+0x4], R4 ;  /* 0x0000040401007387 */ /* 0x000fe80000100800 */
[----:B------:R-:W-:Y:S04]  /*25c50*/  STL [R1+0x8], R0 ;  /* 0x0000080001007387 */ /* 0x000fe80000100800 */
        /* <DEDUP_REMOVED lines=10> */
[----:B----4-:R0:W-:Y:S04]  /*25d00*/  STL [R1+0x17c0], R23 ;  /* 0x0017c01701007387 */ /* 0x0101e80000100800 */
[----:B0-----:R-:W4:Y:S04]  /*25d10*/  LDL.LU R23, [R1+0x151c] ;  /* 0x00151c0001177983 */ /* 0x001f280000300800 */
[----:B------:R-:W2:Y:S04]  /*25d20*/  LDL.LU R22, [R1+0x1528] ;  /* 0x0015280001167983 */ /* 0x000ea80000300800 */
[----:B--2---:R0:W-:Y:S04]  /*25d30*/  STL [R1+0x17bc], R22 ;  /* 0x0017bc1601007387 */ /* 0x0041e80000100800 */
[----:B0-----:R-:W4:Y:S04]  /*25d40*/  LDL.LU R22, [R1+0x1524] ;  /* 0x0015240001167983 */ /* 0x001f280000300800 */
[----:B----4-:R-:W-:Y:S04]  /*25d50*/  STL.64 [R1+0x1840], R22 ;  /* 0x0018401601007387 */ /* 0x010fe80000100a00 */
[----:B------:R-:W-:Y:S04]  /*25d60*/  STL.64 [R1+0x1838], R20 ;  /* 0x0018381401007387 */ /* 0x000fe80000100a00 */
[----:B------:R-:W2:Y:S04]  /*25d70*/  LDL.LU R28, [R1+0x1534] ;  /* 0x00153400011c7983 */ /* 0x000ea80000300800 */
[----:B--2---:R0:W-:Y:S04]  /*25d80*/  STL [R1+0x17b8], R28 ;  /* 0x0017b81c01007387 */ /* 0x0041e80000100800 */
[----:B0-----:R-:W2:Y:S04]  /*25d90*/  LDL.LU R28, [R1+0x152c] ;  /* 0x00152c00011c7983 */ /* 0x001ea80000300800 */
[----:B------:R-:W4:Y:S04]  /*25da0*/  LDL.LU R0, [R1+0x1530] ;  /* 0x0015300001007983 */ /* 0x000f280000300800 */
[----:B---3--:R-:W-:Y:S04]  /*25db0*/  STL.64 [R1+0x1790], R26 ;  /* 0x0017901a01007387 */ /* 0x008fe80000100a00 */
[----:B------:R0:W-:Y:S04]  /*25dc0*/  STL.64 [R1+0x1788], R24 ;  /* 0x0017881801007387 */ /* 0x0001e80000100a00 */
[----:B0-----:R-:W3:Y:S04]  /*25dd0*/  LDL.LU R24, [R1+0x2d0] ;  /* 0x0002d00001187983 */ /* 0x001ee80000300800 */
[----:B------:R-:W3:Y:S04]  /*25de0*/  LDL.LU R25, [R1+0x2d4] ;  /* 0x0002d40001197983 */ /* 0x000ee80000300800 */
        /* <DEDUP_REMOVED lines=11> */
[----:B------:R-:W2:Y:S04]  /*25ea0*/  LDL.LU R7, [R1+0x32c] ;  /* 0x00032c0001077983 */ /* 0x000ea80000300800 */
[----:B--2---:R-:W-:Y:S04]  /*25eb0*/  STL.64 [R1+0x1820], R6 ;  /* 0x0018200601007387 */ /* 0x004fe80000100a00 */
[----:B------:R0:W-:Y:S04]  /*25ec0*/  STL.64 [R1+0x1818], R4 ;  /* 0x0018180401007387 */ /* 0x0001e80000100a00 */
        /* <DEDUP_REMOVED lines=8> */
[----:B0-----:R-:W2:Y:S04]  /*25f50*/  LDL.LU R4, [R1+0x340] ;  /* 0x0003400001047983 */ /* 0x001ea80000300800 */
[----:B------:R-:W2:Y:S04]  /*25f60*/  LDL.LU R5, [R1+0x344] ;  /* 0x0003440001057983 */ /* 0x000ea80000300800 */
[----:B------:R-:W2:Y:S04]  /*25f70*/  LDL.LU R6, [R1+0x348] ;  /* 0x0003480001067983 */ /* 0x000ea80000300800 */
[----:B------:R-:W2:Y:S04]  /*25f80*/  LDL.LU R7, [R1+0x34c] ;  /* 0x00034c0001077983 */ /* 0x000ea80000300800 */
[----:B------:R-:W2:Y:S04]  /*25f90*/  LDL.LU R16, [R1+0x350] ;  /* 0x0003500001107983 */ /* 0x000ea80000300800 */
[----:B------:R-:W2:Y:S04]  /*25fa0*/  LDL.LU R17, [R1+0x354] ;  /* 0x0003540001117983 */ /* 0x000ea80000300800 */
[----:B------:R-:W2:Y:S04]  /*25fb0*/  LDL.LU R18, [R1+0x358] ;  /* 0x0003580001127983 */ /* 0x000ea80000300800 */
[----:B------:R-:W2:Y:S04]  /*25fc0*/  LDL.LU R19, [R1+0x35c] ;  /* 0x00035c0001137983 */ /* 0x000ea80000300800 */
[----:B------:R-:W-:Y:S04]  /*25fd0*/  STL.64 [R1+0x17a0], R26 ;  /* 0x0017a01a01007387 */ /* 0x000fe80000100a00 */
[----:B---3--:R0:W-:Y:S04]  /*25fe0*/  STL.64 [R1+0x1798], R24 ;  /* 0x0017981801007387 */ /* 0x0081e80000100a00 */
        /* <DEDUP_REMOVED lines=9> */
[----:B------:R-:W3:Y:S01]  /*26080*/  LDL.LU R27, [R1+0x13c] ;  /* 0x00013c00011b7983 */ /* 0x000ee20000300800 */
[----:B------:R-:W-:Y:S03]  /*26090*/  HMMA.16816.F32 R12, R12, R2, R20 ;  /* 0x000000020c0c723c */ /* 0x000fe60000001814 */
        /* <DEDUP_REMOVED lines=13> */
[----:B------:R-:W2:Y:S04]  /*26170*/  LDL.LU.64 R20, [R1+0x1838] ;  /* 0x0018380001147983 */ /* 0x000ea80000300a00 */
        /* <DEDUP_REMOVED lines=50> */
[----:B------:R-:W2:Y:S04]  /*264a0*/  LDL.LU.64 R24, [R1+0x17c8] ;  /* 0x0017c80001187983 */ /* 0x000ea80000300a00 */
[----:B------:R-:W3:Y:S02]  /*264b0*/  LDL.LU R23, [R1+0x17c0] ;  /* 0x0017c00001177983 */ /* 0x000ee40000300800 */
[----:B---3--:R-:W-:-:S02]  /*264c0*/  IMAD R23, R23, 0x100, R22 ;  /* 0x0000010017177824 */ /* 0x008fc400078e0216 */
[----:B------:R-:W3:Y:S01]  /*264d0*/  LDL.LU R22, [R1+0x17bc] ;  /* 0x0017bc0001167983 */ /* 0x000ee20000300800 */
[----:B--2---:R-:W-:Y:S01]  /*264e0*/  HMMA.16816.F32 R12, R12, R2, R24 ;  /* 0x000000020c0c723c */ /* 0x004fe20000001818 */
[----:B---3--:R-:W-:Y:S02]  /*264f0*/  IMAD R22, R22, 0x100, R28 ;  /* 0x0000010016167824 */ /* 0x008fe400078e021c */
[----:B------:R-:W2:Y:S04]  /*26500*/  LDL.LU R28, [R1+0x17b8] ;  /* 0x0017b800011c7983 */ /* 0x000ea80000300800 */
[----:B------:R-:W3:Y:S04]  /*26510*/  LDL.LU.64 R26, [R1+0x17b0] ;  /* 0x0017b000011a7983 */ /* 0x000ee80000300a00 */
[----:B------:R-:W3:Y:S04]  /*26520*/  LDL.LU.64 R24, [R1+0x17a8] ;  /* 0x0017a80001187983 */ /* 0x000ee80000300a00 */
[----:B------:R-:W-:Y:S04]  /*26530*/  STL [R1+0x1750], R2 ;  /* 0x0017500201007387 */ /* 0x000fe80000100800 */
[----:B------:R-:W-:Y:S04]  /*26540*/  STL [R1+0x174c], R3 ;  /* 0x00174c0301007387 */ /* 0x000fe80000100800 */
[----:B------:R0:W-:Y:S04]  /*26550*/  STL.64 [R1+0x130], R12 ;  /* 0x0001300c01007387 */ /* 0x0001e80000100a00 */
[----:B------:R1:W-:Y:S01]  /*26560*/  STL.64 [R1+0x138], R14 ;  /* 0x0001380e01007387 */ /* 0x0003e20000100a00 */
[----:B0-----:R-:W-:-:S02]  /*26570*/  F2FP.F16.E4M3.UNPACK_B R12, R29 ;  /* 0x0000001dff0c723e */ /* 0x001fc400020006ff */
[----:B------:R-:W-:Y:S02]  /*26580*/  F2FP.F16.E4M3.UNPACK_B R13, R23 ;  /* 0x00000017ff0d723e */ /* 0x000fe400020006ff */
[----:B-1----:R-:W-:Y:S01]  /*26590*/  F2FP.F16.E4M3.UNPACK_B R14, R22 ;  /* 0x00000016ff0e723e */ /* 0x002fe200020006ff */
[----:B--2---:R-:W-:-:S05]  /*265a0*/  IMAD R0, R0, 0x100, R28 ;  /* 0x0000010000007824 */ /* 0x004fca00078e021c */
[----:B------:R-:W-:-:S07]  /*265b0*/  F2FP.F16.E4M3.UNPACK_B R15, R0 ;  /* 0x00000000ff0f723e */ /* 0x000fce00020006ff */
[----:B---3--:R-:W-:-:S15]  /*265c0*/  HMMA.16816.F32 R24, R12, R20, R24 ;  /* 0x000000140c18723c */ /* 0x008fde0000001818 */
[----:B------:R-:W-:-:S04]  /*265d0*/  NOP ;  /* 0x0000000000007918 */ /* 0x000fc80000000000 */
[----:B------:R-:W-:Y:S04]  /*265e0*/  STL.64 [R1+0x2e0], R24 ;  /* 0x0002e01801007387 */ /* 0x000fe80000100a00 */
[----:B------:R0:W-:Y:S04]  /*265f0*/  STL.64 [R1+0x2e8], R26 ;  /* 0x0002e81a01007387 */ /* 0x0001e80000100a00 */
[----:B0-----:R-:W2:Y:S04]  /*26600*/  LDL.LU.64 R26, [R1+0x17a0] ;  /* 0x0017a000011a7983 */ /* 0x001ea80000300a00 */
[----:B------:R-:W2:Y:S04]  /*26610*/  LDL.LU.64 R24, [R1+0x1798] ;  /* 0x0017980001187983 */ /* 0x000ea80000300a00 */
[----:B------:R-:W-:Y:S01]  /*26620*/  STL [R1+0x1754], R21 ;  /* 0x0017541501007387 */ /* 0x000fe20000100800 */
[----:B--2---:R-:W-:-:S15]  /*26630*/  HMMA.16816.F32 R24, R12, R18, R24 ;  /* 0x000000120c18723c */ /* 0x004fde0000001818 */
        /* <DEDUP_REMOVED lines=10> */
[----:B------:R-:W2:Y:S04]  /*266e0*/  LDL.LU.64 R24, [R1+0x1778] ;  /* 0x0017780001187983 */ /* 0x000ea80000300a00 */
[----:B------:R-:W-:Y:S04]  /*266f0*/  STL.64 [R1+0x1720], R18 ;  /* 0x0017201201007387 */ /* 0x000fe80000100a00 */
[----:B------:R0:W-:Y:S04]  /*26700*/  STL.64 [R1+0x1718], R16 ;  /* 0x0017181001007387 */ /* 0x0001e80000100a00 */
[----:B0-----:R-:W3:Y:S04]  /*26710*/  LDL.LU R16, [R1+0x2b0] ;  /* 0x0002b00001107983 */ /* 0x001ee80000300800 */
[----:B------:R-:W3:Y:S04]  /*26720*/  LDL.LU R17, [R1+0x2b4] ;  /* 0x0002b40001117983 */ /* 0x000ee80000300800 */
[----:B------:R-:W3:Y:S04]  /*26730*/  LDL.LU R18, [R1+0x2b8] ;  /* 0x0002b80001127983 */ /* 0x000ee80000300800 */
[----:B------:R-:W3:Y:S02]  /*26740*/  LDL.LU R19, [R1+0x2bc] ;  /* 0x0002bc0001137983 */ /* 0x000ee40000300800 */
[----:B---3--:R-:W-:-:S15]  /*26750*/  HMMA.16816.F32 R16, R12, R10, R16 ;  /* 0x0000000a0c10723c */ /* 0x008fde0000001810 */
[----:B------:R-:W-:-:S04]  /*26760*/  NOP ;  /* 0x0000000000007918 */ /* 0x000fc80000000000 */
[----:B------:R-:W-:Y:S04]  /*26770*/  STL.64 [R1+0x2b0], R16 ;  /* 0x0002b01001007387 */ /* 0x000fe80000100a00 */
[----:B------:R2:W-:Y:S02]  /*26780*/  STL.64 [R1+0x2b8], R18 ;  /* 0x0002b81201007387 */ /* 0x0005e40000100a00 */
[----:B--2---:R-:W-:Y:S02]  /*26790*/  HMMA.16816.F32 R16, R12, R8, R24 ;  /* 0x000000080c10723c */ /* 0x004fe40000001818 */
[----:B------:R-:W-:Y:S04]  /*267a0*/  STL.64 [R1+0x1700], R10 ;  /* 0x0017000a01007387 */ /* 0x000fe80000100a00 */
[----:B------:R0:W-:-:S13]  /*267b0*/  STL.64 [R1+0x16f8], R8 ;  /* 0x0016f80801007387 */ /* 0x0001da0000100a00 */
[----:B------:R-:W-:Y:S04]  /*267c0*/  STL.64 [R1+0x2a0], R16 ;  /* 0x0002a01001007387 */ /* 0x000fe80000100a00 */
[----:B------:R-:W-:Y:S04]  /*267d0*/  STL.64 [R1+0x2a8], R18 ;  /* 0x0002a81201007387 */ /* 0x000fe80000100a00 */
[----:B------:R-:W2:Y:S04]  /*267e0*/  LDL.LU R24, [R1+0x210] ;  /* 0x0002100001187983 */ /* 0x000ea80000300800 */
[----:B------:R-:W2:Y:S04]  /*267f0*/  LDL.LU R25, [R1+0x214] ;  /* 0x0002140001197983 */ /* 0x000ea80000300800 */
[----:B------:R-:W3:Y:S04]  /*26800*/  LDL.LU R26, [R1+0x218] ;  /* 0x00021800011a7983 */ /* 0x000ee80000300800 */
[----:B------:R-:W3:Y:S04]  /*26810*/  LDL.LU R27, [R1+0x21c] ;  /* 0x00021c00011b7983 */ /* 0x000ee80000300800 */
[----:B0-----:R-:W4:Y:S04]  /*26820*/  LDL.LU R8, [R1+0x250] ;  /* 0x0002500001087983 */ /* 0x001f280000300800 */
[----:B------:R-:W4:Y:S04]  /*26830*/  LDL.LU R9, [R1+0x254] ;  /* 0x0002540001097983 */ /* 0x000f280000300800 */
[----:B------:R-:W2:Y:S04]  /*26840*/  LDL.LU R10, [R1+0x258] ;  /* 0x00025800010a7983 */ /* 0x000ea80000300800 */
[----:B------:R-:W2:Y:S04]  /*26850*/  LDL.LU R11, [R1+0x25c] ;  /* 0x00025c00010b7983 */ /* 0x000ea80000300800 */
[----:B--2---:R-:W-:Y:S04]  /*26860*/  STL.64 [R1+0x1710], R10 ;  /* 0x0017100a01007387 */ /* 0x004fe80000100a00 */
[----:B----4-:R0:W-:Y:S04]  /*26870*/  STL.64 [R1+0x1708], R8 ;  /* 0x0017080801007387 */ /* 0x0101e80000100a00 */
[----:B0-----:R-:W2:Y:S04]  /*26880*/  LDL.LU R8, [R1+0x260] ;  /* 0x0002600001087983 */ /* 0x001ea80000300800 */
[----:B------:R-:W2:Y:S04]  /*26890*/  LDL.LU R9, [R1+0x264] ;  /* 0x0002640001097983 */ /* 0x000ea80000300800 */
        /* <DEDUP_REMOVED lines=22> */
[----:B----4-:R-:W-:Y:S04]  /*26a00*/  STL.64 [R1+0x1740], R10 ;  /* 0x0017400a01007387 */ /* 0x010fe80000100a00 */
[----:B------:R0:W-:Y:S04]  /*26a10*/  STL.64 [R1+0x1738], R8 ;  /* 0x0017380801007387 */ /* 0x0001e80000100a00 */
[----:B0-----:R-:W4:Y:S04]  /*26a20*/  LDL.LU R8, [R1+0x120] ;  /* 0x0001200001087983 */ /* 0x001f280000300800 */
[----:B------:R-:W4:Y:S04]  /*26a30*/  LDL.LU R9, [R1+0x124] ;  /* 0x0001240001097983 */ /* 0x000f280000300800 */
[----:B------:R-:W4:Y:S04]  /*26a40*/  LDL.LU R10, [R1+0x128] ;  /* 0x00012800010a7983 */ /* 0x000f280000300800 */
[----:B------:R-:W4:Y:S04]  /*26a50*/  LDL.LU R11, [R1+0x12c] ;  /* 0x00012c00010b7983 */ /* 0x000f280000300800 */
[----:B------:R-:W2:Y:S04]  /*26a60*/  LDL.LU R16, [R1+0x270] ;  /* 0x0002700001107983 */ /* 0x000ea80000300800 */
        /* <DEDUP_REMOVED lines=31> */
[----:B------:R-:W2:Y:S01]  /*26c60*/  LDL.LU.64 R20, [R1+0x1758] ;  /* 0x0017580001147983 */ /* 0x000ea20000300a00 */
[----:B------:R-:W-:-:S02]  /*26c70*/  IMAD R28, R28, 0x100, R2 ;  /* 0x000001001c1c7824 */ /* 0x000fc400078e0202 */
[----:B--2---:R-:W-:Y:S02]  /*26c80*/  IMAD R29, R29, 0x100, R21 ;  /* 0x000001001d1d7824 */ /* 0x004fe400078e0215 */
[----:B---3--:R-:W-:Y:S01]  /*26c90*/  IMAD R23, R23, 0x100, R3 ;  /* 0x0000010017177824 */ /* 0x008fe200078e0203 */
[----:B------:R-:W2:Y:S04]  /*26ca0*/  LDL.LU R21, [R1+0x1754] ;  /* 0x0017540001157983 */ /* 0x000ea80000300800 */
[----:B------:R-:W4:Y:S04]  /*26cb0*/  LDL.LU R2, [R1+0x1750] ;  /* 0x0017500001027983 */ /* 0x000f280000300800 */
[----:B------:R-:W4:Y:S01]  /*26cc0*/  LDL.LU R3, [R1+0x174c] ;  /* 0x00174c0001037983 */ /* 0x000f220000300800 */
[----:B------:R-:W-:-:S03]  /*26cd0*/  IMAD R22, R22, 0x100, R0 ;  /* 0x0000010016167824 */ /* 0x000fc600078e0200 */
[----:B------:R-:W3:Y:S01]  /*26ce0*/  LDL.LU R0, [R1+0x1748] ;  /* 0x0017480001007983 */ /* 0x000ee20000300800 */
[----:B----4-:R-:W-:Y:S03]  /*26cf0*/  HMMA.16816.F32 R12, R12, R2, R8 ;  /* 0x000000020c0c723c */ /* 0x010fe60000001808 */
[----:B------:R-:W4:Y:S04]  /*26d00*/  LDL.LU.64 R10, [R1+0x1740] ;  /* 0x00174000010a7983 */ /* 0x000f280000300a00 */
[----:B------:R-:W4:-:S12]  /*26d10*/  LDL.LU.64 R8, [R1+0x1738] ;  /* 0x0017380001087983 */ /* 0x000f180000300a00 */
[----:B------:R0:W-:Y:S04]  /*26d20*/  STL.64 [R1+0x120], R12 ;  /* 0x0001200c01007387 */ /* 0x0001e80000100a00 */
[----:B------:R1:W-:Y:S01]  /*26d30*/  STL.64 [R1+0x128], R14 ;  /* 0x0001280e01007387 */ /* 0x0003e20000100a00 */
[----:B0-----:R-:W-:Y:S02]  /*26d40*/  F2FP.F16.E4M3.UNPACK_B R12, R29 ;  /* 0x0000001dff0c723e */ /* 0x001fe400020006ff */
[----:B------:R-:W-:Y:S02]  /*26d50*/  F2FP.F16.E4M3.UNPACK_B R13, R28 ;  /* 0x0000001cff0d723e */ /* 0x000fe400020006ff */
[----:B-1----:R-:W-:Y:S02]  /*26d60*/  F2FP.F16.E4M3.UNPACK_B R14, R23 ;  /* 0x00000017ff0e723e */ /* 0x002fe400020006ff */
[----:B------:R-:W-:Y:S01]  /*26d70*/  F2FP.F16.E4M3.UNPACK_B R15, R22 ;  /* 0x00000016ff0f723e */ /* 0x000fe200020006ff */
[----:B------:R-:W3:Y:S04]  /*26d80*/  LDL.LU R29, [R1+0x1558] ;  /* 0x00155800011d7983 */ /* 0x000ee80000300800 */
[----:B------:R-:W3:Y:S04]  /*26d90*/  LDL.LU R28, [R1+0x1730] ;  /* 0x00173000011c7983 */ /* 0x000ee80000300800 */
[----:B------:R-:W3:Y:S04]  /*26da0*/  LDL.LU R23, [R1+0x172c] ;  /* 0x00172c0001177983 */ /* 0x000ee80000300800 */
[----:B------:R-:W3:Y:S01]  /*26db0*/  LDL.LU R22, [R1+0x1728] ;  /* 0x0017280001167983 */ /* 0x000ee20000300800 */
[----:B--2---:R-:W-:-:S15]  /*26dc0*/  HMMA.16816.F32 R16, R12, R20, R16 ;  /* 0x000000140c10723c */ /* 0x004fde0000001810 */
        /* <DEDUP_REMOVED lines=19> */
[----:B0-----:R-:W3:Y:S04]  /*26f00*/  LDL.LU R16, [R1+0x110] ;  /* 0x0001100001107983 */ /* 0x001ee80000300800 */
        /* <DEDUP_REMOVED lines=14> */
[----:B------:R-:W2:Y:S04]  /*26ff0*/  LDL.LU.64 R24, [R1+0x16d8] ;  /* 0x0016d80001187983 */ /* 0x000ea80000300a00 */
[----:B------:R0:W-:Y:S04]  /*27000*/  STL.64 [R1+0x1678], R10 ;  /* 0x0016780a01007387 */ /* 0x0001e80000100a00 */
[----:B0-----:R-:W4:Y:S04]  /*27010*/  LDL.LU R10, [R1+0x1574] ;  /* 0x00157400010a7983 */ /* 0x001f280000300800 */
[----:B------:R-:W4:Y:S04]  /*27020*/  LDL.LU R11, [R1+0x1570] ;  /* 0x00157000010b7983 */ /* 0x000f280000300800 */
[----:B------:R0:W-:Y:S04]  /*27030*/  STL.64 [R1+0x1670], R8 ;  /* 0x0016700801007387 */ /* 0x0001e80000100a00 */
[----:B0-----:R-:W3:Y:S04]  /*27040*/  LDL.LU R8, [R1+0x156c] ;  /* 0x00156c0001087983 */ /* 0x001ee80000300800 */
[----:B------:R-:W3:Y:S01]  /*27050*/  LDL.LU R9, [R1+0x1568] ;  /* 0x0015680001097983 */ /* 0x000ee20000300800 */
        /* <DEDUP_REMOVED lines=12> */
[----:B------:R0:W-:Y:S04]  /*27120*/  STL.64 [R1+0x1658], R6 ;  /* 0x0016580601007387 */ /* 0x0001e80000100a00 */
[----:B0-----:R-:W2:Y:S04]  /*27130*/  LDL.LU R6, [R1+0x1564] ;  /* 0x0015640001067983 */ /* 0x001ea80000300800 */
[----:B------:R-:W2:Y:S04]  /*27140*/  LDL.LU R7, [R1+0x1560] ;  /* 0x0015600001077983 */ /* 0x000ea80000300800 */
[----:B------:R0:W-:Y:S04]  /*27150*/  STL.64 [R1+0x1650], R4 ;  /* 0x0016500401007387 */ /* 0x0001e80000100a00 */
[----:B0-----:R-:W2:Y:S01]  /*27160*/  LDL.LU R5, [R1+0x155c] ;  /* 0x00155c0001057983 */ /* 0x001ea20000300800 */
[----:B---3--:R-:W-:Y:S01]  /*27170*/  HMMA.16816.F32 R12, R12, R2, R16 ;  /* 0x000000020c0c723c */ /* 0x008fe20000001810 */
[----:B------:R-:W-:-:S02]  /*27180*/  IMAD R4, R9, 0x100, R8 ;  /* 0x0000010009047824 */ /* 0x000fc400078e0208 */
[----:B--2---:R-:W-:Y:S02]  /*27190*/  IMAD R29, R29, 0x100, R5 ;  /* 0x000001001d1d7824 */ /* 0x004fe400078e0205 */
[----:B------:R-:W-:Y:S02]  /*271a0*/  IMAD R5, R7, 0x100, R6 ;  /* 0x0000010007057824 */ /* 0x000fe400078e0206 */
[----:B------:R-:W-:-:S03]  /*271b0*/  IMAD.MOV.U32 R6, RZ, RZ, R24 ;  /* 0x000000ffff067224 */ /* 0x000fc600078e0018 */
[----:B------:R-:W-:Y:S04]  /*271c0*/  STL [R1], R5 ;  /* 0x0000000501007387 */ /* 0x000fe80000100800 */
[----:B------:R0:W-:Y:S01]  /*271d0*/  STL [R1+0x4], R4 ;  /* 0x0000040401007387 */ /* 0x0001e20000100800 */
[----:B------:R-:W-:Y:S02]  /*271e0*/  IMAD.MOV.U32 R7, RZ, RZ, R25 ;  /* 0x000000ffff077224 */ /* 0x000fe400078e0019 */
[----:B0-----:R-:W-:Y:S02]  /*271f0*/  IMAD.MOV.U32 R4, RZ, RZ, R22 ;  /* 0x000000ffff047224 */ /* 0x001fe400078e0016 */
[----:B------:R-:W2:Y:S04]  /*27200*/  LDL.LU R22, [R1+0x16b4] ;  /* 0x0016b40001167983 */ /* 0x000ea80000300800 */
[----:B------:R-:W-:Y:S04]  /*27210*/  STL.64 [R1+0x110], R12 ;  /* 0x0001100c01007387 */ /* 0x000fe80000100a00 */
[----:B------:R-:W-:Y:S01]  /*27220*/  STL.64 [R1+0x118], R14 ;  /* 0x0001180e01007387 */ /* 0x000fe20000100a00 */
[----:B------:R-:W-:-:S03]  /*27230*/  IMAD.MOV.U32 R5, RZ, RZ, R23 ;  /* 0x000000ffff057224 */ /* 0x000fc600078e0017 */
[----:B------:R-:W3:Y:S04]  /*27240*/  LDL.LU R23, [R1+0x16b0] ;  /* 0x0016b00001177983 */ /* 0x000ee80000300800 */
[----:B------:R-:W3:Y:S04]  /*27250*/  LDL.LU R24, [R1+0x16ac] ;  /* 0x0016ac0001187983 */ /* 0x000ee80000300800 */
[----:B------:R-:W3:Y:S04]  /*27260*/  LDL.LU R25, [R1+0x16a8] ;  /* 0x0016a80001197983 */ /* 0x000ee80000300800 */
[----:B------:R-:W-:Y:S04]  /*27270*/  STL.64 [R1+0x1668], R6 ;  /* 0x0016680601007387 */ /* 0x000fe80000100a00 */
[----:B------:R0:W-:Y:S04]  /*27280*/  STL.64 [R1+0x1660], R4 ;  /* 0x0016600401007387 */ /* 0x0001e80000100a00 */
[----:B0-----:R-:W3:Y:S04]  /*27290*/  LDL.LU R4, [R1+0xa0] ;  /* 0x0000a00001047983 */ /* 0x001ee80000300800 */
[----:B------:R-:W3:Y:S01]  /*272a0*/  LDL.LU R5, [R1+0xa4] ;  /* 0x0000a40001057983 */ /* 0x000ee20000300800 */
[----:B------:R-:W-:-:S02]  /*272b0*/  IMAD.MOV.U32 R6, RZ, RZ, R26 ;  /* 0x000000ffff067224 */ /* 0x000fc400078e001a */
[----:B------:R-:W-:Y:S01]  /*272c0*/  IMAD.MOV.U32 R7, RZ, RZ, R27 ;  /* 0x000000ffff077224 */ /* 0x000fe200078e001b */
[----:B------:R-:W3:Y:S04]  /*272d0*/  LDL.LU R26, [R1+0x16a4] ;  /* 0x0016a400011a7983 */ /* 0x000ee80000300800 */
[----:B------:R-:W3:Y:S04]  /*272e0*/  LDL.LU R27, [R1+0x16a0] ;  /* 0x0016a000011b7983 */ /* 0x000ee80000300800 */
[----:B------:R-:W3:Y:S04]  /*272f0*/  LDL.LU R16, [R1+0x100] ;  /* 0x0001000001107983 */ /* 0x000ee80000300800 */
[----:B------:R-:W3:Y:S04]  /*27300*/  LDL.LU R17, [R1+0x104] ;  /* 0x0001040001117983 */ /* 0x000ee80000300800 */
[----:B------:R-:W3:Y:S04]  /*27310*/  LDL.LU R18, [R1+0x108] ;  /* 0x0001080001127983 */ /* 0x000ee80000300800 */
[----:B------:R-:W3:Y:S04]  /*27320*/  LDL.LU R19, [R1+0x10c] ;  /* 0x00010c0001137983 */ /* 0x000ee80000300800 */
[----:B------:R-:W3:Y:S04]  /*27330*/  LDL.LU R13, [R1] ;  /* 0x00000000010d7983 */ /* 0x000ee80000300800 */
[----:B------:R-:W3:Y:S04]  /*27340*/  LDL.LU R14, [R1+0x4] ;  /* 0x00000400010e7983 */ /* 0x000ee80000300800 */
[----:B------:R0:W-:Y:S01]  /*27350*/  STL.64 [R1+0x1688], R6 ;  /* 0x0016880601007387 */ /* 0x0001e20000100a00 */
[----:B----4-:R-:W-:-:S04]  /*27360*/  IMAD R8, R11, 0x100, R10 ;  /* 0x000001000b087824 */ /* 0x010fc800078e020a */
[----:B------:R-:W-:Y:S02]  /*27370*/  IMAD.MOV.U32 R15, RZ, RZ, R8 ;  /* 0x000000ffff0f7224 */ /* 0x000fe400078e0008 */
[----:B--2---:R-:W-:Y:S02]  /*27380*/  IMAD.MOV.U32 R11, RZ, RZ, R22 ;  /* 0x000000ffff0b7224 */ /* 0x004fe400078e0016 */
[----:B---3--:R-:W-:Y:S02]  /*27390*/  IMAD.MOV.U32 R10, RZ, RZ, R23 ;  /* 0x000000ffff0a7224 */ /* 0x008fe400078e0017 */
[----:B------:R-:W-:Y:S02]  /*273a0*/  IMAD.MOV.U32 R9, RZ, RZ, R24 ;  /* 0x000000ffff097224 */ /* 0x000fe400078e0018 */
[----:B------:R-:W-:Y:S01]  /*273b0*/  IMAD.MOV.U32 R8, RZ, RZ, R25 ;  /* 0x000000ffff087224 */ /* 0x000fe200078e0019 */
[----:B------:R1:W-:Y:S01]  /*273c0*/  STL.64 [R1+0x1680], R4 ;  /* 0x0016800401007387 */ /* 0x0003e20000100a00 */
[----:B0-----:R-:W-:-:S02]  /*273d0*/  IMAD.MOV.U32 R7, RZ, RZ, R26 ;  /* 0x000000ffff077224 */ /* 0x001fc400078e001a */
[----:B------:R-:W-:Y:S01]  /*273e0*/  IMAD.MOV.U32 R6, RZ, RZ, R27 ;  /* 0x000000ffff067224 */ /* 0x000fe200078e001b */
[----:B-1----:R-:W2:Y:S04]  /*273f0*/  LDL.LU R4, [R1+0xe0] ;  /* 0x0000e00001047983 */ /* 0x002ea80000300800 */
[----:B------:R-:W2:Y:S04]  /*27400*/  LDL.LU R5, [R1+0xe4] ;  /* 0x0000e40001057983 */ /* 0x000ea80000300800 */
[----:B------:R-:W3:Y:S04]  /*27410*/  LDL.LU R22, [R1+0xbe0] ;  /* 0x000be00001167983 */ /* 0x000ee80000300800 */
[----:B------:R-:W4:Y:S04]  /*27420*/  LDL.LU R23, [R1+0x13e8] ;  /* 0x0013e80001177983 */ /* 0x000f280000300800 */
[----:B------:R-:W2:Y:S04]  /*27430*/  LDL.LU R24, [R1+0xbd8] ;  /* 0x000bd80001187983 */ /* 0x000ea80000300800 */
[----:B------:R-:W2:Y:S04]  /*27440*/  LDL.LU R25, [R1+0x13e0] ;  /* 0x0013e00001197983 */ /* 0x000ea80000300800 */
[----:B------:R-:W2:Y:S04]  /*27450*/  LDL.LU R26, [R1+0xbd0] ;  /* 0x000bd000011a7983 */ /* 0x000ea80000300800 */
[----:B------:R-:W2:Y:S01]  /*27460*/  LDL.LU R27, [R1+0x13d8] ;  /* 0x0013d800011b7983 */ /* 0x000ea20000300800 */
[----:B------:R-:W-:-:S02]  /*27470*/  F2FP.F16.E4M3.UNPACK_B R12, R29 ;  /* 0x0000001dff0c723e */ /* 0x000fc400020006ff */
[----:B------:R-:W-:Y:S02]  /*27480*/  F2FP.F16.E4M3.UNPACK_B R13, R13 ;  /* 0x0000000dff0d723e */ /* 0x000fe400020006ff */
[----:B------:R-:W-:Y:S02]  /*27490*/  F2FP.F16.E4M3.UNPACK_B R14, R14 ;  /* 0x0000000eff0e723e */ /* 0x000fe400020006ff */
[----:B------:R-:W-:Y:S01]  /*274a0*/  F2FP.F16.E4M3.UNPACK_B R15, R15 ;  /* 0x0000000fff0f723e */ /* 0x000fe200020006ff */
[----:B--2---:R-:W-:Y:S04]  /*274b0*/  STL.64 [R1+0x1638], R26 ;  /* 0x0016381a01007387 */ /* 0x004fe80000100a00 */
[----:B------:R0:W-:Y:S04]  /*274c0*/  STL.64 [R1+0x1630], R24 ;  /* 0x0016301801007387 */ /* 0x0001e80000100a00 */
[----:B0-----:R-:W2:Y:S04]  /*274d0*/  LDL.LU R24, [R1+0x50] ;  /* 0x0000500001187983 */ /* 0x001ea80000300800 */
[----:B------:R-:W2:Y:S04]  /*274e0*/  LDL.LU R25, [R1+0x54] ;  /* 0x0000540001197983 */ /* 0x000ea80000300800 */
[----:B------:R-:W2:Y:S04]  /*274f0*/  LDL.LU R26, [R1+0x58] ;  /* 0x00005800011a7983 */ /* 0x000ea80000300800 */
[----:B------:R-:W2:Y:S01]  /*27500*/  LDL.LU R27, [R1+0x5c] ;  /* 0x00005c00011b7983 */ /* 0x000ea20000300800 */
[----:B------:R-:W-:Y:S03]  /*27510*/  HMMA.16816.F32 R16, R12, R20, R16 ;  /* 0x000000140c10723c */ /* 0x000fe60000001810 */
[----:B--2---:R0:W-:Y:S04]  /*27520*/  STL.64 [R1+0x1648], R26 ;  /* 0x0016481a01007387 */ /* 0x0041e80000100a00 */
[----:B------:R1:W-:Y:S01]  /*27530*/  STL.64 [R1+0x1640], R24 ;  /* 0x0016401801007387 */ /* 0x0003e20000100a00 */
[----:B0-----:R-:W-:-:S03]  /*27540*/  IMAD.MOV.U32 R26, RZ, RZ, R28 ;  /* 0x000000ffff1a7224 */ /* 0x001fc600078e001c */
[----:B-1----:R-:W2:Y:S04]  /*27550*/  LDL.LU R24, [R1+0x60] ;  /* 0x0000600001187983 */ /* 0x002ea80000300800 */
[----:B------:R-:W2:Y:S01]  /*27560*/  LDL.LU R25, [R1+0x64] ;  /* 0x0000640001197983 */ /* 0x000ea20000300800 */
[----:B------:R-:W-:-:S03]  /*27570*/  IMAD.MOV.U32 R27, RZ, RZ, R0 ;  /* 0x000000ffff1b7224 */ /* 0x000fc600078e0000 */
[----:B------:R-:W2:Y:S04]  /*27580*/  LDL.LU R28, [R1+0xbc8] ;  /* 0x000bc800011c7983 */ /* 0x000ea80000300800 */
[----:B------:R-:W2:Y:S04]  /*27590*/  LDL.LU R0, [R1+0x13d0] ;  /* 0x0013d00001007983 */ /* 0x000ea80000300800 */
[----:B------:R-:W2:Y:S04]  /*275a0*/  LDL.LU R29, [R1+0xbbc] ;  /* 0x000bbc00011d7983 */ /* 0x000ea80000300800 */
[----:B------:R-:W-:Y:S04]  /*275b0*/  STL.64 [R1+0x100], R16 ;  /* 0x0001001001007387 */ /* 0x000fe80000100a00 */
[----:B------:R0:W-:Y:S04]  /*275c0*/  STL.64 [R1+0x108], R18 ;  /* 0x0001081201007387 */ /* 0x0001e80000100a00 */
[----:B0-----:R-:W2:Y:S04]  /*275d0*/  LDL.LU.64 R18, [R1+0x1698] ;  /* 0x0016980001127983 */ /* 0x001ea80000300a00 */
[----:B------:R-:W3:Y:S04]  /*275e0*/  LDL.LU.64 R16, [R1+0x1690] ;  /* 0x0016900001107983 */ /* 0x000ee80000300a00 */
[----:B------:R-:W3:Y:S04]  /*275f0*/  LDL.LU R20, [R1+0xbc4] ;  /* 0x000bc40001147983 */ /* 0x000ee80000300800 */
[----:B------:R-:W4:Y:S01]  /*27600*/  LDL.LU R21, [R1+0xbe8] ;  /* 0x000be80001157983 */ /* 0x000f220000300800 */
[C---:B--2---:R-:W-:Y:S08]  /*27610*/  HMMA.16816.F32 R4, R12.reuse, R18, R4 ;  /* 0x000000120c04723c */ /* 0x044ff00000001804 */
[C---:B---3--:R-:W-:Y:S11]  /*27620*/  HMMA.16816.F32 R8, R12.reuse, R16, R8 ;  /* 0x000000100c08723c */ /* 0x048ff60000001808 */
[----:B------:R-:W-:Y:S04]  /*27630*/  STL.64 [R1+0xe0], R4 ;  /* 0x0000e00401007387 */ /* 0x000fe80000100a00 */
[----:B------:R0:W-:Y:S04]  /*27640*/  STL.64 [R1+0xe8], R6 ;  /* 0x0000e80601007387 */ /* 0x0001e80000100a00 */
[----:B0-----:R-:W2:Y:S04]  /*27650*/  LDL.LU.64 R6, [R1+0x1688] ;  /* 0x0016880001067983 */ /* 0x001ea80000300a00 */
[----:B------:R-:W2:Y:S04]  /*27660*/  LDL.LU.64 R4, [R1+0x1680] ;  /* 0x0016800001047983 */ /* 0x000ea80000300a00 */
[----:B------:R-:W3:Y:S04]  /*27670*/  LDL.LU R18, [R1+0xbcc] ;  /* 0x000bcc0001127983 */ /* 0x000ee80000300800 */
[----:B------:R-:W2:Y:S04]  /*27680*/  LDL.LU R19, [R1+0xbf0] ;  /* 0x000bf00001137983 */ /* 0x000ea80000300800 */
[----:B------:R-:W-:Y:S04]  /*27690*/  STL.64 [R1+0xc0], R8 ;  /* 0x0000c00801007387 */ /* 0x000fe80000100a00 */
[----:B------:R0:W-:Y:S04]  /*276a0*/  STL.64 [R1+0xc8], R10 ;  /* 0x0000c80a01007387 */ /* 0x0001e80000100a00 */
[----:B0-----:R-:W2:Y:S04]  /*276b0*/  LDL.LU.64 R10, [R1+0x1678] ;  /* 0x00167800010a7983 */ /* 0x001ea80000300a00 */
[----:B------:R-:W3:Y:S04]  /*276c0*/  LDL.LU.64 R8, [R1+0x1670] ;  /* 0x0016700001087983 */ /* 0x000ee80000300a00 */
[----:B------:R-:W3:Y:S04]  /*276d0*/  LDL.LU R16, [R1+0xbdc] ;  /* 0x000bdc0001107983 */ /* 0x000ee80000300800 */
[----:B------:R-:W3:Y:S01]  /*276e0*/  LDL.LU R17, [R1+0xbd4] ;  /* 0x000bd40001117983 */ /* 0x000ee20000300800 */
[----:B--2---:R-:W-:-:S15]  /*276f0*/  HMMA.16816.F32 R4, R12, R10, R4 ;  /* 0x0000000a0c04723c */ /* 0x004fde0000001804 */
[----:B------:R-:W-:-:S04]  /*27700*/  NOP ;  /* 0x0000000000007918 */ /* 0x000fc80000000000 */
[----:B------:R-:W-:Y:S04]  /*27710*/  STL.64 [R1+0xa0], R4 ;  /* 0x0000a00401007387 */ /* 0x000fe80000100a00 */
[----:B------:R0:W-:Y:S04]  /*27720*/  STL.64 [R1+0xa8], R6 ;  /* 0x0000a80601007387 */ /* 0x0001e80000100a00 */
[----:B0-----:R-:W3:Y:S04]  /*27730*/  LDL.LU.64 R6, [R1+0x1668] ;  /* 0x0016680001067983 */ /* 0x001ee80000300a00 */
[----:B------:R-:W3:Y:S04]  /*27740*/  LDL.LU.64 R4, [R1+0x1660] ;  /* 0x0016600001047983 */ /* 0x000ee80000300a00 */
[----:B------:R-:W2:Y:S04]  /*27750*/  LDL.LU R10, [R1+0xbec] ;  /* 0x000bec00010a7983 */ /* 0x000ea80000300800 */
[----:B------:R-:W2:Y:S01]  /*27760*/  LDL.LU R11, [R1+0xbe4] ;  /* 0x000be400010b7983 */ /* 0x000ea20000300800 */
[----:B---3--:R-:W-:-:S15]  /*27770*/  HMMA.16816.F32 R4, R12, R8, R4 ;  /* 0x000000080c04723c */ /* 0x008fde0000001804 */
[----:B------:R-:W-:-:S04]  /*27780*/  NOP ;  /* 0x0000000000007918 */ /* 0x000fc80000000000 */
[----:B------:R-:W-:Y:S04]  /*27790*/  STL.64 [R1+0x80], R4 ;  /* 0x0000800401007387 */ /* 0x000fe80000100a00 */
[----:B------:R0:W-:Y:S04]  /*277a0*/  STL.64 [R1+0x88], R6 ;  /* 0x0000880601007387 */ /* 0x0001e80000100a00 */
[----:B0-----:R-:W3:Y:S04]  /*277b0*/  LDL.LU.64 R6, [R1+0x1658] ;  /* 0x0016580001067983 */ /* 0x001ee80000300a00 */
[----:B------:R-:W2:Y:S04]  /*277c0*/  LDL.LU.64 R4, [R1+0x1650] ;  /* 0x0016500001047983 */ /* 0x000ea80000300a00 */
[----:B------:R-:W2:Y:S04]  /*277d0*/  LDL.LU R8, [R1+0xbfc] ;  /* 0x000bfc0001087983 */ /* 0x000ea80000300800 */
[----:B------:R-:W2:Y:S01]  /*277e0*/  LDL.LU R9, [R1+0xbf4] ;  /* 0x000bf40001097983 */ /* 0x000ea20000300800 */
[----:B---3--:R-:W-:-:S15]  /*277f0*/  HMMA.16816.F32 R24, R12, R6, R24 ;  /* 0x000000060c18723c */ /* 0x008fde0000001818 */
[----:B------:R-:W-:-:S04]  /*27800*/  NOP ;  /* 0x0000000000007918 */ /* 0x000fc80000000000 */
[----:B------:R-:W-:Y:S04]  /*27810*/  STL.64 [R1+0x60], R24 ;  /* 0x0000601801007387 */ /* 0x000fe80000100a00 */
[----:B------:R0:W-:Y:S04]  /*27820*/  STL.64 [R1+0x68], R26 ;  /* 0x0000681a01007387 */ /* 0x0001e80000100a00 */
[----:B0-----:R-:W2:Y:S04]  /*27830*/  LDL.LU.64 R26, [R1+0x1648] ;  /* 0x00164800011a7983 */ /* 0x001ea80000300a00 */
[----:B------:R-:W2:Y:S02]  /*27840*/  LDL.LU.64 R24, [R1+0x1640] ;  /* 0x0016400001187983 */ /* 0x000ea40000300a00 */
[----:B--2---:R-:W-:Y:S02]  /*27850*/  HMMA.16816.F32 R4, R12, R4, R24 ;  /* 0x000000040c04723c */ /* 0x004fe40000001818 */
[----:B------:R-:W2:Y:S04]  /*27860*/  LDL.LU.64 R26, [R1+0x1638] ;  /* 0x00163800011a7983 */ /* 0x000ea80000300a00 */
[----:B------:R-:W3:-:S13]  /*27870*/  LDL.LU.64 R24, [R1+0x1630] ;  /* 0x0016300001187983 */ /* 0x000eda0000300a00 */
[----:B------:R0:W-:Y:S04]  /*27880*/  STL.64 [R1+0x50], R4 ;  /* 0x0000500401007387 */ /* 0x0001e80000100a00 */
[----:B------:R1:W-:Y:S04]  /*27890*/  STL.64 [R1+0x58], R6 ;  /* 0x0000580601007387 */ /* 0x0003e80000100a00 */
[----:B0-----:R-:W2:Y:S04]  /*278a0*/  LDL.LU R4, [R1+0x40] ;  /* 0x0000400001047983 */ /* 0x001ea80000300800 */
[----:B------:R-:W2:Y:S04]  /*278b0*/  LDL.LU R5, [R1+0x44] ;  /* 0x0000440001057983 */ /* 0x000ea80000300800 */
[----:B-1----:R-:W2:Y:S04]  /*278c0*/  LDL.LU R6, [R1+0x48] ;  /* 0x0000480001067983 */ /* 0x002ea80000300800 */
[----:B------:R-:W2:Y:S01]  /*278d0*/  LDL.LU R7, [R1+0x4c] ;  /* 0x00004c0001077983 */ /* 0x000ea20000300800 */
[----:B------:R-:W-:Y:S01]  /*278e0*/  VIADD R8, R8, 0x1 ;  /* 0x0000000108087836 */ /* 0x000fe20000000000 */
[----:B------:R-:W-:-:S02]  /*278f0*/  IADD3 R9, P4, PT, R9, UR21, RZ ;  /* 0x0000001509097c10 */ /* 0x000fc4000ff9e0ff */
[----:B------:R-:W-:Y:S02]  /*27900*/  IADD3 R10, P5, PT, R10, UR21, RZ ;  /* 0x000000150a0a7c10 */ /* 0x000fe4000ffbe0ff */
[----:B------:R-:W-:Y:S02]  /*27910*/  IADD3 R11, P6, PT, R11, UR21, RZ ;  /* 0x000000150b0b7c10 */ /* 0x000fe4000ffde0ff */
[----:B------:R-:W-:Y:S01]  /*27920*/  IADD3 R16, P1, PT, R16, UR21, RZ ;  /* 0x0000001510107c10 */ /* 0x000fe2000ff3e0ff */
[----:B------:R-:W-:Y:S01]  /*27930*/  STL [R1+0xbfc], R8 ;  /* 0x000bfc0801007387 */ /* 0x000fe20000100800 */
[----:B------:R-:W-:Y:S02]  /*27940*/  IADD3 R17, P2, PT, R17, UR21, RZ ;  /* 0x0000001511117c10 */ /* 0x000fe4000ff5e0ff */
[----:B------:R-:W-:Y:S02]  /*27950*/  IADD3 R18, P3, PT, R18, UR21, RZ ;  /* 0x0000001512127c10 */ /* 0x000fe4000ff7e0ff */
[----:B------:R-:W-:-:S02]  /*27960*/  IADD3.X R19, PT, PT, R19, UR48, RZ, P4, !PT ;  /* 0x0000003013137c10 */ /* 0x000fc4000a7fe4ff */
[----:B------:R-:W-:Y:S02]  /*27970*/  IADD3 R20, P4, PT, R20, UR21, RZ ;  /* 0x0000001514147c10 */ /* 0x000fe4000ff9e0ff */
[----:B----4-:R-:W-:Y:S02]  /*27980*/  IADD3.X R21, PT, PT, R21, UR48, RZ, P5, !PT ;  /* 0x0000003015157c10 */ /* 0x010fe4000affe4ff */
[----:B------:R-:W-:Y:S02]  /*27990*/  IADD3 R29, P5, PT, R29, UR21, RZ ;  /* 0x000000151d1d7c10 */ /* 0x000fe4000ffbe0ff */
[----:B------:R-:W-:Y:S02]  /*279a0*/  IADD3.X R22, PT, PT, R22, UR48, RZ, P6, !PT ;  /* 0x0000003016167c10 */ /* 0x000fe4000b7fe4ff */
[----:B------:R-:W-:Y:S02]  /*279b0*/  IADD3 R23, P6, PT, R23, UR21, RZ ;  /* 0x0000001517177c10 */ /* 0x000fe4000ffde0ff */
[----:B---3--:R-:W-:-:S02]  /*279c0*/  IADD3.X R24, PT, PT, R24, UR48, RZ, P1, !PT ;  /* 0x0000003018187c10 */ /* 0x008fc40008ffe4ff */
[----:B------:R-:W-:Y:S02]  /*279d0*/  IADD3 R25, P1, PT, R25, UR21, RZ ;  /* 0x0000001519197c10 */ /* 0x000fe4000ff3e0ff */
[----:B--2---:R-:W-:Y:S01]  /*279e0*/  IADD3.X R26, PT, PT, R26, UR48, RZ, P2, !PT ;  /* 0x000000301a1a7c10 */ /* 0x004fe200097fe4ff */
[----:B------:R-:W-:-:S15]  /*279f0*/  HMMA.16816.F32 R4, R12, R2, R4 ;  /* 0x000000020c04723c */ /* 0x000fde0000001804 */
[----:B------:R-:W-:-:S04]  /*27a00*/  NOP ;  /* 0x0000000000007918 */ /* 0x000fc80000000000 */
[----:B------:R-:W-:Y:S04]  /*27a10*/  STL.64 [R1+0x40], R4 ;  /* 0x0000400401007387 */ /* 0x000fe80000100a00 */
[----:B------:R-:W-:Y:S04]  /*27a20*/  STL.64 [R1+0x48], R6 ;  /* 0x0000480601007387 */ /* 0x000fe80000100a00 */
        /* <DEDUP_REMOVED lines=15> */
[----:B------:R-:W2:Y:S01]  /*27b20*/  LDL.LU R12, [R1+0xbb8] ;  /* 0x000bb800010c7983 */ /* 0x000ea20000300800 */
[----:B------:R-:W-:-:S02]  /*27b30*/  IADD3 R27, P2, PT, R27, UR21, RZ ;  /* 0x000000151b1b7c10 */ /* 0x000fc4000ff5e0ff */
[----:B------:R-:W-:-:S03]  /*27b40*/  IADD3.X R28, PT, PT, R28, UR48, RZ, P3, !PT ;  /* 0x000000301c1c7c10 */ /* 0x000fc60009ffe4ff */
[----:B------:R-:W-:Y:S04]  /*27b50*/  STL [R1+0x13d8], R27 ;  /* 0x0013d81b01007387 */ /* 0x000fe80000100800 */
[----:B--2---:R0:W-:Y:S04]  /*27b60*/  STL [R1+0x1624], R12 ;  /* 0x0016240c01007387 */ /* 0x0041e80000100800 */
[----:B------:R-:W-:Y:S04]  /*27b70*/  STL [R1+0xbc8], R28 ;  /* 0x000bc81c01007387 */ /* 0x000fe80000100800 */
[----:B0-----:R-:W2:Y:S01]  /*27b80*/  LDL.LU R12, [R1+0x13c8] ;  /* 0x0013c800010c7983 */ /* 0x001ea20000300800 */
[----:B------:R-:W-:-:S05]  /*27b90*/  IADD3 R0, P3, PT, R0, UR21, RZ ;  /* 0x0000001500007c10 */ /* 0x000fca000ff7e0ff */
[----:B------:R-:W-:Y:S01]  /*27ba0*/  STL [R1+0x13d0], R0 ;  /* 0x0013d00001007387 */ /* 0x000fe20000100800 */
[----:B------:R-:W-:-:S03]  /*27bb0*/  ISETP.NE.U32.AND P0, PT, R8, UR20, PT ;  /* 0x0000001408007c0c */ /* 0x000fc6000bf05070 */
        /* <DEDUP_REMOVED lines=30> */
[----:B--2---:R-:W-:-:S05]  /*27da0*/  IADD3.X R12, PT, PT, R12, UR48, RZ, P4, !PT ;  /* 0x000000300c0c7c10 */ /* 0x004fca000a7fe4ff */
[----:B------:R0:W-:Y:S04]  /*27db0*/  STL [R1+0xbc0], R12 ;  /* 0x000bc00c01007387 */ /* 0x0001e80000100800 */
[----:B0-----:R-:W2:Y:S02]  /*27dc0*/  LDL.LU R12, [R1+0x1628] ;  /* 0x00162800010c7983 */ /* 0x001ea40000300800 */
[----:B--2---:R-:W-:-:S05]  /*27dd0*/  IADD3 R12, P4, PT, R12, UR21, RZ ;  /* 0x000000150c0c7c10 */ /* 0x004fca000ff9e0ff */
[----:B------:R0:W-:Y:S04]  /*27de0*/  STL [R1+0x13c8], R12 ;  /* 0x0013c80c01007387 */ /* 0x0001e80000100800 */
[----:B0-----:R-:W2:Y:S01]  /*27df0*/  LDL.LU R12, [R1+0x1624] ;  /* 0x00162400010c7983 */ /* 0x001ea20000300800 */
[----:B----4-:R-:W-:Y:S02]  /*27e00*/  IADD3.X R14, PT, PT, R14, UR48, RZ, P6, !PT ;  /* 0x000000300e0e7c10 */ /* 0x010fe4000b7fe4ff */
[----:B---3--:R-:W-:Y:S02]  /*27e10*/  IADD3 R15, P6, PT, R15, UR21, RZ ;  /* 0x000000150f0f7c10 */ /* 0x008fe4000ffde0ff */
[----:B------:R-:W-:Y:S02]  /*27e20*/  IADD3.X R2, PT, PT, R2, UR48, RZ, P1, !PT ;  /* 0x0000003002027c10 */ /* 0x000fe40008ffe4ff */
[----:B------:R-:W-:-:S02]  /*27e30*/  IADD3 R3, P1, PT, R3, UR21, RZ ;  /* 0x0000001503037c10 */ /* 0x000fc4000ff3e0ff */
[----:B------:R-:W-:Y:S02]  /*27e40*/  IADD3.X R4, PT, PT, R4, UR48, RZ, P2, !PT ;  /* 0x0000003004047c10 */ /* 0x000fe400097fe4ff */
[----:B------:R-:W-:Y:S02]  /*27e50*/  IADD3 R5, P2, PT, R5, UR21, RZ ;  /* 0x0000001505057c10 */ /* 0x000fe4000ff5e0ff */
[----:B------:R-:W-:Y:S02]  /*27e60*/  IADD3.X R6, PT, PT, R6, UR48, RZ, P3, !PT ;  /* 0x0000003006067c10 */ /* 0x000fe40009ffe4ff */
[----:B------:R-:W-:Y:S02]  /*27e70*/  IADD3 R7, P3, PT, R7, UR21, RZ ;  /* 0x0000001507077c10 */ /* 0x000fe4000ff7e0ff */
        /* <DEDUP_REMOVED lines=12> */
[----:B--2---:R-:W-:Y:S02]  /*27f40*/  IADD3.X R12, PT, PT, R12, UR48, RZ, P5, !PT ;  /* 0x000000300c0c7c10 */ /* 0x004fe4000affe4ff */
[----:B------:R-:W-:-:S03]  /*27f50*/  IADD3 R13, P5, PT, R13, UR21, RZ ;  /* 0x000000150d0d7c10 */ /* 0x000fc6000ffbe0ff */
[----:B------:R0:W-:Y:S04]  /*27f60*/  STL [R1+0xbb8], R12 ;  /* 0x000bb80c01007387 */ /* 0x0001e80000100800 */
[----:B------:R-:W-:Y:S04]  /*27f70*/  STL [R1+0x13c0], R13 ;  /* 0x0013c00d01007387 */ /* 0x000fe80000100800 */
[----:B------:R-:W-:Y:S04]  /*27f80*/  STL [R1+0x13e4], R14 ;  /* 0x0013e40e01007387 */ /* 0x000fe80000100800 */
[----:B------:R-:W-:Y:S04]  /*27f90*/  STL [R1+0x13b4], R15 ;  /* 0x0013b40f01007387 */ /* 0x000fe80000100800 */
[----:B------:R-:W-:Y:S04]  /*27fa0*/  STL [R1+0x13dc], R2 ;  /* 0x0013dc0201007387 */ /* 0x000fe80000100800 */
[----:B------:R-:W-:Y:S04]  /*27fb0*/  STL [R1+0x13ac], R3 ;  /* 0x0013ac0301007387 */ /* 0x000fe80000100800 */
[----:B------:R-:W-:Y:S04]  /*27fc0*/  STL [R1+0x13d4], R4 ;  /* 0x0013d40401007387 */ /* 0x000fe80000100800 */
[----:B------:R-:W-:Y:S01]  /*27fd0*/  STL [R1+0x13a4], R5 ;  /* 0x0013a40501007387 */ /* 0x000fe20000100800 */
[----:B------:R-:W-:-:S03]  /*27fe0*/  IADD3.X R10, PT, PT, R10, UR48, RZ, P5, !PT ;  /* 0x000000300a0a7c10 */ /* 0x000fc6000affe4ff */
[----:B------:R-:W-:Y:S01]  /*27ff0*/  STL [R1+0x13cc], R6 ;  /* 0x0013cc0601007387 */ /* 0x000fe20000100800 */
[----:B------:R-:W-:-:S03]  /*28000*/  IADD3 R11, P5, PT, R11, UR21, RZ ;  /* 0x000000150b0b7c10 */ /* 0x000fc6000ffbe0ff */
        /* <DEDUP_REMOVED lines=19> */
[----:B0-----:R-:W2:Y:S01]  /*28140*/  LDL.LU R12, [R1+0x1344] ;  /* 0x00134400010c7983 */ /* 0x001ea20000300800 */
[----:B------:R-:W-:-:S02]  /*28150*/  IADD3.X R27, PT, PT, R27, UR48, RZ, P6, !PT ;  /* 0x000000301b1b7c10 */ /* 0x000fc4000b7fe4ff */
[----:B------:R-:W-:-:S03]  /*28160*/  IADD3 R28, P6, PT, R28, UR21, RZ ;  /* 0x000000151c1c7c10 */ /* 0x000fc6000ffde0ff */
[----:B------:R-:W-:Y:S04]  /*28170*/  STL [R1+0x1380], R27 ;  /* 0x0013801b01007387 */ /* 0x000fe80000100800 */
[----:B--2---:R0:W-:Y:S04]  /*28180*/  STL [R1+0x161c], R12 ;  /* 0x00161c0c01007387 */ /* 0x0041e80000100800 */
[----:B------:R-:W-:Y:S04]  /*28190*/  STL [R1+0x1354], R28 ;  /* 0x0013541c01007387 */ /* 0x000fe80000100800 */
[----:B0-----:R-:W2:Y:S01]  /*281a0*/  LDL.LU R12, [R1+0x1370] ;  /* 0x00137000010c7983 */ /* 0x001ea20000300800 */
[----:B------:R-:W-:-:S05]  /*281b0*/  IADD3.X R0, PT, PT, R0, UR48, RZ, P1, !PT ;  /* 0x0000003000007c10 */ /* 0x000fca0008ffe4ff */
[----:B------:R-:W-:Y:S04]  /*281c0*/  STL [R1+0x1378], R0 ;  /* 0x0013780001007387 */ /* 0x000fe80000100800 */
        /* <DEDUP_REMOVED lines=30> */
[----:B--2---:R-:W-:-:S05]  /*283b0*/  IADD3 R12, P1, PT, R12, UR21, RZ ;  /* 0x000000150c0c7c10 */ /* 0x004fca000ff3e0ff */
[----:B------:R0:W-:Y:S04]  /*283c0*/  STL [R1+0x134c], R12 ;  /* 0x00134c0c01007387 */ /* 0x0001e80000100800 */
[----:B0-----:R-:W2:Y:S02]  /*283d0*/  LDL.LU R12, [R1+0x1620] ;  /* 0x00162000010c7983 */ /* 0x001ea40000300800 */
[----:B--2---:R-:W-:-:S05]  /*283e0*/  IADD3.X R12, PT, PT, R12, UR48, RZ, P2, !PT ;  /* 0x000000300c0c7c10 */ /* 0x004fca00097fe4ff */
[----:B------:R0:W-:Y:S04]  /*283f0*/  STL [R1+0x1370], R12 ;  /* 0x0013700c01007387 */ /* 0x0001e80000100800 */
[----:B0-----:R-:W2:Y:S01]  /*28400*/  LDL.LU R12, [R1+0x161c] ;  /* 0x00161c00010c7983 */ /* 0x001ea20000300800 */
[----:B---3--:R-:W-:Y:S02]  /*28410*/  IADD3.X R13, PT, PT, R13, UR48, RZ, P3, !PT ;  /* 0x000000300d0d7c10 */ /* 0x008fe40009ffe4ff */
[----:B----4-:R-:W-:Y:S02]  /*28420*/  IADD3 R14, P3, PT, R14, UR21, RZ ;  /* 0x000000150e0e7c10 */ /* 0x010fe4000ff7e0ff */
        /* <DEDUP_REMOVED lines=19> */
[----:B--2---:R-:W-:-:S05]  /*28560*/  IADD3 R12, P2, PT, R12, UR21, RZ ;  /* 0x000000150c0c7c10 */ /* 0x004fca000ff5e0ff */
[----:B------:R0:W-:Y:S04]  /*28570*/  STL [R1+0x1344], R12 ;  /* 0x0013440c01007387 */ /* 0x0001e80000100800 */
        /* <DEDUP_REMOVED lines=29> */
[----:B0-----:R-:W2:Y:S01]  /*28750*/  LDL.LU R12, [R1+0x12f0] ;  /* 0x0012f000010c7983 */ /* 0x001ea20000300800 */
[----:B------:R-:W-:-:S02]  /*28760*/  IADD3 R27, P3, PT, R27, UR21, RZ ;  /* 0x000000151b1b7c10 */ /* 0x000fc4000ff7e0ff */
[----:B------:R-:W-:-:S03]  /*28770*/  IADD3.X R28, PT, PT, R28, UR48, RZ, P4, !PT ;  /* 0x000000301c1c7c10 */ /* 0x000fc6000a7fe4ff */
[----:B------:R-:W-:Y:S04]  /*28780*/  STL [R1+0x12dc], R27 ;  /* 0x0012dc1b01007387 */ /* 0x000fe80000100800 */
[----:B--2---:R0:W-:Y:S04]  /*28790*/  STL [R1+0x1614], R12 ;  /* 0x0016140c01007387 */ /* 0x0041e80000100800 */
[----:B------:R-:W-:Y:S04]  /*287a0*/  STL [R1+0x1300], R28 ;  /* 0x0013001c01007387 */ /* 0x000fe80000100800 */
[----:B0-----:R-:W2:Y:S01]  /*287b0*/  LDL.LU R12, [R1+0x12cc] ;  /* 0x0012cc00010c7983 */ /* 0x001ea20000300800 */
[----:B------:R-:W-:-:S05]  /*287c0*/  IADD3 R0, P4, PT, R0, UR21, RZ ;  /* 0x0000001500007c10 */ /* 0x000fca000ff9e0ff */
        /* <DEDUP_REMOVED lines=1442> */
[----:B------:R0:W-:Y:S04]  /*2e1f0*/  STL [R1+0x1488], R22 ;  /* 0x0014881601007387 */ /* 0x0001e80000100800 */
        /* <DEDUP_REMOVED lines=70> */
[----:B------:R-:W-:-:S02]  /*2e660*/  IADD3.X R19, PT, PT, R19, UR32, RZ, P6, !PT ;  /* 0x0000002013137c10 */ /* 0x000fc4000b7fe4ff */
[----:B------:R-:W-:Y:S02]  /*2e670*/  IADD3.X R20, PT, PT, R20, UR32, RZ, P1, !PT ;  /* 0x0000002014147c10 */ /* 0x000fe40008ffe4ff */
[----:B------:R-:W-:Y:S02]  /*2e680*/  IADD3.X R29, PT, PT, R29, UR32, RZ, P3, !PT ;  /* 0x000000201d1d7c10 */ /* 0x000fe40009ffe4ff */
[----:B------:R-:W-:Y:S02]  /*2e690*/  IADD3.X R21, PT, PT, R21, UR32, RZ, P2, !PT ;  /* 0x0000002015157c10 */ /* 0x000fe400097fe4ff */
[----:B--2---:R-:W-:-:S05]  /*2e6a0*/  IADD3 R22, P4, PT, R22, UR4, RZ ;  /* 0x0000000416167c10 */ /* 0x004fca000ff9e0ff */
[----:B------:R0:W-:Y:S04]  /*2e6b0*/  STL [R1+0x14b0], R22 ;  /* 0x0014b01601007387 */ /* 0x0001e80000100800 */
[----:B0-----:R0:W5:Y:S04]  /*2e6c0*/  LDL.LU R22, [R1+0x1598] ;  /* 0x0015980001167983 */ /* 0x0011680000300800 */
[----:B------:R1:W-:Y:S04]  /*2e6d0*/  STL [R1+0x144c], R23 ;  /* 0x00144c1701007387 */ /* 0x0003e80000100800 */
[----:B-1----:R0:W5:Y:S04]  /*2e6e0*/  LDL.LU R23, [R1+0x1594] ;  /* 0x0015940001177983 */ /* 0x0021680000300800 */
[----:B------:R1:W-:Y:S01]  /*2e6f0*/  STL [R1+0x14b8], R24 ;  /* 0x0014b81801007387 */ /* 0x0003e20000100800 */
[----:B------:R-:W-:-:S03]  /*2e700*/  IADD3.X R15, PT, PT, R15, UR32, RZ, P4, !PT ;  /* 0x000000200f0f7c10 */ /* 0x000fc6000a7fe4ff */
[----:B-1----:R0:W5:Y:S04]  /*2e710*/  LDL.LU R24, [R1+0x1590] ;  /* 0x0015900001187983 */ /* 0x0021680000300800 */
[----:B------:R1:W-:Y:S01]  /*2e720*/  STL [R1+0x1454], R25 ;  /* 0x0014541901007387 */ /* 0x0003e20000100800 */
[----:B------:R-:W-:-:S03]  /*2e730*/  IADD3 R2, P4, PT, R2, UR4, RZ ;  /* 0x0000000402027c10 */ /* 0x000fc6000ff9e0ff */
[----:B-1----:R0:W5:Y:S04]  /*2e740*/  LDL.LU R25, [R1+0x158c] ;  /* 0x00158c0001197983 */ /* 0x0021680000300800 */
[----:B------:R1:W-:Y:S04]  /*2e750*/  STL [R1+0x14c4], R26 ;  /* 0x0014c41a01007387 */ /* 0x0003e80000100800 */
        /* <DEDUP_REMOVED lines=17> */
[----:B------:R0:W-:Y:S01]  /*2e870*/  STL [R1+0x14e4], R8 ;  /* 0x0014e40801007387 */ /* 0x0001e20000100800 */
[----:B------:R-:W-:-:S03]  /*2e880*/  IADD3.X R17, PT, PT, R17, UR32, RZ, P4, !PT ;  /* 0x0000002011117c10 */ /* 0x000fc6000a7fe4ff */
        /* <DEDUP_REMOVED lines=10> */
[----:B------:R-:W-:Y:S05]  /*2e930*/  @P0 BRA `(.L_x_2) ;  /* 0xfffffdd400440947 */ /* 0x000fea000383ffff */
.L_x_1:
[----:B0----5:R-:W2:Y:S01]  /*2e940*/  LDL.LU R28, [R1+0x70] ;  /* 0x00007000011c7983 */ /* 0x021ea20000300800 */
[----:B------:R-:W0:Y:S03]  /*2e950*/  LDCU UR4, c[0x0][0x39c] ;  /* 0x00007380ff0477ac */ /* 0x000e260008000800 */
[----:B------:R-:W2:Y:S01]  /*2e960*/  LDL.LU R27, [R1+0x74] ;  /* 0x00007400011b7983 */ /* 0x000ea20000300800 */
[----:B------:R-:W3:Y:S03]  /*2e970*/  LDCU UR30, c[0x0][0x3b4] ;  /* 0x00007680ff1e77ac */ /* 0x000ee60008000800 */
[----:B------:R-:W4:Y:S01]  /*2e980*/  LDL.LU R26, [R1+0x78] ;  /* 0x00007800011a7983 */ /* 0x000f220000300800 */
[----:B------:R-:W1:Y:S03]  /*2e990*/  LDCU.64 UR32, c[0x0][0x390] ;  /* 0x00007200ff2077ac */ /* 0x000e660008000a00 */
[----:B------:R-:W4:Y:S01]  /*2e9a0*/  LDL.LU R25, [R1+0x7c] ;  /* 0x00007c0001197983 */ /* 0x000f220000300800 */
[----:B------:R-:W0:Y:S03]  /*2e9b0*/  LDCU.64 UR40, c[0x0][0x398] ;  /* 0x00007300ff2877ac */ /* 0x000e260008000a00 */
[----:B------:R-:W3:Y:S01]  /*2e9c0*/  LDL.LU R24, [R1+0x90] ;  /* 0x0000900001187983 */ /* 0x000ee20000300800 */
[----:B------:R-:W0:Y:S03]  /*2e9d0*/  LDCU UR34, c[0x0][0x3b8] ;  /* 0x00007700ff2277ac */ /* 0x000e260008000800 */
[----:B------:R-:W3:Y:S01]  /*2e9e0*/  LDL.LU R23, [R1+0x94] ;  /* 0x0000940001177983 */ /* 0x000ee20000300800 */
[----:B------:R-:W0:Y:S03]  /*2e9f0*/  LDCU.64 UR36, c[0x0][0x390] ;  /* 0x00007200ff2477ac */ /* 0x000e260008000a00 */
        /* <DEDUP_REMOVED lines=11> */
[----:B------:R-:W0:Y:S03]  /*2eab0*/  LDCU UR52, c[0x0][0x3b8] ;  /* 0x00007700ff3477ac */ /* 0x000e260008000800 */
[----:B------:R-:W3:Y:S01]  /*2eac0*/  LDL.LU R17, [R1+0xd0] ;  /* 0x0000d00001117983 */ /* 0x000ee20000300800 */
[----:B------:R-:W0:Y:S03]  /*2ead0*/  LDCU.64 UR48, c[0x0][0x398] ;  /* 0x00007300ff3077ac */ /* 0x000e260008000a00 */
[----:B------:R-:W3:Y:S01]  /*2eae0*/  LDL.LU R16, [R1+0xd4] ;  /* 0x0000d40001107983 */ /* 0x000ee20000300800 */
[----:B------:R-:W0:Y:S03]  /*2eaf0*/  LDCU UR6, c[0x0][0x398] ;  /* 0x00007300ff0677ac */ /* 0x000e260008000800 */
        /* <DEDUP_REMOVED lines=27> */
[----:B------:R-:W0:Y:S01]  /*2ecb0*/  LDCU UR68, c[0x0][0x3b8] ;  /* 0x00007700ff4477ac */ /* 0x000e220008000800 */
        /* <DEDUP_REMOVED lines=31> */
[----:B--2---:R-:W-:-:S05]  /*2eeb0*/  F2FP.SATFINITE.E4M3.F32.PACK_AB_MERGE_C R27, R27, R28, RZ ;  /* 0x0000001c1b1b723e */ /* 0x004fca00048070ff */
[----:B------:R-:W-:Y:S01]  /*2eec0*/  STL [R1+0x850], R27 ;  /* 0x0008501b01007387 */ /* 0x000fe20000100800 */
[----:B----4-:R-:W-:-:S05]  /*2eed0*/  F2FP.SATFINITE.E4M3.F32.PACK_AB_MERGE_C R25, R25, R26, RZ ;  /* 0x0000001a1919723e */ /* 0x010fca00048070ff */
[----:B------:R-:W-:Y:S01]  /*2eee0*/  STL [R1+0x84c], R25 ;  /* 0x00084c1901007387 */ /* 0x000fe20000100800 */
[----:B-1-3--:R-:W-:-:S05]  /*2eef0*/  F2FP.SATFINITE.E4M3.F32.PACK_AB_MERGE_C R0, R23, R24, RZ ;  /* 0x000000181700723e */ /* 0x00afca00048070ff */
[----:B------:R1:W-:Y:S01]  /*2ef00*/  STL [R1+0x860], R0 ;  /* 0x0008600001007387 */ /* 0x0003e20000100800 */
[----:B------:R-:W-:-:S05]  /*2ef10*/  F2FP.SATFINITE.E4M3.F32.PACK_AB_MERGE_C R22, R29, R22, RZ ;  /* 0x000000161d16723e */ /* 0x000fca00048070ff */
[----:B------:R-:W-:Y:S01]  /*2ef20*/  STL [R1+0x85c], R22 ;  /* 0x00085c1601007387 */ /* 0x000fe20000100800 */
[----:B------:R-:W-:-:S05]  /*2ef30*/  F2FP.SATFINITE.E4M3.F32.PACK_AB_MERGE_C R20, R20, R21, RZ ;  /* 0x000000151414723e */ /* 0x000fca00048070ff */
[----:B------:R-:W-:Y:S01]  /*2ef40*/  STL [R1+0x870], R20 ;  /* 0x0008701401007387 */ /* 0x000fe20000100800 */
[----:B-1----:R-:W-:-:S05]  /*2ef50*/  F2FP.SATFINITE.E4M3.F32.PACK_AB_MERGE_C R0, R18, R19, RZ ;  /* 0x000000131200723e */ /* 0x002fca00048070ff */
        /* <DEDUP_REMOVED lines=13> */
[----:B------:R-:W-:-:S03]  /*2f030*/  F2FP.SATFINITE.E4M3.F32.PACK_AB_MERGE_C R4, R4, R5, RZ ;  /* 0x000000050404723e */ /* 0x000fc600048070ff */
[----:B-1----:R-:W2:Y:S01]  /*2f040*/  LDL.LU R0, [R1+0x1e4] ;  /* 0x0001e40001007983 */ /* 0x002ea20000300800 */
[----:B------:R-:W-:-:S03]  /*2f050*/  F2FP.SATFINITE.E4M3.F32.PACK_AB_MERGE_C R2, R2, R3, RZ ;  /* 0x000000030202723e */ /* 0x000fc600048070ff */
[----:B------:R-:W-:Y:S01]  /*2f060*/  STL [R1+0x840], R4 ;  /* 0x0008400401007387 */ /* 0x000fe20000100800 */
[----:B------:R-:W-:Y:S06]  /*2f070*/  BAR.SYNC.DEFER_BLOCKING 0x0 ;  /* 0x0000000000007b1d */ /* 0x000fec0000010000 */
[----:B--2---:R1:W-:Y:S04]  /*2f080*/  STL [R1+0x2700], R0 ;  /* 0x0027000001007387 */ /* 0x0043e80000100800 */
[----:B------:R-:W-:Y:S04]  /*2f090*/  STL [R1+0x838], R2 ;  /* 0x0008380201007387 */ /* 0x000fe80000100800 */
[----:B-1----:R-:W2:Y:S04]  /*2f0a0*/  LDL.LU R0, [R1+0x7cc] ;  /* 0x0007cc0001007983 */ /* 0x002ea80000300800 */
[----:B--2---:R1:W-:Y:S04]  /*2f0b0*/  STL [R1+0x2708], R0 ;  /* 0x0027080001007387 */ /* 0x0043e80000100800 */
[----:B-1----:R-:W2:Y:S04]  /*2f0c0*/  LDL.LU R0, [R1+0x7c4] ;  /* 0x0007c40001007983 */ /* 0x002ea80000300800 */
[----:B--2---:R1:W-:Y:S04]  /*2f0d0*/  STL [R1+0x2710], R0 ;  /* 0x0027100001007387 */ /* 0x0043e80000100800 */
[----:B-1----:R-:W2:Y:S04]  /*2f0e0*/  LDL.LU R0, [R1+0x7dc] ;  /* 0x0007dc0001007983 */ /* 0x002ea80000300800 */
[----:B--2---:R1:W-:Y:S04]  /*2f0f0*/  STL [R1+0x2718], R0 ;  /* 0x0027180001007387 */ /* 0x0043e80000100800 */
[----:B-1----:R-:W2:Y:S04]  /*2f100*/  LDL.LU R0, [R1+0x7d4] ;  /* 0x0007d40001007983 */ /* 0x002ea80000300800 */
[----:B--2---:R1:W-:Y:S04]  /*2f110*/  STL [R1+0x2720], R0 ;  /* 0x0027200001007387 */ /* 0x0043e80000100800 */
[----:B-1----:R-:W2:Y:S04]  /*2f120*/  LDL R0, [R1+0x7ec] ;  /* 0x0007ec0001007983 */ /* 0x002ea80000100800 */
        /* <DEDUP_REMOVED lines=22> */
[----:B------:R-:W3:Y:S04]  /*2f290*/  LDL.LU R28, [R1+0x1e8] ;  /* 0x0001e800011c7983 */ /* 0x000ee80000300800 */
[----:B---3--:R1:W-:Y:S04]  /*2f2a0*/  STL [R1+0x26fc], R28 ;  /* 0x0026fc1c01007387 */ /* 0x0083e80000100800 */
[----:B-1----:R-:W3:Y:S04]  /*2f2b0*/  LDL.LU R28, [R1+0x1e0] ;  /* 0x0001e000011c7983 */ /* 0x002ee80000300800 */
        /* <DEDUP_REMOVED lines=31> */
[----:B-1----:R-:W2:Y:S04]  /*2f4b0*/  LDL.LU R28, [R1+0x1f0] ;  /* 0x0001f000011c7983 */ /* 0x002ea80000300800 */
[----:B------:R-:W3:Y:S04]  /*2f4c0*/  LDL.LU R27, [R1+0x1ec] ;  /* 0x0001ec00011b7983 */ /* 0x000ee80000300800 */
[----:B------:R-:W4:Y:S04]  /*2f4d0*/  LDL.LU R26, [R1+0x7b0] ;  /* 0x0007b000011a7983 */ /* 0x000f280000300800 */
        /* <DEDUP_REMOVED lines=10> */
[----:B------:R-:W3:Y:S04]  /*2f580*/  LDL R16, [R1+0x79c] ;  /* 0x00079c0001107983 */ /* 0x000ee80000100800 */
        /* <DEDUP_REMOVED lines=11> */
[----:B------:R-:W3:Y:S04]  /*2f640*/  LDL.LU R4, [R1+0x76c] ;  /* 0x00076c0001047983 */ /* 0x000ee80000300800 */
[----:B------:R-:W3:Y:S04]  /*2f650*/  LDL.LU R3, [R1+0x750] ;  /* 0x0007500001037983 */ /* 0x000ee80000300800 */
[----:B------:R-:W3:Y:S01]  /*2f660*/  LDL.LU R2, [R1+0x754] ;  /* 0x0007540001027983 */ /* 0x000ee20000300800 */
[----:B--2---:R-:W-:-:S03]  /*2f670*/  F2FP.SATFINITE.E4M3.F32.PACK_AB_MERGE_C R0, R0, R28, RZ ;  /* 0x0000001c0000723e */ /* 0x004fc600048070ff */
[----:B------:R-:W2:Y:S04]  /*2f680*/  LDL.LU R28, [R1+0x277c] ;  /* 0x00277c00011c7983 */ /* 0x000ea80000300800 */
[----:B------:R1:W-:Y:S04]  /*2f690*/  STL [R1+0x834], R0 ;  /* 0x0008340001007387 */ /* 0x0003e80000100800 */
[----:B-1----:R-:W2:Y:S02]  /*2f6a0*/  LDL.LU R0, [R1+0x2778] ;  /* 0x0027780001007983 */ /* 0x002ea40000300800 */
[----:B--2---:R-:W-:-:S02]  /*2f6b0*/  F2FP.SATFINITE.E4M3.F32.PACK_AB_MERGE_C R0, R0, R28, RZ ;  /* 0x0000001c0000723e */ /* 0x004fc400048070ff */
        /* <DEDUP_REMOVED lines=60> */
[----:B------:R-:W2:Y:S01]  /*2fa80*/  LDL.LU R28, [R1+0x26fc] ;  /* 0x0026fc00011c7983 */ /* 0x000ea20000300800 */
[----:B----4-:R-:W-:-:S03]  /*2fa90*/  F2FP.SATFINITE.E4M3.F32.PACK_AB_MERGE_C R25, R25, R26, RZ ;  /* 0x0000001a1919723e */ /* 0x010fc600048070ff */
[----:B------:R1:W-:Y:S01]  /*2faa0*/  STL [R1+0x7c4], R0 ;  /* 0x0007c40001007387 */ /* 0x0003e20000100800 */
[----:B---3--:R-:W-:Y:S02]  /*2fab0*/  F2FP.SATFINITE.E4M3.F32.PACK_AB_MERGE_C R22, R29, R22, RZ ;  /* 0x000000161d16723e */ /* 0x008fe400048070ff */
[----:B------:R-:W-:Y:S02]  /*2fac0*/  F2FP.SATFINITE.E4M3.F32.PACK_AB_MERGE_C R20, R20, R21, RZ ;  /* 0x000000151414723e */ /* 0x000fe400048070ff */
[----:B-1----:R-:W-:Y:S02]  /*2fad0*/  F2FP.SATFINITE.E4M3.F32.PACK_AB_MERGE_C R0, R23, R24, RZ ;  /* 0x000000181700723e */ /* 0x002fe400048070ff */
[----:B------:R-:W-:Y:S02]  /*2fae0*/  F2FP.SATFINITE.E4M3.F32.PACK_AB_MERGE_C R16, R16, R17, RZ ;  /* 0x000000111010723e */ /* 0x000fe400048070ff */
[----:B------:R-:W-:Y:S02]  /*2faf0*/  F2FP.SATFINITE.E4M3.F32.PACK_AB_MERGE_C R14, R14, R15, RZ ;  /* 0x0000000f0e0e723e */ /* 0x000fe400048070ff */
[----:B------:R-:W-:-:S02]  /*2fb00*/  F2FP.SATFINITE.E4M3.F32.PACK_AB_MERGE_C R10, R10, R11, RZ ;  /* 0x0000000b0a0a723e */ /* 0x000fc400048070ff */
[----:B------:R-:W-:Y:S02]  /*2fb10*/  F2FP.SATFINITE.E4M3.F32.PACK_AB_MERGE_C R8, R8, R9, RZ ;  /* 0x000000090808723e */ /* 0x000fe400048070ff */
[----:B--2---:R-:W-:-:S05]  /*2fb20*/  F2FP.SATFINITE.E4M3.F32.PACK_AB_MERGE_C R27, R27, R28, RZ ;  /* 0x0000001c1b1b723e */ /* 0x004fca00048070ff */
[----:B------:R-:W-:Y:S04]  /*2fb30*/  STL [R1+0x7c0], R27 ;  /* 0x0007c01b01007387 */ /* 0x000fe80000100800 */
[----:B------:R-:W-:Y:S04]  /*2fb40*/  STL [R1+0x7b4], R25 ;  /* 0x0007b41901007387 */ /* 0x000fe80000100800 */
[----:B------:R1:W-:Y:S04]  /*2fb50*/  STL [R1+0x7b0], R0 ;  /* 0x0007b00001007387 */ /* 0x0003e80000100800 */
[----:B------:R-:W-:Y:S01]  /*2fb60*/  STL [R1+0x7a4], R22 ;  /* 0x0007a41601007387 */ /* 0x000fe20000100800 */
[----:B-1----:R-:W-:-:S03]  /*2fb70*/  F2FP.SATFINITE.E4M3.F32.PACK_AB_MERGE_C R0, R18, R19, RZ ;  /* 0x000000131200723e */ /* 0x002fc600048070ff */
        /* <DEDUP_REMOVED lines=10> */
[----:B-1----:R-:W2:Y:S01]  /*2fc20*/  LDL R0, [R1+0x6ec] ;  /* 0x0006ec0001007983 */ /* 0x002ea20000100800 */
[----:B------:R-:W-:Y:S02]  /*2fc30*/  F2FP.SATFINITE.E4M3.F32.PACK_AB_MERGE_C R4, R4, R5, RZ ;  /* 0x000000050404723e */ /* 0x000fe400048070ff */
[----:B------:R-:W-:-:S03]  /*2fc40*/  F2FP.SATFINITE.E4M3.F32.PACK_AB_MERGE_C R2, R2, R3, RZ ;  /* 0x000000030202723e */ /* 0x000fc600048070ff */
[----:B------:R-:W-:Y:S04]  /*2fc50*/  STL [R1+0x760], R4 ;  /* 0x0007600401007387 */ /* 0x000fe80000100800 */
        /* <DEDUP_REMOVED lines=186> */
[----:B-1----:R-:W2:Y:S01]  /*30800*/  LDL.LU R0, [R1+0x604] ;  /* 0x0006040001007983 */ /* 0x002ea20000300800 */
        /* <DEDUP_REMOVED lines=197> */
[----:B-1----:R-:W2:Y:S04]  /*31460*/  LDL R0, [R1+0x54c] ;  /* 0x00054c0001007983 */ /* 0x002ea80000100800 */
[----:B--2---:R1:W-:Y:S04]  /*31470*/  STL [R1+0x2584], R0 ;  /* 0x0025840001007387 */ /* 0x0043e80000100800 */
        /* <DEDUP_REMOVED lines=82> */
[----:B------:R-:W3:Y:S04]  /*319a0*/  LDL R8, [R1+0x4e4] ;  /* 0x0004e40001087983 */ /* 0x000ee80000100800 */
[----:B------:R-:W3:Y:S04]  /*319b0*/  LDL.LU R7, [R1+0x4e8] ;  /* 0x0004e80001077983 */ /* 0x000ee80000300800 */
[----:B------:R-:W3:Y:S04]  /*319c0*/  LDL.LU R6, [R1+0x4ec] ;  /* 0x0004ec0001067983 */ /* 0x000ee80000300800 */
[----:B------:R-:W3:Y:S04]  /*319d0*/  LDL.LU R5, [R1+0x4d0] ;  /* 0x0004d00001057983 */ /* 0x000ee80000300800 */
[----:B------:R-:W3:Y:S04]  /*319e0*/  LDL.LU R4, [R1+0x4d4] ;  /* 0x0004d40001047983 */ /* 0x000ee80000300800 */
[----:B------:R-:W3:Y:S04]  /*319f0*/  LDL.LU R3, [R1+0x4d8] ;  /* 0x0004d80001037983 */ /* 0x000ee80000300800 */
[----:B------:R-:W3:Y:S01]  /*31a00*/  LDL R2, [R1+0x4dc] ;  /* 0x0004dc0001027983 */ /* 0x000ee20000100800 */
        /* <DEDUP_REMOVED lines=256> */
[----:B------:R4:W-:Y:S01]  /*32a10*/  STL [R1+0xb0], R0 ;  /* 0x0000b00001007387 */ /* 0x0009e20000100800 */
[----:B---3--:R-:W-:Y:S02]  /*32a20*/  F2FP.SATFINITE.E4M3.F32.PACK_AB_MERGE_C R23, R23, R24, RZ ;  /* 0x000000181717723e */ /* 0x008fe400048070ff */
[----:B------:R-:W-:Y:S02]  /*32a30*/  F2FP.SATFINITE.E4M3.F32.PACK_AB_MERGE_C R22, R29, R22, RZ ;  /* 0x000000161d16723e */ /* 0x000fe400048070ff */
[----:B----4-:R-:W-:Y:S02]  /*32a40*/  F2FP.SATFINITE.E4M3.F32.PACK_AB_MERGE_C R0, R25, R26, RZ ;  /* 0x0000001a1900723e */ /* 0x010fe400048070ff */
[----:B------:R-:W-:-:S02]  /*32a50*/  F2FP.SATFINITE.E4M3.F32.PACK_AB_MERGE_C R18, R18, R19, RZ ;  /* 0x000000131212723e */ /* 0x000fc400048070ff */
[----:B------:R-:W-:Y:S02]  /*32a60*/  F2FP.SATFINITE.E4M3.F32.PACK_AB_MERGE_C R16, R16, R17, RZ ;  /* 0x000000111010723e */ /* 0x000fe400048070ff */
[----:B------:R-:W-:Y:S02]  /*32a70*/  F2FP.SATFINITE.E4M3.F32.PACK_AB_MERGE_C R12, R12, R13, RZ ;  /* 0x0000000d0c0c723e */ /* 0x000fe400048070ff */
[----:B------:R-:W-:Y:S02]  /*32a80*/  F2FP.SATFINITE.E4M3.F32.PACK_AB_MERGE_C R10, R10, R11, RZ ;  /* 0x0000000b0a0a723e */ /* 0x000fe400048070ff */
[----:B------:R-:W-:Y:S02]  /*32a90*/  F2FP.SATFINITE.E4M3.F32.PACK_AB_MERGE_C R6, R6, R7, RZ ;  /* 0x000000070606723e */ /* 0x000fe400048070ff */
[----:B--2---:R-:W-:-:S05]  /*32aa0*/  F2FP.SATFINITE.E4M3.F32.PACK_AB_MERGE_C R27, R27, R28, RZ ;  /* 0x0000001c1b1b723e */ /* 0x004fca00048070ff */
        /* <DEDUP_REMOVED lines=14> */
[----:B------:R-:W-:Y:S04]  /*32b90*/  STL [R1+0x168], R6 ;  /* 0x0001680601007387 */ /* 0x000fe80000100800 */
[----:B------:R-:W2:Y:S01]  /*32ba0*/  LDL.LU R28, [R1+0x3d4] ;  /* 0x0003d400011c7983 */ /* 0x000ea20000300800 */
[----:B------:R-:W-:-:S02]  /*32bb0*/  F2FP.SATFINITE.E4M3.F32.PACK_AB_MERGE_C R4, R4, R5, RZ ;  /* 0x000000050404723e */ /* 0x000fc400048070ff */
[----:B-1----:R-:W-:-:S03]  /*32bc0*/  F2FP.SATFINITE.E4M3.F32.PACK_AB_MERGE_C R0, R2, R3, RZ ;  /* 0x000000030200723e */ /* 0x002fc600048070ff */
        /* <DEDUP_REMOVED lines=18> */
[----:B---3--:R1:W-:Y:S04]  /*32cf0*/  STL [R1+0x24cc], R5 ;  /* 0x0024cc0501007387 */ /* 0x0083e80000100800 */
[----:B-1----:R-:W3:Y:S04]  /*32d00*/  LDL.LU R5, [R1+0x3d8] ;  /* 0x0003d80001057983 */ /* 0x002ee80000300800 */
[----:B------:R-:W4:Y:S04]  /*32d10*/  LDL.LU R4, [R1+0x15c] ;  /* 0x00015c0001047983 */ /* 0x000f280000300800 */
[----:B----4-:R1:W-:Y:S04]  /*32d20*/  STL [R1+0x24c8], R4 ;  /* 0x0024c80401007387 */ /* 0x0103e80000100800 */
[----:B-1----:R-:W4:Y:S04]  /*32d30*/  LDL.LU R4, [R1+0x150] ;  /* 0x0001500001047983 */ /* 0x002f280000300800 */
[----:B------:R-:W2:Y:S04]  /*32d40*/  LDL.LU R0, [R1+0x3bc] ;  /* 0x0003bc0001007983 */ /* 0x000ea80000300800 */
[----:B--2---:R1:W-:Y:S04]  /*32d50*/  STL [R1+0x24b8], R0 ;  /* 0x0024b80001007387 */ /* 0x0043e80000100800 */
[----:B-1----:R-:W2:Y:S04]  /*32d60*/  LDL.LU R0, [R1+0x3c8] ;  /* 0x0003c80001007983 */ /* 0x002ea80000300800 */
[----:B--2---:R1:W-:Y:S04]  /*32d70*/  STL [R1+0x24bc], R0 ;  /* 0x0024bc0001007387 */ /* 0x0043e80000100800 */
[----:B-1----:R-:W2:Y:S04]  /*32d80*/  LDL.LU R0, [R1+0x3c4] ;  /* 0x0003c40001007983 */ /* 0x002ea80000300800 */
[----:B--2---:R1:W-:Y:S04]  /*32d90*/  STL [R1+0x24c4], R0 ;  /* 0x0024c40001007387 */ /* 0x0043e80000100800 */
[----:B-1----:R-:W2:Y:S04]  /*32da0*/  LDL.LU R0, [R1+0x158] ;  /* 0x0001580001007983 */ /* 0x002ea80000300800 */
[----:B------:R-:W2:Y:S01]  /*32db0*/  LDL.LU R26, [R1+0x3a0] ;  /* 0x0003a000011a7983 */ /* 0x000ea20000300800 */
[----:B------:R-:W-:-:S03]  /*32dc0*/  F2FP.SATFINITE.E4M3.F32.PACK_AB_MERGE_C R28, R28, R27, RZ ;  /* 0x0000001b1c1c723e */ /* 0x000fc600048070ff */
[----:B--2---:R1:W-:Y:S04]  /*32dd0*/  STL [R1+0x24c0], R26 ;  /* 0x0024c01a01007387 */ /* 0x0043e80000100800 */
[----:B-1----:R-:W2:Y:S04]  /*32de0*/  LDL.LU R26, [R1+0x3c0] ;  /* 0x0003c000011a7983 */ /* 0x002ea80000300800 */
        /* <DEDUP_REMOVED lines=35> */
[----:B------:R-:W3:Y:S04]  /*33020*/  LDL.LU R27, [R1+0x24d0] ;  /* 0x0024d000011b7983 */ /* 0x000ee80000300800 */
[----:B------:R1:W-:Y:S04]  /*33030*/  STL [R1+0x23e8], R28 ;  /* 0x0023e81c01007387 */ /* 0x0003e80000100800 */
[----:B-1----:R-:W2:Y:S01]  /*33040*/  LDL.LU R28, [R1+0x3b8] ;  /* 0x0003b800011c7983 */ /* 0x002ea20000300800 */
[----:B---3--:R-:W-:-:S03]  /*33050*/  F2FP.SATFINITE.E4M3.F32.PACK_AB_MERGE_C R27, R27, R5, RZ ;  /* 0x000000051b1b723e */ /* 0x008fc600048070ff */
[----:B------:R-:W4:Y:S04]  /*33060*/  LDL.LU R5, [R1+0x24cc] ;  /* 0x0024cc0001057983 */ /* 0x000f280000300800 */
[----:B------:R1:W-:Y:S04]  /*33070*/  STL [R1+0x23ec], R27 ;  /* 0x0023ec1b01007387 */ /* 0x0003e80000100800 */
[----:B-1----:R-:W3:Y:S01]  /*33080*/  LDL.LU R27, [R1+0x3b4] ;  /* 0x0003b400011b7983 */ /* 0x002ee20000300800 */
[----:B----4-:R-:W-:-:S03]  /*33090*/  F2FP.SATFINITE.E4M3.F32.PACK_AB_MERGE_C R5, R5, R4, RZ ;  /* 0x000000040505723e */ /* 0x010fc600048070ff */
[----:B------:R-:W4:Y:S04]  /*330a0*/  LDL.LU R4, [R1+0x24c8] ;  /* 0x0024c80001047983 */ /* 0x000f280000300800 */
[----:B------:R1:W-:Y:S04]  /*330b0*/  STL [R1+0x23fc], R5 ;  /* 0x0023fc0501007387 */ /* 0x0003e80000100800 */
[----:B-1----:R-:W3:Y:S01]  /*330c0*/  LDL.LU R5, [R1+0x3b0] ;  /* 0x0003b00001057983 */ /* 0x002ee20000300800 */
[----:B----4-:R-:W-:-:S03]  /*330d0*/  F2FP.SATFINITE.E4M3.F32.PACK_AB_MERGE_C R4, R4, R0, RZ ;  /* 0x000000000404723e */ /* 0x010fc600048070ff */
[----:B------:R-:W4:Y:S04]  /*330e0*/  LDL.LU R0, [R1+0x24c4] ;  /* 0x0024c40001007983 */ /* 0x000f280000300800 */
[----:B------:R1:W-:Y:S04]  /*330f0*/  STL [R1+0x2400], R4 ;  /* 0x0024000401007387 */ /* 0x0003e80000100800 */
[----:B-1----:R-:W2:Y:S01]  /*33100*/  LDL.LU R4, [R1+0x3cc] ;  /* 0x0003cc0001047983 */ /* 0x002ea20000300800 */
[----:B----4-:R-:W-:-:S03]  /*33110*/  F2FP.SATFINITE.E4M3.F32.PACK_AB_MERGE_C R0, R0, R26, RZ ;  /* 0x0000001a0000723e */ /* 0x010fc600048070ff */
[----:B------:R-:W4:Y:S04]  /*33120*/  LDL.LU R26, [R1+0x24c0] ;  /* 0x0024c000011a7983 */ /* 0x000f280000300800 */
[----:B------:R1:W-:Y:S04]  /*33130*/  STL [R1+0x90], R0 ;  /* 0x0000900001007387 */ /* 0x0003e80000100800 */
[----:B-1----:R-:W2:Y:S02]  /*33140*/  LDL.LU R0, [R1+0x24bc] ;  /* 0x0024bc0001007983 */ /* 0x002ea40000300800 */
[----:B--2---:R-:W-:-:S02]  /*33150*/  F2FP.SATFINITE.E4M3.F32.PACK_AB_MERGE_C R4, R4, R0, RZ ;  /* 0x000000000404723e */ /* 0x004fc400048070ff */
[----:B------:R-:W2:Y:S04]  /*33160*/  LDL.LU R0, [R1+0x24b8] ;  /* 0x0024b80001007983 */ /* 0x000ea80000300800 */
[----:B------:R3:W-:Y:S02]  /*33170*/  STL [R1+0x38], R4 ;  /* 0x0000380401007387 */ /* 0x0007e40000100800 */
[----:B---3--:R-:W-:Y:S02]  /*33180*/  F2FP.SATFINITE.E4M3.F32.PACK_AB_MERGE_C R4, R27, R5, RZ ;  /* 0x000000051b04723e */ /* 0x008fe400048070ff */
[----:B----4-:R-:W-:-:S03]  /*33190*/  F2FP.SATFINITE.E4M3.F32.PACK_AB_MERGE_C R5, R25, R26, RZ ;  /* 0x0000001a1905723e */ /* 0x010fc600048070ff */
[----:B------:R1:W-:Y:S02]  /*331a0*/  STL [R1+0xf4], R4 ;  /* 0x0000f40401007387 */ /* 0x0003e40000100800 */
[----:B-1----:R-:W-:Y:S02]  /*331b0*/  F2FP.SATFINITE.E4M3.F32.PACK_AB_MERGE_C R4, R23, R24, RZ ;  /* 0x000000181704723e */ /* 0x002fe400048070ff */
[----:B------:R-:W-:Y:S02]  /*331c0*/  F2FP.SATFINITE.E4M3.F32.PACK_AB_MERGE_C R23, R14, R15, RZ ;  /* 0x0000000f0e17723e */ /* 0x000fe400048070ff */
[----:B------:R-:W-:Y:S02]  /*331d0*/  F2FP.SATFINITE.E4M3.F32.PACK_AB_MERGE_C R14, R6, R7, RZ ;  /* 0x00000007060e723e */ /* 0x000fe400048070ff */
[----:B--2---:R-:W-:-:S05]  /*331e0*/  F2FP.SATFINITE.E4M3.F32.PACK_AB_MERGE_C R0, R0, R28, RZ ;  /* 0x0000001c0000723e */ /* 0x004fca00048070ff */
[----:B------:R1:W-:Y:S04]  /*331f0*/  STL [R1+0xd8], R0 ;  /* 0x0000d80001007387 */ /* 0x0003e80000100800 */
[----:B------:R2:W-:Y:S01]  /*33200*/  STL [R1+0x15c], R5 ;  /* 0x00015c0501007387 */ /* 0x0005e20000100800 */
[----:B-1----:R-:W-:-:S03]  /*33210*/  F2FP.SATFINITE.E4M3.F32.PACK_AB_MERGE_C R0, R29, R22, RZ ;  /* 0x000000161d00723e */ /* 0x002fc600048070ff */
[----:B------:R1:W-:Y:S01]  /*33220*/  STL [R1+0x158], R4 ;  /* 0x0001580401007387 */ /* 0x0003e20000100800 */
[----:B--2---:R-:W-:-:S03]  /*33230*/  F2FP.SATFINITE.E4M3.F32.PACK_AB_MERGE_C R5, R20, R21, RZ ;  /* 0x000000151405723e */ /* 0x004fc600048070ff */
[----:B------:R2:W-:Y:S01]  /*33240*/  STL [R1+0xf0], R0 ;  /* 0x0000f00001007387 */ /* 0x0005e20000100800 */
[----:B-1----:R-:W-:-:S03]  /*33250*/  F2FP.SATFINITE.E4M3.F32.PACK_AB_MERGE_C R4, R18, R19, RZ ;  /* 0x000000131204723e */ /* 0x002fc600048070ff */
[----:B------:R-:W-:Y:S01]  /*33260*/  STL [R1+0x154], R5 ;  /* 0x0001540501007387 */ /* 0x000fe20000100800 */
[----:B--2---:R-:W-:-:S03]  /*33270*/  F2FP.SATFINITE.E4M3.F32.PACK_AB_MERGE_C R0, R16, R17, RZ ;  /* 0x000000111000723e */ /* 0x004fc600048070ff */
[----:B------:R-:W-:Y:S01]  /*33280*/  STL [R1+0x28], R4 ;  /* 0x0000280401007387 */ /* 0x000fe20000100800 */
[----:B------:R-:W-:-:S03]  /*33290*/  F2FP.SATFINITE.E4M3.F32.PACK_AB_MERGE_C R21, R10, R11, RZ ;  /* 0x0000000b0a15723e */ /* 0x000fc600048070ff */
[----:B------:R-:W-:Y:S01]  /*332a0*/  STL [R1+0x23d0], R23 ;  /* 0x0023d01701007387 */ /* 0x000fe20000100800 */
[----:B------:R-:W-:-:S03]  /*332b0*/  F2FP.SATFINITE.E4M3.F32.PACK_AB_MERGE_C R20, R8, R9, RZ ;  /* 0x000000090814723e */ /* 0x000fc600048070ff */
[----:B------:R1:W-:Y:S04]  /*332c0*/  STL [R1+0x74], R0 ;  /* 0x0000740001007387 */ /* 0x0003e80000100800 */
[----:B------:R-:W-:Y:S01]  /*332d0*/  STL [R1+0x23dc], R21 ;  /* 0x0023dc1501007387 */ /* 0x000fe20000100800 */
[----:B-1----:R-:W-:-:S05]  /*332e0*/  F2FP.SATFINITE.E4M3.F32.PACK_AB_MERGE_C R0, R12, R13, RZ ;  /* 0x0000000d0c00723e */ /* 0x002fca00048070ff */
[----:B------:R-:W-:Y:S04]  /*332f0*/  STL [R1+0x150], R0 ;  /* 0x0001500001007387 */ /* 0x000fe80000100800 */
[----:B------:R-:W-:Y:S04]  /*33300*/  STL [R1+0x23e0], R20 ;  /* 0x0023e01401007387 */ /* 0x000fe80000100800 */
[----:B------:R1:W-:Y:S04]  /*33310*/  STL [R1+0x23f8], R14 ;  /* 0x0023f80e01007387 */ /* 0x0003e80000100800 */
        /* <DEDUP_REMOVED lines=21> */
[----:B-1----:R-:W3:Y:S01]  /*33470*/  LDL.LU R20, [R1+0x358] ;  /* 0x0003580001147983 */ /* 0x002ee20000300800 */
[----:B------:R-:W-:-:S03]  /*33480*/  F2FP.SATFINITE.E4M3.F32.PACK_AB_MERGE_C R8, R2, R3, RZ ;  /* 0x000000030208723e */ /* 0x000fc600048070ff */
[----:B---3--:R1:W-:Y:S04]  /*33490*/  STL [R1+0x24b4], R20 ;  /* 0x0024b41401007387 */ /* 0x0083e80000100800 */
[----:B-1----:R-:W2:Y:S04]  /*334a0*/  LDL.LU R20, [R1+0x350] ;  /* 0x0003500001147983 */ /* 0x002ea80000300800 */
[----:B------:R-:W3:Y:S04]  /*334b0*/  LDL.LU R21, [R1+0x328] ;  /* 0x0003280001157983 */ /* 0x000ee80000300800 */
        /* <DEDUP_REMOVED lines=26> */
[----:B-1----:R-:W3:Y:S01]  /*33660*/  LDL.LU R8, [R1+0x33c] ;  /* 0x00033c0001087983 */ /* 0x002ee20000300800 */
[----:B--2---:R-:W-:-:S03]  /*33670*/  F2FP.SATFINITE.E4M3.F32.PACK_AB_MERGE_C R14, R14, R20, RZ ;  /* 0x000000140e0e723e */ /* 0x004fc600048070ff */
[----:B------:R-:W2:Y:S04]  /*33680*/  LDL.LU R20, [R1+0x24b4] ;  /* 0x0024b40001147983 */ /* 0x000ea80000300800 */
[----:B------:R1:W-:Y:S04]  /*33690*/  STL [R1+0xc], R14 ;  /* 0x00000c0e01007387 */ /* 0x0003e80000100800 */
[----:B-1----:R-:W2:Y:S02]  /*336a0*/  LDL.LU R14, [R1+0x24b0] ;  /* 0x0024b000010e7983 */ /* 0x002ea40000300800 */
[----:B--2---:R-:W-:-:S02]  /*336b0*/  F2FP.SATFINITE.E4M3.F32.PACK_AB_MERGE_C R14, R14, R20, RZ ;  /* 0x000000140e0e723e */ /* 0x004fc400048070ff */
[----:B------:R-:W2:Y:S04]  /*336c0*/  LDL.LU R20, [R1+0x24ac] ;  /* 0x0024ac0001147983 */ /* 0x000ea80000300800 */
[----:B------:R1:W-:Y:S04]  /*336d0*/  STL [R1], R14 ;  /* 0x0000000e01007387 */ /* 0x0003e80000100800 */
        /* <DEDUP_REMOVED lines=12> */
[----:B-1----:R-:W3:Y:S02]  /*337a0*/  LDL.LU R14, [R1+0x2490] ;  /* 0x00249000010e7983 */ /* 0x002ee40000300800 */
[----:B---3--:R-:W-:-:S02]  /*337b0*/  F2FP.SATFINITE.E4M3.F32.PACK_AB_MERGE_C R8, R8, R14, RZ ;  /* 0x0000000e0808723e */ /* 0x008fc400048070ff */
[----:B------:R-:W2:Y:S01]  /*337c0*/  LDL.LU R14, [R1+0x248c] ;  /* 0x00248c00010e7983 */ /* 0x000ea20000300800 */
[----:B----4-:R-:W-:-:S03]  /*337d0*/  F2FP.SATFINITE.E4M3.F32.PACK_AB_MERGE_C R26, R26, R4, RZ ;  /* 0x000000041a1a723e */ /* 0x010fc600048070ff */
[----:B------:R1:W-:Y:S01]  /*337e0*/  STL [R1+0xbc], R8 ;  /* 0x0000bc0801007387 */ /* 0x0003e20000100800 */
[----:B------:R-:W-:Y:S02]  /*337f0*/  F2FP.SATFINITE.E4M3.F32.PACK_AB_MERGE_C R25, R25, R5, RZ ;  /* 0x000000051919723e */ /* 0x000fe400048070ff */
[----:B------:R-:W-:Y:S02]  /*33800*/  F2FP.SATFINITE.E4M3.F32.PACK_AB_MERGE_C R16, R16, R27, RZ ;  /* 0x0000001b1010723e */ /* 0x000fe400048070ff */
[----:B------:R-:W-:Y:S02]  /*33810*/  F2FP.SATFINITE.E4M3.F32.PACK_AB_MERGE_C R15, R15, R28, RZ ;  /* 0x0000001c0f0f723e */ /* 0x000fe400048070ff */
[----:B-1----:R-:W-:Y:S02]  /*33820*/  F2FP.SATFINITE.E4M3.F32.PACK_AB_MERGE_C R8, R23, R21, RZ ;  /* 0x000000151708723e */ /* 0x002fe400048070ff */
[----:B------:R-:W-:Y:S02]  /*33830*/  F2FP.SATFINITE.E4M3.F32.PACK_AB_MERGE_C R11, R11, R0, RZ ;  /* 0x000000000b0b723e */ /* 0x000fe400048070ff */
[----:B------:R-:W-:-:S02]  /*33840*/  F2FP.SATFINITE.E4M3.F32.PACK_AB_MERGE_C R12, R12, R24, RZ ;  /* 0x000000180c0c723e */ /* 0x000fc400048070ff */
[----:B------:R-:W-:Y:S02]  /*33850*/  F2FP.SATFINITE.E4M3.F32.PACK_AB_MERGE_C R3, R3, R22, RZ ;  /* 0x000000160303723e */ /* 0x000fe400048070ff */
[----:B------:R-:W-:Y:S02]  /*33860*/  F2FP.SATFINITE.E4M3.F32.PACK_AB_MERGE_C R2, R2, R29, RZ ;  /* 0x0000001d0202723e */ /* 0x000fe400048070ff */
[----:B------:R-:W-:Y:S02]  /*33870*/  F2FP.SATFINITE.E4M3.F32.PACK_AB_MERGE_C R22, R18, R19, RZ ;  /* 0x000000131216723e */ /* 0x000fe400048070ff */
[----:B------:R-:W-:Y:S02]  /*33880*/  F2FP.SATFINITE.E4M3.F32.PACK_AB_MERGE_C R18, R13, R17, RZ ;  /* 0x000000110d12723e */ /* 0x000fe400048070ff */
[----:B--2---:R-:W-:-:S05]  /*33890*/  F2FP.SATFINITE.E4M3.F32.PACK_AB_MERGE_C R14, R20, R14, RZ ;  /* 0x0000000e140e723e */ /* 0x004fca00048070ff */
        /* <DEDUP_REMOVED lines=13> */
[----:B------:R-:W-:-:S05]  /*33970*/  F2FP.SATFINITE.E4M3.F32.PACK_AB_MERGE_C R0, R9, R10, RZ ;  /* 0x0000000a0900723e */ /* 0x000fca00048070ff */
[----:B------:R-:W-:Y:S04]  /*33980*/  STL [R1+0x8], R0 ;  /* 0x0000080001007387 */ /* 0x000fe80000100800 */
        /* <DEDUP_REMOVED lines=28> */
[----:B------:R-:W2:Y:S01]  /*33b50*/  LDL.LU R9, [R1+0x28c] ;  /* 0x00028c0001097983 */ /* 0x000ea20000300800 */
[----:B------:R-:W-:-:S02]  /*33b60*/  F2FP.SATFINITE.E4M3.F32.PACK_AB_MERGE_C R29, R6, R7, RZ ;  /* 0x00000007061d723e */ /* 0x000fc400048070ff */
[----:B------:R-:W-:Y:S01]  /*33b70*/  F2FP.SATFINITE.E4M3.F32.PACK_AB_MERGE_C R17, R17, R19, RZ ;  /* 0x000000131111723e */ /* 0x000fe200048070ff */
        /* <DEDUP_REMOVED lines=25> */
[----:B-1----:R-:W2:Y:S04]  /*33d10*/  LDL.LU R29, [R1+0x274] ;  /* 0x00027400011d7983 */ /* 0x002ea80000300800 */
        /* <DEDUP_REMOVED lines=30> */
[----:B-1----:R-:W3:Y:S01]  /*33f00*/  LDL.LU R24, [R1+0x288] ;  /* 0x0002880001187983 */ /* 0x002ee20000300800 */
[----:B----4-:R-:W-:-:S03]  /*33f10*/  F2FP.SATFINITE.E4M3.F32.PACK_AB_MERGE_C R10, R10, R9, RZ ;  /* 0x000000090a0a723e */ /* 0x010fc600048070ff */
[----:B------:R-:W4:Y:S01]  /*33f20*/  LDL.LU R9, [R1+0x2458] ;  /* 0x0024580001097983 */ /* 0x000f220000300800 */
[----:B--2---:R-:W-:Y:S02]  /*33f30*/  F2FP.SATFINITE.E4M3.F32.PACK_AB_MERGE_C R7, R7, R13, RZ ;  /* 0x0000000d0707723e */ /* 0x004fe400048070ff */
[----:B---3--:R-:W-:Y:S01]  /*33f40*/  F2FP.SATFINITE.E4M3.F32.PACK_AB_MERGE_C R6, R6, R19, RZ ;  /* 0x000000130606723e */ /* 0x008fe200048070ff */
[----:B------:R-:W-:Y:S01]  /*33f50*/  STL [R1+0x2424], R10 ;  /* 0x0024240a01007387 */ /* 0x000fe20000100800 */
[----:B------:R-:W-:Y:S02]  /*33f60*/  F2FP.SATFINITE.E4M3.F32.PACK_AB_MERGE_C R3, R3, R2, RZ ;  /* 0x000000020303723e */ /* 0x000fe400048070ff */
[----:B------:R-:W-:Y:S02]  /*33f70*/  F2FP.SATFINITE.E4M3.F32.PACK_AB_MERGE_C R2, R11, R12, RZ ;  /* 0x0000000c0b02723e */ /* 0x000fe400048070ff */
[----:B------:R-:W-:Y:S02]  /*33f80*/  F2FP.SATFINITE.E4M3.F32.PACK_AB_MERGE_C R0, R0, R28, RZ ;  /* 0x0000001c0000723e */ /* 0x000fe400048070ff */
[----:B----4-:R-:W-:-:S05]  /*33f90*/  F2FP.SATFINITE.E4M3.F32.PACK_AB_MERGE_C R9, R9, R24, RZ ;  /* 0x000000180909723e */ /* 0x010fca00048070ff */
[----:B------:R-:W-:Y:S04]  /*33fa0*/  STL [R1+0x2428], R9 ;  /* 0x0024280901007387 */ /* 0x000fe80000100800 */
[----:B------:R1:W-:Y:S04]  /*33fb0*/  STL [R1+0x242c], R7 ;  /* 0x00242c0701007387 */ /* 0x0003e80000100800 */
[----:B------:R2:W-:Y:S01]  /*33fc0*/  STL [R1+0x2430], R6 ;  /* 0x0024300601007387 */ /* 0x0005e20000100800 */
[----:B-1----:R-:W-:Y:S02]  /*33fd0*/  F2FP.SATFINITE.E4M3.F32.PACK_AB_MERGE_C R7, R29, R17, RZ ;  /* 0x000000111d07723e */ /* 0x002fe400048070ff */
[----:B--2---:R-:W-:-:S03]  /*33fe0*/  F2FP.SATFINITE.E4M3.F32.PACK_AB_MERGE_C R6, R22, R18, RZ ;  /* 0x000000121606723e */ /* 0x004fc600048070ff */
[----:B------:R-:W-:Y:S04]  /*33ff0*/  STL [R1+0x3a8], R7 ;  /* 0x0003a80701007387 */ /* 0x000fe80000100800 */
[----:B------:R1:W-:Y:S04]  /*34000*/  STL [R1+0x3a4], R6 ;  /* 0x0003a40601007387 */ /* 0x0003e80000100800 */
[----:B------:R2:W-:Y:S04]  /*34010*/  STL [R1+0x3dc], R3 ;  /* 0x0003dc0301007387 */ /* 0x0005e80000100800 */
[----:B------:R3:W-:Y:S01]  /*34020*/  STL [R1+0x3d4], R2 ;  /* 0x0003d40201007387 */ /* 0x0007e20000100800 */
[----:B-1----:R-:W-:-:S02]  /*34030*/  F2FP.SATFINITE.E4M3.F32.PACK_AB_MERGE_C R6, R16, R15, RZ ;  /* 0x0000000f1006723e */ /* 0x002fc400048070ff */
[----:B--2---:R-:W-:-:S03]  /*34040*/  F2FP.SATFINITE.E4M3.F32.PACK_AB_MERGE_C R3, R26, R25, RZ ;  /* 0x000000191a03723e */ /* 0x004fc600048070ff */
[----:B------:R1:W-:Y:S01]  /*34050*/  STL [R1+0x3f0], R6 ;  /* 0x0003f00601007387 */ /* 0x0003e20000100800 */
[----:B---3--:R-:W-:-:S03]  /*34060*/  F2FP.SATFINITE.E4M3.F32.PACK_AB_MERGE_C R2, R14, R8, RZ ;  /* 0x000000080e02723e */ /* 0x008fc600048070ff */
[----:B------:R2:W-:Y:S04]  /*34070*/  STL [R1+0x3ec], R3 ;  /* 0x0003ec0301007387 */ /* 0x0005e80000100800 */
[----:B------:R3:W-:Y:S01]  /*34080*/  STL [R1+0x400], R2 ;  /* 0x0004000201007387 */ /* 0x0007e20000100800 */
[----:B-1----:R-:W-:Y:S02]  /*34090*/  F2FP.SATFINITE.E4M3.F32.PACK_AB_MERGE_C R6, R21, R20, RZ ;  /* 0x000000141506723e */ /* 0x002fe400048070ff */
[----:B--2---:R-:W-:-:S03]  /*340a0*/  F2FP.SATFINITE.E4M3.F32.PACK_AB_MERGE_C R3, R4, R23, RZ ;  /* 0x000000170403723e */ /* 0x004fc600048070ff */
[----:B------:R1:W-:Y:S01]  /*340b0*/  STL [R1+0x3fc], R6 ;  /* 0x0003fc0601007387 */ /* 0x0003e20000100800 */
[----:B---3--:R-:W-:-:S03]  /*340c0*/  F2FP.SATFINITE.E4M3.F32.PACK_AB_MERGE_C R2, R27, R5, RZ ;  /* 0x000000051b02723e */ /* 0x008fc600048070ff */
[----:B------:R-:W-:Y:S04]  /*340d0*/  STL [R1+0x410], R3 ;  /* 0x0004100301007387 */ /* 0x000fe80000100800 */
[----:B------:R-:W2:Y:S04]  /*340e0*/  LDL.LU R4, [R1+0x228] ;  /* 0x0002280001047983 */ /* 0x000ea80000300800 */
[----:B------:R-:W-:Y:S04]  /*340f0*/  STL [R1+0x40c], R2 ;  /* 0x00040c0201007387 */ /* 0x000fe80000100800 */
[----:B------:R-:W2:Y:S04]  /*34100*/  LDL.LU R5, [R1+0x22c] ;  /* 0x00022c0001057983 */ /* 0x000ea80000300800 */
[----:B------:R-:W-:Y:S04]  /*34110*/  STL [R1+0x430], R0 ;  /* 0x0004300001007387 */ /* 0x000fe80000100800 */
[----:B------:R-:W3:Y:S04]  /*34120*/  LDL.LU R14, [R1+0x210] ;  /* 0x00021000010e7983 */ /* 0x000ee80000300800 */
[----:B------:R-:W3:Y:S04]  /*34130*/  LDL.LU R21, [R1+0x214] ;  /* 0x0002140001157983 */ /* 0x000ee80000300800 */
[----:B-1----:R-:W4:Y:S04]  /*34140*/  LDL.LU R6, [R1+0x10c] ;  /* 0x00010c0001067983 */ /* 0x002f280000300800 */
[----:B----4-:R1:W-:Y:S04]  /*34150*/  STL [R1+0x2438], R6 ;  /* 0x0024380601007387 */ /* 0x0103e80000100800 */
[----:B-1----:R-:W4:Y:S04]  /*34160*/  LDL.LU R6, [R1+0x104] ;  /* 0x0001040001067983 */ /* 0x002f280000300800 */
[----:B----4-:R1:W-:Y:S04]  /*34170*/  STL [R1+0x2440], R6 ;  /* 0x0024400601007387 */ /* 0x0103e80000100800 */
[----:B-1----:R-:W4:Y:S04]  /*34180*/  LDL.LU R6, [R1+0x11c] ;  /* 0x00011c0001067983 */ /* 0x002f280000300800 */
[----:B----4-:R1:W-:Y:S04]  /*34190*/  STL [R1+0x2448], R6 ;  /* 0x0024480601007387 */ /* 0x0103e80000100800 */
[----:B-1----:R-:W4:Y:S04]  /*341a0*/  LDL.LU R6, [R1+0x114] ;  /* 0x0001140001067983 */ /* 0x002f280000300800 */
        /* <DEDUP_REMOVED lines=9> */
[----:B--2---:R1:W-:Y:S04]  /*34240*/  STL [R1+0x244c], R7 ;  /* 0x00244c0701007387 */ /* 0x0043e80000100800 */
[----:B-1----:R-:W2:Y:S01]  /*34250*/  LDL.LU R7, [R1+0x110] ;  /* 0x0001100001077983 */ /* 0x002ea20000300800 */
[----:B------:R-:W-:-:S02]  /*34260*/  F2FP.SATFINITE.E4M3.F32.PACK_AB_MERGE_C R4, R5, R4, RZ ;  /* 0x000000040504723e */ /* 0x000fc400048070ff */
[----:B---3--:R-:W-:Y:S01]  /*34270*/  F2FP.SATFINITE.E4M3.F32.PACK_AB_MERGE_C R21, R21, R14, RZ ;  /* 0x0000000e1515723e */ /* 0x008fe200048070ff */
[----:B--2---:R1:W-:Y:S04]  /*34280*/  STL [R1+0x2454], R7 ;  /* 0x0024540701007387 */ /* 0x0043e80000100800 */
[----:B-1----:R-:W4:Y:S04]  /*34290*/  LDL.LU R7, [R1+0x218] ;  /* 0x0002180001077983 */ /* 0x002f280000300800 */
        /* <DEDUP_REMOVED lines=18> */
[----:B------:R-:W2:Y:S04]  /*343c0*/  LDL.LU R8, [R1+0x68] ;  /* 0x0000680001087983 */ /* 0x000ea80000300800 */
[----:B------:R-:W2:Y:S04]  /*343d0*/  LDL.LU R16, [R1+0x6c] ;  /* 0x00006c0001107983 */ /* 0x000ea80000300800 */
[----:B-1----:R-:W2:Y:S04]  /*343e0*/  LDL.LU R4, [R1+0x50] ;  /* 0x0000500001047983 */ /* 0x002ea80000300800 */
[----:B------:R-:W2:Y:S04]  /*343f0*/  LDL.LU R5, [R1+0x54] ;  /* 0x0000540001057983 */ /* 0x000ea80000300800 */
[----:B------:R-:W2:Y:S04]  /*34400*/  LDL.LU R24, [R1+0x58] ;  /* 0x0000580001187983 */ /* 0x000ea80000300800 */
[----:B------:R-:W2:Y:S04]  /*34410*/  LDL.LU R19, [R1+0x5c] ;  /* 0x00005c0001137983 */ /* 0x000ea80000300800 */
[----:B------:R-:W2:Y:S04]  /*34420*/  LDL.LU R29, [R1+0x40] ;  /* 0x00004000011d7983 */ /* 0x000ea80000300800 */
[----:B------:R-:W2:Y:S04]  /*34430*/  LDL.LU R20, [R1+0x44] ;  /* 0x0000440001147983 */ /* 0x000ea80000300800 */
[----:B------:R-:W2:Y:S04]  /*34440*/  LDL.LU R14, [R1+0x98] ;  /* 0x00009800010e7983 */ /* 0x000ea80000300800 */
[----:B------:R1:W-:Y:S04]  /*34450*/  STL [R1+0x454], R21 ;  /* 0x0004541501007387 */ /* 0x0003e80000100800 */
[----:B-1----:R-:W2:Y:S01]  /*34460*/  LDL.LU R21, [R1+0x94] ;  /* 0x0000940001157983 */ /* 0x002ea20000300800 */
[----:B----4-:R-:W-:-:S03]  /*34470*/  F2FP.SATFINITE.E4M3.F32.PACK_AB_MERGE_C R6, R6, R7, RZ ;  /* 0x000000070606723e */ /* 0x010fc600048070ff */
[----:B------:R-:W4:Y:S04]  /*34480*/  LDL.LU R7, [R1+0x2454] ;  /* 0x0024540001077983 */ /* 0x000f280000300800 */
[----:B------:R1:W-:Y:S04]  /*34490*/  STL [R1+0x450], R6 ;  /* 0x0004500601007387 */ /* 0x0003e80000100800 */
[----:B-1----:R-:W4:Y:S02]  /*344a0*/  LDL.LU R6, [R1+0x2450] ;  /* 0x0024500001067983 */ /* 0x002f240000300800 */
[----:B----4-:R-:W-:-:S02]  /*344b0*/  F2FP.SATFINITE.E4M3.F32.PACK_AB_MERGE_C R6, R6, R7, RZ ;  /* 0x000000070606723e */ /* 0x010fc400048070ff */
        /* <DEDUP_REMOVED lines=13> */
[----:B------:R1:W-:Y:S01]  /*34590*/  STL [R1+0x380], R6 ;  /* 0x0003800601007387 */ /* 0x0003e20000100800 */
[----:B---3--:R-:W-:Y:S02]  /*345a0*/  F2FP.SATFINITE.E4M3.F32.PACK_AB_MERGE_C R13, R13, R10, RZ ;  /* 0x0000000a0d0d723e */ /* 0x008fe400048070ff */
[----:B--2---:R-:W-:Y:S02]  /*345b0*/  F2FP.SATFINITE.E4M3.F32.PACK_AB_MERGE_C R23, R23, R26, RZ ;  /* 0x0000001a1717723e */ /* 0x004fe400048070ff */
[----:B------:R-:W-:Y:S01]  /*345c0*/  F2FP.SATFINITE.E4M3.F32.PACK_AB_MERGE_C R18, R18, R17, RZ ;  /* 0x000000111212723e */ /* 0x000fe200048070ff */
[----:B-1----:R-:W2:Y:S01]  /*345d0*/  LDL.LU R6, [R1+0x2430] ;  /* 0x0024300001067983 */ /* 0x002ea20000300800 */
[----:B------:R-:W-:-:S02]  /*345e0*/  F2FP.SATFINITE.E4M3.F32.PACK_AB_MERGE_C R0, R0, R22, RZ ;  /* 0x000000160000723e */ /* 0x000fc400048070ff */
[----:B------:R-:W-:Y:S02]  /*345f0*/  F2FP.SATFINITE.E4M3.F32.PACK_AB_MERGE_C R27, R27, R2, RZ ;  /* 0x000000021b1b723e */ /* 0x000fe400048070ff */
[----:B------:R-:W-:Y:S02]  /*34600*/  F2FP.SATFINITE.E4M3.F32.PACK_AB_MERGE_C R15, R15, R11, RZ ;  /* 0x0000000b0f0f723e */ /* 0x000fe400048070ff */
[----:B------:R-:W-:Y:S02]  /*34610*/  F2FP.SATFINITE.E4M3.F32.PACK_AB_MERGE_C R11, R28, R25, RZ ;  /* 0x000000191c0b723e */ /* 0x000fe400048070ff */
[----:B------:R-:W-:Y:S02]  /*34620*/  F2FP.SATFINITE.E4M3.F32.PACK_AB_MERGE_C R12, R12, R3, RZ ;  /* 0x000000030c0c723e */ /* 0x000fe400048070ff */
[----:B----4-:R-:W-:Y:S02]  /*34630*/  F2FP.SATFINITE.E4M3.F32.PACK_AB_MERGE_C R9, R9, R7, RZ ;  /* 0x000000070909723e */ /* 0x010fe400048070ff */
[----:B------:R-:W3:Y:S04]  /*34640*/  LDL.LU R7, [R1+0x242c] ;  /* 0x00242c0001077983 */ /* 0x000ee80000300800 */
[----:B------:R1:W-:Y:S04]  /*34650*/  STL [R1+0x3b4], R9 ;  /* 0x0003b40901007387 */ /* 0x0003e80000100800 */
[----:B-1----:R-:W4:Y:S04]  /*34660*/  LDL.LU R9, [R1+0x2428] ;  /* 0x0024280001097983 */ /* 0x002f280000300800 */
[----:B------:R-:W2:Y:S04]  /*34670*/  LDL.LU R10, [R1+0x2424] ;  /* 0x00242400010a7983 */ /* 0x000ea80000300800 */
[----:B------:R1:W-:Y:S04]  /*34680*/  STL [R1+0x3b0], R13 ;  /* 0x0003b00d01007387 */ /* 0x0003e80000100800 */
[----:B-1----:R-:W2:Y:S04]  /*34690*/  LDL.LU R13, [R1+0x2420] ;  /* 0x00242000010d7983 */ /* 0x002ea80000300800 */
        /* <DEDUP_REMOVED lines=8> */
[----:B-1----:R-:W2:Y:S04]  /*34720*/  LDL R0, [R1+0xc08] ;  /* 0x000c080001007983 */ /* 0x002ea80000100800 */
[----:B------:R-:W2:Y:S04]  /*34730*/  LDL.LU R2, [R1+0x2410] ;  /* 0x0024100001027983 */ /* 0x000ea80000300800 */
[----:B------:R1:W-:Y:S04]  /*34740*/  STL [R1+0x3f4], R27 ;  /* 0x0003f41b01007387 */ /* 0x0003e80000100800 */
[----:B-1----:R-:W2:Y:S04]  /*34750*/  LDL.LU R27, [R1+0x834] ;  /* 0x00083400011b7983 */ /* 0x002ea80000300800 */
[----:B------:R-:W2:Y:S04]  /*34760*/  LDL.LU R25, [R1+0x830] ;  /* 0x0008300001197983 */ /* 0x000ea80000300800 */
[----:B------:R1:W-:Y:S04]  /*34770*/  STL [R1+0x408], R15 ;  /* 0x0004080f01007387 */ /* 0x0003e80000100800 */
[----:B-1----:R-:W2:Y:S04]  /*34780*/  LDL.LU R15, [R1+0x200] ;  /* 0x00020000010f7983 */ /* 0x002ea80000300800 */
[----:B------:R1:W-:Y:S04]  /*34790*/  STL [R1+0x404], R11 ;  /* 0x0004040b01007387 */ /* 0x0003e80000100800 */
[----:B------:R-:W2:Y:S04]  /*347a0*/  LDL.LU R28, [R1+0x1fc] ;  /* 0x0001fc00011c7983 */ /* 0x000ea80000300800 */
[----:B-1----:R-:W2:Y:S04]  /*347b0*/  LDL.LU R11, [R1+0x1d4] ;  /* 0x0001d400010b7983 */ /* 0x002ea80000300800 */
[----:B------:R-:W2:Y:S01]  /*347c0*/  LDL.LU R3, [R1+0x240c] ;  /* 0x00240c0001037983 */ /* 0x000ea20000300800 */
[----:B------:R-:W-:-:S03]  /*347d0*/  F2FP.SATFINITE.E4M3.F32.PACK_AB_MERGE_C R16, R16, R8, RZ ;  /* 0x000000081010723e */ /* 0x000fc600048070ff */
[----:B------:R1:W-:Y:S01]  /*347e0*/  STL [R1+0x418], R12 ;  /* 0x0004180c01007387 */ /* 0x0003e20000100800 */
[----:B------:R-:W-:-:S03]  /*347f0*/  F2FP.SATFINITE.E4M3.F32.PACK_AB_MERGE_C R5, R5, R4, RZ ;  /* 0x000000040505723e */ /* 0x000fc600048070ff */
[----:B-1----:R-:W3:Y:S04]  /*34800*/  LDL.LU R12, [R1+0x2408] ;  /* 0x00240800010c7983 */ /* 0x002ee80000300800 */
[----:B------:R-:W3:Y:S04]  /*34810*/  LDL.LU R8, [R1+0x2404] ;  /* 0x0024040001087983 */ /* 0x000ee80000300800 */
[----:B------:R1:W-:Y:S04]  /*34820*/  STL [R1+0x414], R16 ;  /* 0x0004141001007387 */ /* 0x0003e80000100800 */
[----:B-1----:R-:W3:Y:S04]  /*34830*/  LDL.LU R16, [R1+0x1d0] ;  /* 0x0001d00001107983 */ /* 0x002ee80000300800 */
[----:B------:R-:W3:Y:S04]  /*34840*/  LDL.LU R4, [R1+0x2400] ;  /* 0x0024000001047983 */ /* 0x000ee80000300800 */
[----:B------:R1:W-:Y:S04]  /*34850*/  STL [R1+0x438], R5 ;  /* 0x0004380501007387 */ /* 0x0003e80000100800 */
[----:B-1----:R-:W4:Y:S01]  /*34860*/  LDL.LU R5, [R1+0x23fc] ;  /* 0x0023fc0001057983 */ /* 0x002f220000300800 */
[----:B------:R-:W-:-:S02]  /*34870*/  F2FP.SATFINITE.E4M3.F32.PACK_AB_MERGE_C R24, R19, R24, RZ ;  /* 0x000000181318723e */ /* 0x000fc400048070ff */
[----:B------:R-:W-:Y:S02]  /*34880*/  F2FP.SATFINITE.E4M3.F32.PACK_AB_MERGE_C R19, R20, R29, RZ ;  /* 0x0000001d1413723e */ /* 0x000fe400048070ff */
[----:B------:R-:W4:Y:S04]  /*34890*/  LDL.LU R20, [R1+0x1c] ;  /* 0x00001c0001147983 */ /* 0x000f280000300800 */
[----:B------:R-:W-:Y:S04]  /*348a0*/  STL [R1+0x434], R24 ;  /* 0x0004341801007387 */ /* 0x000fe80000100800 */
[----:B------:R1:W-:Y:S01]  /*348b0*/  STL [R1+0x458], R19 ;  /* 0x0004581301007387 */ /* 0x0003e20000100800 */
[----:B------:R-:W-:-:S02]  /*348c0*/  LOP3.LUT R29, R14, 0xffff, RZ, 0xc0, !PT ;  /* 0x0000ffff0e1d7812 */ /* 0x000fc400078ec0ff */
[----:B-1----:R-:W-:Y:S02]  /*348d0*/  LOP3.LUT R19, R21, 0xffff, RZ, 0xc0, !PT ;  /* 0x0000ffff15137812 */ /* 0x002fe400078ec0ff */
[----:B------:R-:W4:Y:S04]  /*348e0*/  LDL.LU R21, [R1+0x18] ;  /* 0x0000180001157983 */ /* 0x000f280000300800 */
[----:B------:R-:W-:Y:S04]  /*348f0*/  STL [R1+0x64], R29 ;  /* 0x0000641d01007387 */ /* 0x000fe80000100800 */
[----:B------:R-:W-:Y:S01]  /*34900*/  STL [R1+0x6c], R19 ;  /* 0x00006c1301007387 */ /* 0x000fe20000100800 */
[----:B--2---:R-:W-:-:S02]  /*34910*/  LOP3.LUT R14, R3, 0xffff, RZ, 0xc0, !PT ;  /* 0x0000ffff030e7812 */ /* 0x004fc400078ec0ff */
[----:B------:R-:W-:Y:S02]  /*34920*/  LOP3.LUT R3, R2, 0xffff, RZ, 0xc0, !PT ;  /* 0x0000ffff02037812 */ /* 0x000fe400078ec0ff */
[--C-:B------:R-:W-:Y:S01]  /*34930*/  PRMT R2, R14, 0x3340, R1.reuse ;  /* 0x000033400e027816 */ /* 0x100fe20000000001 */
[----:B------:R1:W-:Y:S04]  /*34940*/  STL [R1+0x50], R14 ;  /* 0x0000500e01007387 */ /* 0x0003e80000100800 */
[----:B------:R2:W-:Y:S04]  /*34950*/  STL [R1+0x5c], R3 ;  /* 0x00005c0301007387 */ /* 0x0005e80000100800 */
[----:B-1----:R-:W4:Y:S01]  /*34960*/  LDL.LU R14, [R1+0x23f8] ;  /* 0x0023f800010e7983 */ /* 0x002f220000300800 */
[----:B------:R-:W-:Y:S01]  /*34970*/  VIADD R0, R0, 0x1 ;  /* 0x0000000100007836 */ /* 0x000fe20000000000 */
[----:B--2---:R-:W-:-:S02]  /*34980*/  PRMT R3, R3, 0x3340, R1 ;  /* 0x0000334003037816 */ /* 0x004fc40000000001 */
[----:B---3--:R-:W-:Y:S02]  /*34990*/  LOP3.LUT R24, R4, 0xffff, RZ, 0xc0, !PT ;  /* 0x0000ffff04187812 */ /* 0x008fe400078ec0ff */
[----:B0-----:R-:W-:Y:S02]  /*349a0*/  ISETP.GE.AND P1, PT, R0, UR4, PT ;  /* 0x0000000400007c0c */ /* 0x001fe4000bf26270 */
[----:B------:R-:W-:Y:S02]  /*349b0*/  LOP3.LUT R27, R27, 0xffff, RZ, 0xc0, !PT ;  /* 0x0000ffff1b1b7812 */ /* 0x000fe400078ec0ff */
[----:B------:R-:W-:Y:S02]  /*349c0*/  LOP3.LUT R25, R25, 0xffff, RZ, 0xc0, !PT ;  /* 0x0000ffff19197812 */ /* 0x000fe400078ec0ff */
[----:B------:R-:W-:Y:S02]  /*349d0*/  LOP3.LUT R15, R15, 0xffff, RZ, 0xc0, !PT ;  /* 0x0000ffff0f0f7812 */ /* 0x000fe400078ec0ff */
[----:B------:R-:W-:-:S02]  /*349e0*/  LOP3.LUT R28, R28, 0xffff, RZ, 0xc0, !PT ;  /* 0x0000ffff1c1c7812 */ /* 0x000fc400078ec0ff */
[----:B------:R-:W-:Y:S02]  /*349f0*/  LOP3.LUT R8, R8, 0xffff, RZ, 0xc0, !PT ;  /* 0x0000ffff08087812 */ /* 0x000fe400078ec0ff */
[----:B------:R-:W-:Y:S01]  /*34a00*/  LOP3.LUT R12, R12, 0xffff, RZ, 0xc0, !PT ;  /* 0x0000ffff0c0c7812 */ /* 0x000fe200078ec0ff */
[----:B------:R-:W0:Y:S01]  /*34a10*/  LDCU UR4, c[0x0][0x398] ;  /* 0x00007300ff0477ac */ /* 0x000e220008000800 */
[----:B----4-:R-:W-:-:S04]  /*34a20*/  LOP3.LUT R5, R5, 0xffff, RZ, 0xc0, !PT ;  /* 0x0000ffff05057812 */ /* 0x010fc800078ec0ff */
[----:B------:R-:W-:Y:S01]  /*34a30*/  PRMT R4, R29, 0x3340, R5 ;  /* 0x000033401d047816 */ /* 0x000fe20000000005 */
[----:B------:R1:W-:Y:S03]  /*34a40*/  STL [R1+0x58], R5 ;  /* 0x0000580501007387 */ /* 0x0003e60000100800 */
[----:B------:R-:W-:Y:S01]  /*34a50*/  PRMT R2, R4, 0x5410, R2 ;  /* 0x0000541004027816 */ /* 0x000fe20000000002 */
[----:B------:R2:W-:Y:S01]  /*34a60*/  STL [R1+0x60], R24 ;  /* 0x0000601801007387 */ /* 0x0005e20000100800 */
[----:B-1----:R-:W-:Y:S02]  /*34a70*/  PRMT R5, R19, 0x3340, R24 ;  /* 0x0000334013057816 */ /* 0x002fe40000000018 */
[----:B------:R-:W-:Y:S02]  /*34a80*/  F2FP.SATFINITE.E4M3.F32.PACK_AB_MERGE_C R19, R23, R26, RZ ;  /* 0x0000001a1713723e */ /* 0x000fe400048070ff */
[----:B------:R-:W-:-:S03]  /*34a90*/  PRMT R0, R5, 0x5410, R3 ;  /* 0x0000541005007816 */ /* 0x000fc60000000003 */
[----:B------:R-:W-:Y:S04]  /*34aa0*/  STL [R1+0x448], R19 ;  /* 0x0004481301007387 */ /* 0x000fe80000100800 */
[----:B------:R-:W-:Y:S04]  /*34ab0*/  STL [R1+0x4c8], R2 ;  /* 0x0004c80201007387 */ /* 0x000fe80000100800 */
[----:B------:R-:W3:Y:S04]  /*34ac0*/  LDL.LU R26, [R1+0x7c4] ;  /* 0x0007c400011a7983 */ /* 0x000ee80000300800 */
[----:B------:R1:W-:Y:S01]  /*34ad0*/  STL [R1+0x4c4], R0 ;  /* 0x0004c40001007387 */ /* 0x0003e20000100800 */
[----:B------:R-:W-:-:S03]  /*34ae0*/  LOP3.LUT R3, R11, 0xffff, RZ, 0xc0, !PT ;  /* 0x0000ffff0b037812 */ /* 0x000fc600078ec0ff */
[----:B------:R-:W4:Y:S04]  /*34af0*/  LDL.LU R23, [R1+0x7c0] ;  /* 0x0007c00001177983 */ /* 0x000f280000300800 */
[----:B------:R-:W-:Y:S04]  /*34b00*/  STL [R1+0x84], R27 ;  /* 0x0000841b01007387 */ /* 0x000fe80000100800 */
[----:B------:R-:W-:Y:S01]  /*34b10*/  STL [R1+0xe4], R25 ;  /* 0x0000e41901007387 */ /* 0x000fe20000100800 */
[----:B------:R-:W-:-:S03]  /*34b20*/  LOP3.LUT R4, R16, 0xffff, RZ, 0xc0, !PT ;  /* 0x0000ffff10047812 */ /* 0x000fc600078ec0ff */
[----:B------:R-:W-:Y:S04]  /*34b30*/  STL [R1+0x88], R15 ;  /* 0x0000880f01007387 */ /* 0x000fe80000100800 */
[----:B------:R-:W-:Y:S04]  /*34b40*/  STL [R1+0x80], R3 ;  /* 0x0000800301007387 */ /* 0x000fe80000100800 */
[----:B------:R-:W-:Y:S01]  /*34b50*/  STL [R1+0xe0], R28 ;  /* 0x0000e01c01007387 */ /* 0x000fe20000100800 */
[----:B------:R-:W-:-:S03]  /*34b60*/  LOP3.LUT R11, R20, 0xffff, RZ, 0xc0, !PT ;  /* 0x0000ffff140b7812 */ /* 0x000fc600078ec0ff */
[----:B------:R-:W4:Y:S04]  /*34b70*/  LDL.LU R16, [R1+0x1f8] ;  /* 0x0001f80001107983 */ /* 0x000f280000300800 */
[----:B------:R-:W-:Y:S04]  /*34b80*/  STL [R1+0xcc], R4 ;  /* 0x0000cc0401007387 */ /* 0x000fe80000100800 */
[----:B------:R-:W4:Y:S01]  /*34b90*/  LDL.LU R20, [R1+0x1f4] ;  /* 0x0001f40001147983 */ /* 0x000f220000300800 */
[----:B------:R-:W-:-:S03]  /*34ba0*/  LOP3.LUT R5, R21, 0xffff, RZ, 0xc0, !PT ;  /* 0x0000ffff15057812 */ /* 0x000fc600078ec0ff */
[----:B--2---:R-:W2:Y:S04]  /*34bb0*/  LDL.LU R24, [R1+0x1b4] ;  /* 0x0001b40001187983 */ /* 0x004ea80000300800 */
[----:B------:R-:W-:Y:S01]  /*34bc0*/  STL [R1+0x68], R11 ;  /* 0x0000680b01007387 */ /* 0x000fe20000100800 */
[----:B-1----:R-:W-:-:S03]  /*34bd0*/  LOP3.LUT R0, R6, 0xffff, RZ, 0xc0, !PT ;  /* 0x0000ffff06007812 */ /* 0x002fc600078ec0ff */
[----:B------:R-:W2:Y:S01]  /*34be0*/  LDL.LU R19, [R1+0x1b0] ;  /* 0x0001b00001137983 */ /* 0x000ea20000300800 */
[----:B------:R-:W-:-:S03]  /*34bf0*/  LOP3.LUT R2, R7, 0xffff, RZ, 0xc0, !PT ;  /* 0x0000ffff07027812 */ /* 0x000fc600078ec0ff */
[----:B------:R-:W2:Y:S04]  /*34c00*/  LDL.LU R29, [R1+0xd4] ;  /* 0x0000d400011d7983 */ /* 0x000ea80000300800 */
[----:B------:R1:W-:Y:S04]  /*34c10*/  STL [R1+0x48], R5 ;  /* 0x0000480501007387 */ /* 0x0003e80000100800 */
[----:B------:R-:W2:Y:S04]  /*34c20*/  LDL.LU R21, [R1+0xd0] ;  /* 0x0000d00001157983 */ /* 0x000ea80000300800 */
[----:B------:R-:W-:Y:S04]  /*34c30*/  STL [R1+0x4b0], R0 ;  /* 0x0004b00001007387 */ /* 0x000fe80000100800 */
[----:B------:R-:W-:Y:S01]  /*34c40*/  STL [R1+0x54], R2 ;  /* 0x0000540201007387 */ /* 0x000fe20000100800 */
[----:B------:R-:W-:-:S02]  /*34c50*/  PRMT R7, R27, 0x3340, R15 ;  /* 0x000033401b077816 */ /* 0x000fc4000000000f */
[----:B-1----:R-:W-:Y:S02]  /*34c60*/  PRMT R5, R5, 0x3340, R8 ;  /* 0x0000334005057816 */ /* 0x002fe40000000008 */
[----:B------:R-:W-:-:S04]  /*34c70*/  LOP3.LUT R14, R14, 0xffff, RZ, 0xc0, !PT ;  /* 0x0000ffff0e0e7812 */ /* 0x000fc800078ec0ff */
[----:B------:R-:W-:Y:S01]  /*34c80*/  PRMT R6, R11, 0x3340, R14 ;  /* 0x000033400b067816 */ /* 0x000fe2000000000e */
[----:B------:R-:W-:Y:S04]  /*34c90*/  STL [R1+0x4c], R14 ;  /* 0x00004c0e01007387 */ /* 0x000fe80000100800 */
[----:B------:R1:W-:Y:S04]  /*34ca0*/  STL [R1+0x44], R8 ;  /* 0x0000440801007387 */ /* 0x0003e80000100800 */
[----:B------:R-:W2:Y:S04]  /*34cb0*/  LDL.LU R11, [R1+0x23f4] ;  /* 0x0023f400010b7983 */ /* 0x000ea80000300800 */
[----:B------:R-:W2:Y:S04]  /*34cc0*/  LDL.LU R15, [R1+0x23f0] ;  /* 0x0023f000010f7983 */ /* 0x000ea80000300800 */
[----:B------:R-:W2:Y:S01]  /*34cd0*/  LDL.LU R27, [R1+0x23ec] ;  /* 0x0023ec00011b7983 */ /* 0x000ea20000300800 */
[----:B-1----:R-:W-:-:S03]  /*34ce0*/  PRMT R8, R25, 0x3340, R28 ;  /* 0x0000334019087816 */ /* 0x002fc6000000001c */
[----:B------:R-:W2:Y:S01]  /*34cf0*/  LDL.LU R28, [R1+0x23e8] ;  /* 0x0023e800011c7983 */ /* 0x000ea20000300800 */
[--C-:B------:R-:W-:Y:S02]  /*34d00*/  PRMT R0, R0, 0x3340, R1.reuse ;  /* 0x0000334000007816 */ /* 0x100fe40000000001 */
[--C-:B------:R-:W-:Y:S02]  /*34d10*/  PRMT R2, R2, 0x3340, R1.reuse ;  /* 0x0000334002027816 */ /* 0x100fe40000000001 */
[--C-:B------:R-:W-:Y:S02]  /*34d20*/  PRMT R3, R3, 0x3340, R1.reuse ;  /* 0x0000334003037816 */ /* 0x100fe40000000001 */
[----:B------:R-:W-:Y:S02]  /*34d30*/  PRMT R0, R5, 0x5410, R0 ;  /* 0x0000541005007816 */ /* 0x000fe40000000000 */
[----:B------:R-:W-:Y:S02]  /*34d40*/  PRMT R4, R4, 0x3340, R1 ;  /* 0x0000334004047816 */ /* 0x000fe40000000001 */
[----:B------:R-:W-:-:S02]  /*34d50*/  PRMT R5, R6, 0x5410, R2 ;  /* 0x0000541006057816 */ /* 0x000fc40000000002 */
[----:B------:R-:W-:Y:S01]  /*34d60*/  PRMT R2, R7, 0x5410, R3 ;  /* 0x0000541007027816 */ /* 0x000fe20000000003 */
[----:B------:R1:W-:Y:S04]  /*34d70*/  STL [R1+0x4c0], R0 ;  /* 0x0004c00001007387 */ /* 0x0003e80000100800 */
[----:B------:R3:W-:Y:S04]  /*34d80*/  STL [R1+0x4bc], R5 ;  /* 0x0004bc0501007387 */ /* 0x0007e80000100800 */
[----:B------:R-:W-:Y:S01]  /*34d90*/  STL [R1+0x4b8], R2 ;  /* 0x0004b80201007387 */ /* 0x000fe20000100800 */
[----:B-1----:R-:W-:-:S02]  /*34da0*/  PRMT R0, R8, 0x5410, R4 ;  /* 0x0000541008007816 */ /* 0x002fc40000000004 */
[----:B---3--:R-:W-:-:S03]  /*34db0*/  LOP3.LUT R5, R26, 0xffff, RZ, 0xc0, !PT ;  /* 0x0000ffff1a057812 */ /* 0x008fc600078ec0ff */
[----:B------:R2:W-:Y:S04]  /*34dc0*/  STL [R1+0x4b4], R0 ;  /* 0x0004b40001007387 */ /* 0x0005e80000100800 */
[----:B------:R-:W3:Y:S01]  /*34dd0*/  LDL.LU R26, [R1+0x840] ;  /* 0x00084000011a7983 */ /* 0x000ee20000300800 */
[----:B----4-:R-:W-:-:S03]  /*34de0*/  LOP3.LUT R6, R23, 0xffff, RZ, 0xc0, !PT ;  /* 0x0000ffff17067812 */ /* 0x010fc600078ec0ff */
[----:B------:R-:W4:Y:S04]  /*34df0*/  LDL.LU R25, [R1+0x754] ;  /* 0x0007540001197983 */ /* 0x000f280000300800 */
[----:B------:R1:W-:Y:S04]  /*34e00*/  STL [R1+0x40], R5 ;  /* 0x0000400501007387 */ /* 0x0003e80000100800 */
[----:B------:R-:W4:Y:S04]  /*34e10*/  LDL.LU R23, [R1+0x750] ;  /* 0x0007500001177983 */ /* 0x000f280000300800 */
[----:B------:R0:W-:Y:S04]  /*34e20*/  STL [R1+0xa0], R6 ;  /* 0x0000a00601007387 */ /* 0x0001e80000100800 */
[----:B------:R-:W4:Y:S01]  /*34e30*/  LDL.LU R14, [R1+0x1f0] ;  /* 0x0001f000010e7983 */ /* 0x000f220000300800 */
[----:B------:R-:W-:-:S02]  /*34e40*/  LOP3.LUT R16, R16, 0xffff, RZ, 0xc0, !PT ;  /* 0x0000ffff10107812 */ /* 0x000fc400078ec0ff */
[----:B------:R-:W-:Y:S02]  /*34e50*/  LOP3.LUT R20, R20, 0xffff, RZ, 0xc0, !PT ;  /* 0x0000ffff14147812 */ /* 0x000fe400078ec0ff */
[----:B--2---:R-:W-:Y:S01]  /*34e60*/  LOP3.LUT R0, R24, 0xffff, RZ, 0xc0, !PT ;  /* 0x0000ffff18007812 */ /* 0x004fe200078ec0ff */
[----:B------:R2:W-:Y:S04]  /*34e70*/  STL [R1+0x1c], R16 ;  /* 0x00001c1001007387 */ /* 0x0005e80000100800 */
[----:B------:R-:W4:Y:S01]  /*34e80*/  LDL.LU R24, [R1+0x1e4] ;  /* 0x0001e40001187983 */ /* 0x000f220000300800 */
[----:B------:R-:W-:-:S03]  /*34e90*/  LOP3.LUT R2, R19, 0xffff, RZ, 0xc0, !PT ;  /* 0x0000ffff13027812 */ /* 0x000fc600078ec0ff */
[----:B------:R-:W-:Y:S01]  /*34ea0*/  STL [R1+0x18], R0 ;  /* 0x0000180001007387 */ /* 0x000fe20000100800 */
[----:B------:R-:W-:-:S03]  /*34eb0*/  LOP3.LUT R7, R29, 0xffff, RZ, 0xc0, !PT ;  /* 0x0000ffff1d077812 */ /* 0x000fc600078ec0ff */
[----:B------:R0:W-:Y:S01]  /*34ec0*/  STL [R1+0xa4], R20 ;  /* 0x0000a41401007387 */ /* 0x0001e20000100800 */
[----:B------:R-:W-:-:S03]  /*34ed0*/  LOP3.LUT R8, R21, 0xffff, RZ, 0xc0, !PT ;  /* 0x0000ffff15087812 */ /* 0x000fc600078ec0ff */
[----:B------:R-:W-:Y:S04]  /*34ee0*/  STL [R1+0x4a4], R2 ;  /* 0x0004a40201007387 */ /* 0x000fe80000100800 */
[----:B------:R-:W4:Y:S04]  /*34ef0*/  LDL.LU R19, [R1+0x7c] ;  /* 0x00007c0001137983 */ /* 0x000f280000300800 */
[----:B------:R-:W4:Y:S04]  /*34f00*/  LDL.LU R29, [R1+0x78] ;  /* 0x00007800011d7983 */ /* 0x000f280000300800 */
[----:B------:R2:W-:Y:S04]  /*34f10*/  STL [R1+0xd4], R7 ;  /* 0x0000d40701007387 */ /* 0x0005e80000100800 */
[----:B------:R-:W-:Y:S01]  /*34f20*/  STL [R1+0x98], R8 ;  /* 0x0000980801007387 */ /* 0x000fe20000100800 */
[----:B-1----:R-:W-:-:S02]  /*34f30*/  PRMT R5, R5, 0x3340, R16 ;  /* 0x0000334005057816 */ /* 0x002fc40000000010 */
[----:B0-----:R-:W-:Y:S02]  /*34f40*/  PRMT R6, R6, 0x3340, R20 ;  /* 0x0000334006067816 */ /* 0x001fe40000000014 */
[----:B------:R-:W-:Y:S02]  /*34f50*/  LOP3.LUT R3, R11, 0xffff, RZ, 0xc0, !PT ;  /* 0x0000ffff0b037812 */ /* 0x000fe400078ec0ff */
[----:B------:R-:W-:Y:S02]  /*34f60*/  LOP3.LUT R27, R27, 0xffff, RZ, 0xc0, !PT ;  /* 0x0000ffff1b1b7812 */ /* 0x000fe400078ec0ff */
[----:B------:R-:W-:Y:S02]  /*34f70*/  LOP3.LUT R21, R28, 0xffff, RZ, 0xc0, !PT ;  /* 0x0000ffff1c157812 */ /* 0x000fe400078ec0ff */
[----:B------:R-:W4:Y:S04]  /*34f80*/  LDL.LU R28, [R1+0x838] ;  /* 0x00083800011c7983 */ /* 0x000f280000300800 */
[----:B------:R0:W-:Y:S04]  /*34f90*/  STL [R1+0xd0], R21 ;  /* 0x0000d01501007387 */ /* 0x0001e80000100800 */
[----:B------:R-:W-:Y:S04]  /*34fa0*/  STL [R1+0x94], R27 ;  /* 0x0000941b01007387 */ /* 0x000fe80000100800 */
[----:B------:R1:W-:Y:S04]  /*34fb0*/  STL [R1+0x8c], R3 ;  /* 0x00008c0301007387 */ /* 0x0003e80000100800 */
[----:B------:R-:W-:Y:S04]  /*34fc0*/  STL [R1+0x2394], R12 ;  /* 0x0023940c01007387 */ /* 0x000fe80000100800 */
[----:B--2---:R-:W2:Y:S04]  /*34fd0*/  LDL.LU R16, [R1+0x23e4] ;  /* 0x0023e40001107983 */ /* 0x004ea80000300800 */
[----:B------:R-:W2:Y:S01]  /*34fe0*/  LDL.LU R20, [R1+0x23e0] ;  /* 0x0023e00001147983 */ /* 0x000ea20000300800 */
[----:B------:R-:W-:-:S03]  /*34ff0*/  PRMT R7, R7, 0x3340, R21 ;  /* 0x0000334007077816 */ /* 0x000fc60000000015 */
[----:B0-----:R-:W2:Y:S01]  /*35000*/  LDL.LU R21, [R1+0x23dc] ;  /* 0x0023dc0001157983 */ /* 0x001ea20000300800 */
[--C-:B------:R-:W-:Y:S02]  /*35010*/  PRMT R0, R0, 0x3340, R1.reuse ;  /* 0x0000334000007816 */ /* 0x100fe40000000001 */
[--C-:B------:R-:W-:Y:S02]  /*35020*/  PRMT R2, R2, 0x3340, R1.reuse ;  /* 0x0000334002027816 */ /* 0x100fe40000000001 */
[--C-:B-1----:R-:W-:Y:S02]  /*35030*/  PRMT R3, R3, 0x3340, R1.reuse ;  /* 0x0000334003037816 */ /* 0x102fe40000000001 */
[----:B------:R-:W-:Y:S02]  /*35040*/  PRMT R0, R5, 0x5410, R0 ;  /* 0x0000541005007816 */ /* 0x000fe40000000000 */
[----:B------:R-:W-:Y:S02]  /*35050*/  PRMT R4, R12, 0x3340, R1 ;  /* 0x000033400c047816 */ /* 0x000fe40000000001 */
[----:B------:R-:W-:-:S02]  /*35060*/  PRMT R8, R8, 0x3340, R27 ;  /* 0x0000334008087816 */ /* 0x000fc4000000001b */
[----:B------:R-:W-:Y:S02]  /*35070*/  PRMT R5, R6, 0x5410, R2 ;  /* 0x0000541006057816 */ /* 0x000fe40000000002 */
[----:B------:R-:W-:Y:S01]  /*35080*/  PRMT R2, R7, 0x5410, R3 ;  /* 0x0000541007027816 */ /* 0x000fe20000000003 */
[----:B------:R0:W-:Y:S04]  /*35090*/  STL [R1+0x4ac], R0 ;  /* 0x0004ac0001007387 */ /* 0x0001e80000100800 */
[----:B------:R1:W-:Y:S01]  /*350a0*/  STL [R1+0x4a8], R5 ;  /* 0x0004a80501007387 */ /* 0x0003e20000100800 */
[----:B---3--:R-:W-:Y:S02]  /*350b0*/  LOP3.LUT R26, R26, 0xffff, RZ, 0xc0, !PT ;  /* 0x0000ffff1a1a7812 */ /* 0x008fe400078ec0ff */
[----:B----4-:R-:W-:-:S02]  /*350c0*/  LOP3.LUT R25, R25, 0xffff, RZ, 0xc0, !PT ;  /* 0x0000ffff19197812 */ /* 0x010fc400078ec0ff */
[----:B0-----:R-:W-:Y:S01]  /*350d0*/  PRMT R0, R8, 0x5410, R4 ;  /* 0x0000541008007816 */ /* 0x001fe20000000004 */
[----:B------:R-:W-:Y:S01]  /*350e0*/  STL [R1+0x4a0], R2 ;  /* 0x0004a00201007387 */ /* 0x000fe20000100800 */
[----:B------:R-:W-:Y:S02]  /*350f0*/  LOP3.LUT R6, R14, 0xffff, RZ, 0xc0, !PT ;  /* 0x0000ffff0e067812 */ /* 0x000fe400078ec0ff */
[----:B------:R-:W-:Y:S01]  /*35100*/  LOP3.LUT R23, R23, 0xffff, RZ, 0xc0, !PT ;  /* 0x0000ffff17177812 */ /* 0x000fe200078ec0ff */
[----:B------:R0:W-:Y:S04]  /*35110*/  STL [R1+0x49c], R0 ;  /* 0x00049c0001007387 */ /* 0x0001e80000100800 */
[----:B------:R-:W-:Y:S04]  /*35120*/  STL [R1+0x110], R26 ;  /* 0x0001101a01007387 */ /* 0x000fe80000100800 */
[----:B------:R-:W-:Y:S01]  /*35130*/  STL [R1+0x114], R25 ;  /* 0x0001141901007387 */ /* 0x000fe20000100800 */
[----:B------:R-:W-:-:S02]  /*35140*/  LOP3.LUT R7, R24, 0xffff, RZ, 0xc0, !PT ;  /* 0x0000ffff18077812 */ /* 0x000fc400078ec0ff */
[----:B-1----:R-:W-:Y:S02]  /*35150*/  LOP3.LUT R5, R9, 0xffff, RZ, 0xc0, !PT ;  /* 0x0000ffff09057812 */ /* 0x002fe400078ec0ff */
[----:B0-----:R-:W-:Y:S02]  /*35160*/  LOP3.LUT R0, R10, 0xffff, RZ, 0xc0, !PT ;  /* 0x0000ffff0a007812 */ /* 0x001fe400078ec0ff */
[----:B------:R-:W-:Y:S02]  /*35170*/  LOP3.LUT R27, R19, 0xffff, RZ, 0xc0, !PT ;  /* 0x0000ffff131b7812 */ /* 0x000fe400078ec0ff */
[----:B------:R-:W-:Y:S02]  /*35180*/  PRMT R4, R0, 0x3340, R1 ;  /* 0x0000334000047816 */ /* 0x000fe40000000001 */
[----:B------:R-:W-:Y:S02]  /*35190*/  PRMT R10, R26, 0x3340, R25 ;  /* 0x000033401a0a7816 */ /* 0x000fe40000000019 */
[----:B------:R-:W-:-:S05]  /*351a0*/  LOP3.LUT R11, R28, 0xffff, RZ, 0xc0, !PT ;  /* 0x0000ffff1c0b7812 */ /* 0x000fca00078ec0ff */
[----:B------:R-:W-:Y:S04]  /*351b0*/  STL [R1+0xec], R11 ;  /* 0x0000ec0b01007387 */ /* 0x000fe80000100800 */
[----:B------:R-:W-:Y:S04]  /*351c0*/  STL [R1+0x100], R6 ;  /* 0x0001000601007387 */ /* 0x000fe80000100800 */
[----:B------:R-:W-:Y:S04]  /*351d0*/  STL [R1+0x104], R23 ;  /* 0x0001041701007387 */ /* 0x000fe80000100800 */
[----:B------:R-:W3:Y:S04]  /*351e0*/  LDL.LU R24, [R1+0x6e0] ;  /* 0x0006e00001187983 */ /* 0x000ee80000300800 */
[----:B------:R-:W-:Y:S04]  /*351f0*/  STL [R1+0xc4], R7 ;  /* 0x0000c40701007387 */ /* 0x000fe80000100800 */
[----:B------:R-:W4:Y:S04]  /*35200*/  LDL.LU R12, [R1+0xfc] ;  /* 0x0000fc00010c7983 */ /* 0x000f280000300800 */
[----:B------:R-:W4:Y:S04]  /*35210*/  LDL.LU R14, [R1+0xb0] ;  /* 0x0000b000010e7983 */ /* 0x000f280000300800 */
[----:B------:R-:W4:Y:S01]  /*35220*/  LDL.LU R19, [R1+0x24] ;  /* 0x0000240001137983 */ /* 0x000f220000300800 */
[----:B--2---:R-:W-:-:S02]  /*35230*/  LOP3.LUT R2, R21, 0xffff, RZ, 0xc0, !PT ;  /* 0x0000ffff15027812 */ /* 0x004fc400078ec0ff */
[----:B------:R-:W-:Y:S01]  /*35240*/  LOP3.LUT R3, R20, 0xffff, RZ, 0xc0, !PT ;  /* 0x0000ffff14037812 */ /* 0x000fe200078ec0ff */
[----:B------:R-:W2:Y:S04]  /*35250*/  LDL.LU R21, [R1+0x180] ;  /* 0x0001800001157983 */ /* 0x000ea80000300800 */
[----:B------:R-:W-:Y:S04]  /*35260*/  STL [R1+0x490], R5 ;  /* 0x0004900501007387 */ /* 0x000fe80000100800 */
[----:B------:R-:W2:Y:S04]  /*35270*/  LDL.LU R20, [R1+0x1d8] ;  /* 0x0001d80001147983 */ /* 0x000ea80000300800 */
[----:B------:R0:W-:Y:S01]  /*35280*/  STL [R1+0x2398], R0 ;  /* 0x0023980001007387 */ /* 0x0001e20000100800 */
[----:B------:R-:W-:-:S03]  /*35290*/  LOP3.LUT R28, R29, 0xffff, RZ, 0xc0, !PT ;  /* 0x0000ffff1d1c7812 */ /* 0x000fc600078ec0ff */
[----:B0-----:R-:W2:Y:S04]  /*352a0*/  LDL.LU R0, [R1+0x7d0] ;  /* 0x0007d00001007983 */ /* 0x001ea80000300800 */
[----:B------:R-:W2:Y:S04]  /*352b0*/  LDL.LU R29, [R1+0x20] ;  /* 0x00002000011d7983 */ /* 0x000ea80000300800 */
[----:B------:R-:W-:Y:S04]  /*352c0*/  STL [R1+0x23a4], R28 ;  /* 0x0023a41c01007387 */ /* 0x000fe80000100800 */
[----:B------:R-:W-:Y:S04]  /*352d0*/  STL [R1+0x23a0], R3 ;  /* 0x0023a00301007387 */ /* 0x000fe80000100800 */
[----:B------:R-:W-:Y:S04]  /*352e0*/  STL [R1+0x23ac], R27 ;  /* 0x0023ac1b01007387 */ /* 0x000fe80000100800 */
[----:B------:R0:W-:Y:S04]  /*352f0*/  STL [R1+0x23a8], R2 ;  /* 0x0023a80201007387 */ /* 0x0001e80000100800 */
[----:B------:R-:W2:Y:S04]  /*35300*/  LDL.LU R25, [R1+0x23d8] ;  /* 0x0023d80001197983 */ /* 0x000ea80000300800 */
[----:B------:R-:W2:Y:S01]  /*35310*/  LDL.LU R26, [R1+0x23d4] ;  /* 0x0023d400011a7983 */ /* 0x000ea20000300800 */
[----:B------:R-:W-:-:S03]  /*35320*/  PRMT R11, R11, 0x3340, R23 ;  /* 0x000033400b0b7816 */ /* 0x000fc60000000017 */
[----:B------:R-:W2:Y:S01]  /*35330*/  LDL.LU R23, [R1+0x23d0] ;  /* 0x0023d00001177983 */ /* 0x000ea20000300800 */
[----:B------:R-:W-:Y:S02]  /*35340*/  PRMT R5, R5, 0x3340, R1 ;  /* 0x0000334005057816 */ /* 0x000fe40000000001 */
[----:B------:R-:W-:Y:S02]  /*35350*/  PRMT R8, R28, 0x3340, R3 ;  /* 0x000033401c087816 */ /* 0x000fe40000000003 */
[----:B------:R-:W-:Y:S02]  /*35360*/  PRMT R9, R27, 0x3340, R2 ;  /* 0x000033401b097816 */ /* 0x000fe40000000002 */
[----:B------:R-:W-:Y:S02]  /*35370*/  PRMT R6, R6, 0x3340, R1 ;  /* 0x0000334006067816 */ /* 0x000fe40000000001 */
[----:B0-----:R-:W-:Y:S02]  /*35380*/  PRMT R2, R8, 0x5410, R5 ;  /* 0x0000541008027816 */ /* 0x001fe40000000005 */
[----:B------:R-:W-:-:S02]  /*35390*/  PRMT R7, R7, 0x3340, R1 ;  /* 0x0000334007077816 */ /* 0x000fc40000000001 */
[----:B------:R-:W-:Y:S02]  /*353a0*/  PRMT R4, R9, 0x5410, R4 ;  /* 0x0000541009047816 */ /* 0x000fe40000000004 */
[----:B------:R-:W-:Y:S01]  /*353b0*/  PRMT R3, R10, 0x5410, R6 ;  /* 0x000054100a037816 */ /* 0x000fe20000000006 */
[----:B------:R0:W-:Y:S04]  /*353c0*/  STL [R1+0x498], R2 ;  /* 0x0004980201007387 */ /* 0x0001e80000100800 */
[----:B------:R-:W-:Y:S04]  /*353d0*/  STL [R1+0x494], R4 ;  /* 0x0004940401007387 */ /* 0x000fe80000100800 */
[----:B------:R-:W-:Y:S01]  /*353e0*/  STL [R1+0x48c], R3 ;  /* 0x00048c0301007387 */ /* 0x000fe20000100800 */
[----:B0-----:R-:W-:-:S05]  /*353f0*/  PRMT R2, R11, 0x5410, R7 ;  /* 0x000054100b027816 */ /* 0x001fca0000000007 */
[----:B------:R4:W-:Y:S01]  /*35400*/  STL [R1+0x488], R2 ;  /* 0x0004880201007387 */ /* 0x0009e20000100800 */
[----:B------:R-:W-:Y:S02]  /*35410*/  LOP3.LUT R5, R16, 0xffff, RZ, 0xc0, !PT ;  /* 0x0000ffff10057812 */ /* 0x000fe400078ec0ff */
[----:B------:R-:W-:Y:S02]  /*35420*/  LOP3.LUT R7, R13, 0xffff, RZ, 0xc0, !PT ;  /* 0x0000ffff0d077812 */ /* 0x000fe400078ec0ff */
[----:B---3--:R-:W-:Y:S02]  /*35430*/  LOP3.LUT R24, R24, 0xffff, RZ, 0xc0, !PT ;  /* 0x0000ffff18187812 */ /* 0x008fe400078ec0ff */
[----:B----4-:R-:W-:Y:S02]  /*35440*/  LOP3.LUT R2, R12, 0xffff, RZ, 0xc0, !PT ;  /* 0x0000ffff0c027812 */ /* 0x010fe400078ec0ff */
[----:B--2---:R-:W-:Y:S02]  /*35450*/  LOP3.LUT R9, R21, 0xffff, RZ, 0xc0, !PT ;  /* 0x0000ffff15097812 */ /* 0x004fe400078ec0ff */
[----:B------:R-:W-:-:S02]  /*35460*/  LOP3.LUT R4, R20, 0xffff, RZ, 0xc0, !PT ;  /* 0x0000ffff14047812 */ /* 0x000fc400078ec0ff */
[----:B------:R-:W-:Y:S02]  /*35470*/  LOP3.LUT R21, R19, 0xffff, RZ, 0xc0, !PT ;  /* 0x0000ffff13157812 */ /* 0x000fe400078ec0ff */
[----:B------:R-:W-:Y:S02]  /*35480*/  LOP3.LUT R11, R14, 0xffff, RZ, 0xc0, !PT ;  /* 0x0000ffff0e0b7812 */ /* 0x000fe400078ec0ff */
[----:B------:R-:W-:-:S05]  /*35490*/  LOP3.LUT R8, R0, 0xffff, RZ, 0xc0, !PT ;  /* 0x0000ffff00087812 */ /* 0x000fca00078ec0ff */
[----:B------:R-:W-:Y:S04]  /*354a0*/  STL [R1+0xc0], R8 ;  /* 0x0000c00801007387 */ /* 0x000fe80000100800 */
[----:B------:R-:W-:Y:S04]  /*354b0*/  STL [R1+0xc8], R24 ;  /* 0x0000c81801007387 */ /* 0x000fe80000100800 */
[----:B------:R-:W-:Y:S04]  /*354c0*/  STL [R1+0x7c], R4 ;  /* 0x00007c0401007387 */ /* 0x000fe80000100800 */
[----:B------:R0:W-:Y:S04]  /*354d0*/  STL [R1+0x120], R9 ;  /* 0x0001200901007387 */ /* 0x0001e80000100800 */
[----:B------:R-:W2:Y:S04]  /*354e0*/  LDL R27, [R1+0x844] ;  /* 0x00084400011b7983 */ /* 0x000ea80000100800 */
[----:B------:R-:W-:Y:S04]  /*354f0*/  STL [R1+0xac], R2 ;  /* 0x0000ac0201007387 */ /* 0x000fe80000100800 */
[----:B------:R-:W-:Y:S04]  /*35500*/  STL [R1+0x118], R21 ;  /* 0x0001181501007387 */ /* 0x000fe80000100800 */
[----:B------:R-:W3:Y:S04]  /*35510*/  LDL.LU R3, [R1+0x7e0] ;  /* 0x0007e00001037983 */ /* 0x000ee80000300800 */
[----:B------:R-:W-:Y:S04]  /*35520*/  STL [R1+0x144], R11 ;  /* 0x0001440b01007387 */ /* 0x000fe80000100800 */
[----:B------:R-:W4:Y:S01]  /*35530*/  LDL R14, [R1+0x7d4] ;  /* 0x0007d400010e7983 */ /* 0x000f220000100800 */
[----:B------:R-:W-:-:S03]  /*35540*/  LOP3.LUT R10, R29, 0xffff, RZ, 0xc0, !PT ;  /* 0x0000ffff1d0a7812 */ /* 0x000fc600078ec0ff */
[----:B------:R-:W4:Y:S01]  /*35550*/  LDL.LU R0, [R1+0x764] ;  /* 0x0007640001007983 */ /* 0x000f220000300800 */
[----:B------:R-:W-:-:S03]  /*35560*/  LOP3.LUT R29, R23, 0xffff, RZ, 0xc0, !PT ;  /* 0x0000ffff171d7812 */ /* 0x000fc600078ec0ff */
[----:B------:R-:W4:Y:S04]  /*35570*/  LDL.LU R23, [R1+0x848] ;  /* 0x0008480001177983 */ /* 0x000f280000300800 */
[----:B------:R1:W-:Y:S01]  /*35580*/  STL [R1+0x78], R10 ;  /* 0x0000780a01007387 */ /* 0x0003e20000100800 */
[----:B------:R-:W-:-:S03]  /*35590*/  LOP3.LUT R20, R15, 0xffff, RZ, 0xc0, !PT ;  /* 0x0000ffff0f147812 */ /* 0x000fc600078ec0ff */
[----:B------:R0:W-:Y:S04]  /*355a0*/  STL [R1+0x13c], R29 ;  /* 0x00013c1d01007387 */ /* 0x0001e80000100800 */
[----:B------:R0:W-:Y:S04]  /*355b0*/  STL [R1+0xb0], R5 ;  /* 0x0000b00501007387 */ /* 0x0001e80000100800 */
[----:B------:R-:W4:Y:S04]  /*355c0*/  LDL.LU R12, [R1+0x760] ;  /* 0x00076000010c7983 */ /* 0x000f280000300800 */
[----:B------:R1:W-:Y:S04]  /*355d0*/  STL [R1+0x12c], R7 ;  /* 0x00012c0701007387 */ /* 0x0003e80000100800 */
[----:B------:R-:W4:Y:S04]  /*355e0*/  LDL R19, [R1+0x6f4] ;  /* 0x0006f40001137983 */ /* 0x000f280000100800 */
[----:B------:R-:W-:Y:S01]  /*355f0*/  STL [R1+0x23b0], R20 ;  /* 0x0023b01401007387 */ /* 0x000fe20000100800 */
[----:B0-----:R-:W-:-:S02]  /*35600*/  PRMT R9, R9, 0x3340, R21 ;  /* 0x0000334009097816 */ /* 0x001fc40000000015 */
[----:B-1----:R-:W-:Y:S02]  /*35610*/  PRMT R10, R2, 0x3340, R10 ;  /* 0x00003340020a7816 */ /* 0x002fe4000000000a */
[----:B------:R-:W4:Y:S04]  /*35620*/  LDL.LU R2, [R1+0x6f0] ;  /* 0x0006f00001027983 */ /* 0x000f280000300800 */
[----:B------:R-:W4:Y:S04]  /*35630*/  LDL.LU R21, [R1+0x20c] ;  /* 0x00020c0001157983 */ /* 0x000f280000300800 */
[----:B------:R-:W4:Y:S01]  /*35640*/  LDL.LU R28, [R1+0x208] ;  /* 0x00020800011c7983 */ /* 0x000f220000300800 */
[----:B------:R-:W-:-:S02]  /*35650*/  PRMT R8, R8, 0x3340, R24 ;  /* 0x0000334008087816 */ /* 0x000fc40000000018 */
[----:B------:R-:W-:Y:S01]  /*35660*/  PRMT R11, R11, 0x3340, R29 ;  /* 0x000033400b0b7816 */ /* 0x000fe2000000001d */
[----:B------:R-:W4:Y:S04]  /*35670*/  LDL.LU R24, [R1+0x1e8] ;  /* 0x0001e80001187983 */ /* 0x000f280000300800 */
[----:B------:R-:W4:Y:S01]  /*35680*/  LDL.LU R29, [R1+0x1e0] ;  /* 0x0001e000011d7983 */ /* 0x000f220000300800 */
[--C-:B------:R-:W-:Y:S02]  /*35690*/  PRMT R4, R4, 0x3340, R1.reuse ;  /* 0x0000334004047816 */ /* 0x100fe40000000001 */
[--C-:B------:R-:W-:Y:S02]  /*356a0*/  PRMT R5, R5, 0x3340, R1.reuse ;  /* 0x0000334005057816 */ /* 0x100fe40000000001 */
[----:B------:R-:W-:-:S02]  /*356b0*/  PRMT R6, R20, 0x3340, R1 ;  /* 0x0000334014067816 */ /* 0x000fc40000000001 */
[----:B------:R-:W-:Y:S02]  /*356c0*/  PRMT R4, R8, 0x5410, R4 ;  /* 0x0000541008047816 */ /* 0x000fe40000000004 */
[----:B------:R-:W-:Y:S02]  /*356d0*/  PRMT R8, R9, 0x5410, R5 ;  /* 0x0000541009087816 */ /* 0x000fe40000000005 */
[----:B------:R-:W-:Y:S02]  /*356e0*/  PRMT R7, R7, 0x3340, R1 ;  /* 0x0000334007077816 */ /* 0x000fe40000000001 */
[----:B------:R-:W-:Y:S01]  /*356f0*/  PRMT R5, R10, 0x5410, R6 ;  /* 0x000054100a057816 */ /* 0x000fe20000000006 */
[----:B------:R0:W-:Y:S04]  /*35700*/  STL [R1+0x484], R4 ;  /* 0x0004840401007387 */ /* 0x0001e80000100800 */
[----:B------:R1:W-:Y:S04]  /*35710*/  STL [R1+0x480], R8 ;  /* 0x0004800801007387 */ /* 0x0003e80000100800 */
[----:B------:R1:W-:Y:S01]  /*35720*/  STL [R1+0x47c], R5 ;  /* 0x00047c0501007387 */ /* 0x0003e20000100800 */
[----:B0-----:R-:W-:-:S05]  /*35730*/  PRMT R4, R11, 0x5410, R7 ;  /* 0x000054100b047816 */ /* 0x001fca0000000007 */
[----:B------:R0:W-:Y:S01]  /*35740*/  STL [R1+0x478], R4 ;  /* 0x0004780401007387 */ /* 0x0001e20000100800 */
[----:B--2---:R-:W-:Y:S02]  /*35750*/  LOP3.LUT R9, R27, 0xffff, RZ, 0xc0, !PT ;  /* 0x0000ffff1b097812 */ /* 0x004fe400078ec0ff */
[----:B---3--:R-:W-:Y:S02]  /*35760*/  LOP3.LUT R10, R3, 0xffff, RZ, 0xc0, !PT ;  /* 0x0000ffff030a7812 */ /* 0x008fe400078ec0ff */
[----:B----4-:R-:W-:Y:S02]  /*35770*/  LOP3.LUT R11, R14, 0xffff, RZ, 0xc0, !PT ;  /* 0x0000ffff0e0b7812 */ /* 0x010fe400078ec0ff */
[----:B-1----:R-:W-:Y:S02]  /*35780*/  LOP3.LUT R8, R23, 0xffff, RZ, 0xc0, !PT ;  /* 0x0000ffff17087812 */ /* 0x002fe400078ec0ff */
[----:B------:R-:W-:-:S03]  /*35790*/  LOP3.LUT R23, R0, 0xffff, RZ, 0xc0, !PT ;  /* 0x0000ffff00177812 */ /* 0x000fc600078ec0ff */
[----:B------:R1:W-:Y:S04]  /*357a0*/  STL [R1+0x24], R8 ;  /* 0x0000240801007387 */ /* 0x0003e80000100800 */
[----:B------:R-:W2:Y:S04]  /*357b0*/  LDL.LU R27, [R1+0x850] ;  /* 0x00085000011b7983 */ /* 0x000ea80000300800 */
[----:B------:R-:W-:Y:S04]  /*357c0*/  STL [R1+0x11c], R9 ;  /* 0x00011c0901007387 */ /* 0x000fe80000100800 */
[----:B------:R-:W3:Y:S04]  /*357d0*/  LDL.LU R14, [R1+0x84c] ;  /* 0x00084c00010e7983 */ /* 0x000ee80000300800 */
[----:B------:R-:W-:Y:S04]  /*357e0*/  STL [R1+0x140], R10 ;  /* 0x0001400a01007387 */ /* 0x000fe80000100800 */
[----:B------:R-:W-:Y:S01]  /*357f0*/  STL [R1+0x148], R11 ;  /* 0x0001480b01007387 */ /* 0x000fe20000100800 */
[----:B------:R-:W-:-:S03]  /*35800*/  LOP3.LUT R20, R12, 0xffff, RZ, 0xc0, !PT ;  /* 0x0000ffff0c147812 */ /* 0x000fc600078ec0ff */
[----:B------:R-:W4:Y:S04]  /*35810*/  LDL.LU R0, [R1+0x820] ;  /* 0x0008200001007983 */ /* 0x000f280000300800 */
[----:B------:R-:W-:Y:S01]  /*35820*/  STL [R1+0xa8], R23 ;  /* 0x0000a81701007387 */ /* 0x000fe20000100800 */
[----:B------:R-:W-:-:S03]  /*35830*/  LOP3.LUT R16, R19, 0xffff, RZ, 0xc0, !PT ;  /* 0x0000ffff13107812 */ /* 0x000fc600078ec0ff */
[----:B------:R-:W4:Y:S01]  /*35840*/  LDL.LU R3, [R1+0x7b4] ;  /* 0x0007b40001037983 */ /* 0x000f220000300800 */
[----:B------:R-:W-:-:S03]  /*35850*/  LOP3.LUT R15, R2, 0xffff, RZ, 0xc0, !PT ;  /* 0x0000ffff020f7812 */ /* 0x000fc600078ec0ff */
[----:B------:R-:W4:Y:S01]  /*35860*/  LDL.LU R12, [R1+0x7b0] ;  /* 0x0007b000010c7983 */ /* 0x000f220000300800 */
[----:B------:R-:W-:-:S03]  /*35870*/  LOP3.LUT R5, R28, 0xffff, RZ, 0xc0, !PT ;  /* 0x0000ffff1c057812 */ /* 0x000fc600078ec0ff */
[----:B------:R-:W-:Y:S04]  /*35880*/  STL [R1+0x124], R20 ;  /* 0x0001241401007387 */ /* 0x000fe80000100800 */
[----:B------:R-:W4:Y:S01]  /*35890*/  LDL.LU R19, [R1+0x740] ;  /* 0x0007400001137983 */ /* 0x000f220000300800 */
[----:B------:R-:W-:-:S03]  /*358a0*/  LOP3.LUT R6, R24, 0xffff, RZ, 0xc0, !PT ;  /* 0x0000ffff18067812 */ /* 0x000fc600078ec0ff */
[----:B------:R-:W-:Y:S04]  /*358b0*/  STL [R1+0x134], R16 ;  /* 0x0001341001007387 */ /* 0x000fe80000100800 */
[----:B------:R-:W-:Y:S01]  /*358c0*/  STL [R1+0x138], R15 ;  /* 0x0001380f01007387 */ /* 0x000fe20000100800 */
[----:B------:R-:W-:Y:S02]  /*358d0*/  LOP3.LUT R7, R29, 0xffff, RZ, 0xc0, !PT ;  /* 0x0000ffff1d077812 */ /* 0x000fe400078ec0ff */
[----:B------:R-:W-:Y:S01]  /*358e0*/  LOP3.LUT R21, R21, 0xffff, RZ, 0xc0, !PT ;  /* 0x0000ffff15157812 */ /* 0x000fe200078ec0ff */
[----:B------:R0:W-:Y:S04]  /*358f0*/  STL [R1+0xfc], R5 ;  /* 0x0000fc0501007387 */ /* 0x0001e80000100800 */
[----:B------:R-:W4:Y:S04]  /*35900*/  LDL.LU R2, [R1+0x1578] ;  /* 0x0015780001027983 */ /* 0x000f280000300800 */
[----:B------:R0:W-:Y:S04]  /*35910*/  STL [R1+0x128], R6 ;  /* 0x0001280601007387 */ /* 0x0001e80000100800 */
[----:B------:R-:W4:Y:S04]  /*35920*/  LDL.LU R29, [R1+0x6d0] ;  /* 0x0006d000011d7983 */ /* 0x000f280000300800 */
[----:B------:R0:W-:Y:S04]  /*35930*/  STL [R1+0x464], R7 ;  /* 0x0004640701007387 */ /* 0x0001e80000100800 */
[----:B------:R-:W-:Y:S04]  /*35940*/  STL [R1+0x23b4], R21 ;  /* 0x0023b41501007387 */ /* 0x000fe80000100800 */
[----:B------:R-:W4:Y:S04]  /*35950*/  LDL R28, [R1+0x6d4] ;  /* 0x0006d400011c7983 */ /* 0x000f280000100800 */
[----:B------:R-:W4:Y:S01]  /*35960*/  LDL.LU R24, [R1+0x204] ;  /* 0x0002040001187983 */ /* 0x000f220000300800 */
[----:B0-----:R-:W-:-:S02]  /*35970*/  PRMT R4, R21, 0x3340, R1 ;  /* 0x0000334015047816 */ /* 0x001fc40000000001 */
[----:B-1----:R-:W-:Y:S02]  /*35980*/  PRMT R8, R8, 0x3340, R23 ;  /* 0x0000334008087816 */ /* 0x002fe40000000017 */
[--C-:B------:R-:W-:Y:S02]  /*35990*/  PRMT R5, R5, 0x3340, R1.reuse ;  /* 0x0000334005057816 */ /* 0x100fe40000000001 */
[----:B------:R-:W-:Y:S02]  /*359a0*/  PRMT R9, R9, 0x3340, R20 ;  /* 0x0000334009097816 */ /* 0x000fe40000000014 */
[--C-:B------:R-:W-:Y:S02]  /*359b0*/  PRMT R6, R6, 0x3340, R1.reuse ;  /* 0x0000334006067816 */ /* 0x100fe40000000001 */
[----:B------:R-:W-:Y:S02]  /*359c0*/  PRMT R10, R10, 0x3340, R16 ;  /* 0x000033400a0a7816 */ /* 0x000fe40000000010 */
[----:B------:R-:W-:-:S02]  /*359d0*/  PRMT R7, R7, 0x3340, R1 ;  /* 0x0000334007077816 */ /* 0x000fc40000000001 */
[----:B------:R-:W-:Y:S02]  /*359e0*/  PRMT R11, R11, 0x3340, R15 ;  /* 0x000033400b0b7816 */ /* 0x000fe4000000000f */
[----:B------:R-:W-:Y:S02]  /*359f0*/  PRMT R8, R8, 0x5410, R4 ;  /* 0x0000541008087816 */ /* 0x000fe40000000004 */
[----:B------:R-:W-:Y:S02]  /*35a00*/  PRMT R4, R9, 0x5410, R5 ;  /* 0x0000541009047816 */ /* 0x000fe40000000005 */
[----:B------:R-:W-:Y:S02]  /*35a10*/  PRMT R6, R10, 0x5410, R6 ;  /* 0x000054100a067816 */ /* 0x000fe40000000006 */
[----:B------:R-:W-:Y:S01]  /*35a20*/  PRMT R5, R11, 0x5410, R7 ;  /* 0x000054100b057816 */ /* 0x000fe20000000007 */
[----:B------:R3:W-:Y:S04]  /*35a30*/  STL [R1+0x474], R8 ;  /* 0x0004740801007387 */ /* 0x0007e80000100800 */
[----:B------:R0:W-:Y:S04]  /*35a40*/  STL [R1+0x470], R4 ;  /* 0x0004700401007387 */ /* 0x0001e80000100800 */
[----:B------:R-:W-:Y:S04]  /*35a50*/  STL [R1+0x46c], R6 ;  /* 0x00046c0601007387 */ /* 0x000fe80000100800 */
[----:B------:R1:W-:Y:S01]  /*35a60*/  STL [R1+0x468], R5 ;  /* 0x0004680501007387 */ /* 0x0003e20000100800 */
[----:B------:R-:W0:Y:S01]  /*35a70*/  S2R R13, SR_TID.X ;  /* 0x00000000000d7919 */ /* 0x000e220000002100 */
[----:B--2---:R-:W-:-:S02]  /*35a80*/  LOP3.LUT R9, R27, 0xffff, RZ, 0xc0, !PT ;  /* 0x0000ffff1b097812 */ /* 0x004fc400078ec0ff */
[----:B---3--:R-:W-:Y:S02]  /*35a90*/  LOP3.LUT R8, R14, 0xffff, RZ, 0xc0, !PT ;  /* 0x0000ffff0e087812 */ /* 0x008fe400078ec0ff */
[----:B------:R-:W2:Y:S01]  /*35aa0*/  LDL.LU R14, [R1+0x824] ;  /* 0x00082400010e7983 */ /* 0x000ea20000300800 */
[----:B----4-:R-:W-:-:S03]  /*35ab0*/  LOP3.LUT R0, R0, 0xffff, RZ, 0xc0, !PT ;  /* 0x0000ffff00007812 */ /* 0x010fc600078ec0ff */
[----:B------:R-:W-:Y:S01]  /*35ac0*/  STL [R1+0x1e8], R9 ;  /* 0x0001e80901007387 */ /* 0x000fe20000100800 */
[----:B------:R-:W-:Y:S02]  /*35ad0*/  LOP3.LUT R10, R3, 0xffff, RZ, 0xc0, !PT ;  /* 0x0000ffff030a7812 */ /* 0x000fe400078ec0ff */
[----:B------:R-:W-:Y:S01]  /*35ae0*/  LOP3.LUT R16, R12, 0xffff, RZ, 0xc0, !PT ;  /* 0x0000ffff0c107812 */ /* 0x000fe200078ec0ff */
[----:B------:R-:W-:Y:S04]  /*35af0*/  STL [R1+0x1e0], R8 ;  /* 0x0001e00801007387 */ /* 0x000fe80000100800 */
[----:B------:R-:W-:Y:S01]  /*35b00*/  STL [R1+0x21c], R0 ;  /* 0x00021c0001007387 */ /* 0x000fe20000100800 */
[----:B------:R-:W-:-:S03]  /*35b10*/  LOP3.LUT R3, R19, 0xffff, RZ, 0xc0, !PT ;  /* 0x0000ffff13037812 */ /* 0x000fc600078ec0ff */
[----:B------:R-:W-:Y:S04]  /*35b20*/  STL [R1+0x1f0], R10 ;  /* 0x0001f00a01007387 */ /* 0x000fe80000100800 */
[----:B------:R-:W-:Y:S04]  /*35b30*/  STL [R1+0x14c], R16 ;  /* 0x00014c1001007387 */ /* 0x000fe80000100800 */
[----:B------:R-:W3:Y:S04]  /*35b40*/  LDL R12, [R1+0x744] ;  /* 0x00074400010c7983 */ /* 0x000ee80000100800 */
[----:B------:R-:W-:Y:S04]  /*35b50*/  STL [R1+0x210], R3 ;  /* 0x0002100301007387 */ /* 0x000fe80000100800 */
[----:B------:R-:W4:Y:S01]  /*35b60*/  LDL.LU R19, [R1+0x660] ;  /* 0x0006600001137983 */ /* 0x000f220000300800 */
[----:B0-----:R-:W-:-:S02]  /*35b70*/  LOP3.LUT R4, R2, 0xf0, RZ, 0xc0, !PT ;  /* 0x000000f002047812 */ /* 0x001fc400078ec0ff */
[----:B-1----:R-:W-:Y:S02]  /*35b80*/  LOP3.LUT R5, R29, 0xffff, RZ, 0xc0, !PT ;  /* 0x0000ffff1d057812 */ /* 0x002fe400078ec0ff */
[----:B------:R-:W4:Y:S01]  /*35b90*/  LDL.LU R29, [R1+0x1a4] ;  /* 0x0001a400011d7983 */ /* 0x000f220000300800 */
[----:B------:R-:W-:Y:S02]  /*35ba0*/  LOP3.LUT R2, R28, 0xffff, RZ, 0xc0, !PT ;  /* 0x0000ffff1c027812 */ /* 0x000fe400078ec0ff */
[----:B------:R-:W-:Y:S01]  /*35bb0*/  LOP3.LUT R7, R24, 0xffff, RZ, 0xc0, !PT ;  /* 0x0000ffff18077812 */ /* 0x000fe200078ec0ff */
[----:B------:R-:W-:Y:S04]  /*35bc0*/  STL [R1+0x20c], R5 ;  /* 0x00020c0501007387 */ /* 0x000fe80000100800 */
[----:B------:R0:W-:Y:S04]  /*35bd0*/  STL [R1+0x1e4], R2 ;  /* 0x0001e40201007387 */ /* 0x0001e80000100800 */
[----:B------:R-:W4:Y:S04]  /*35be0*/  LDL.LU R21, [R1+0x198] ;  /* 0x0001980001157983 */ /* 0x000f280000300800 */
[----:B------:R1:W-:Y:S01]  /*35bf0*/  STL [R1+0x240], R7 ;  /* 0x0002400701007387 */ /* 0x0003e20000100800 */
[----:B------:R-:W-:-:S03]  /*35c00*/  PRMT R6, R2, 0x3340, R1 ;  /* 0x0000334002067816 */ /* 0x000fc60000000001 */
[----:B0-----:R-:W4:Y:S04]  /*35c10*/  LDL.LU R2, [R1+0x174] ;  /* 0x0001740001027983 */ /* 0x001f280000300800 */
[----:B------:R-:W4:Y:S04]  /*35c20*/  LDL.LU R20, [R1+0xf8] ;  /* 0x0000f80001147983 */ /* 0x000f280000300800 */
[----:B------:R-:W4:Y:S04]  /*35c30*/  LDL.LU R15, [R1+0xdc] ;  /* 0x0000dc00010f7983 */ /* 0x000f280000300800 */
[----:B------:R-:W4:Y:S04]  /*35c40*/  LDL.LU R23, [R1+0x38] ;  /* 0x0000380001177983 */ /* 0x000f280000300800 */
[----:B------:R-:W4:Y:S04]  /*35c50*/  LDL.LU R27, [R1] ;  /* 0x00000000011b7983 */ /* 0x000f280000300800 */
[----:B------:R-:W4:Y:S01]  /*35c60*/  LDL.LU R24, [R1+0xc] ;  /* 0x00000c0001187983 */ /* 0x000f220000300800 */
[----:B------:R-:W-:-:S05]  /*35c70*/  IMAD.SHL.U32 R11, R13, 0x20, RZ ;  /* 0x000000200d0b7824 */ /* 0x000fca00078e00ff */
[----:B------:R-:W-:Y:S02]  /*35c80*/  LOP3.LUT R11, R11, 0x200, RZ, 0xc0, !PT ;  /* 0x000002000b0b7812 */ /* 0x000fe400078ec0ff */
[--C-:B------:R-:W-:Y:S02]  /*35c90*/  PRMT R5, R5, 0x3340, R1.reuse ;  /* 0x0000334005057816 */ /* 0x100fe40000000001 */
[----:B------:R-:W-:Y:S02]  /*35ca0*/  PRMT R8, R8, 0x3340, R16 ;  /* 0x0000334008087816 */ /* 0x000fe40000000010 */
[----:B------:R-:W-:Y:S02]  /*35cb0*/  IADD3 R4, PT, PT, R11, UR5, R4 ;  /* 0x000000050b047c10 */ /* 0x000fe4000fffe004 */
[----:B------:R-:W-:Y:S02]  /*35cc0*/  PRMT R9, R9, 0x3340, R10 ;  /* 0x0000334009097816 */ /* 0x000fe4000000000a */
[----:B-1----:R-:W-:-:S02]  /*35cd0*/  PRMT R7, R7, 0x3340, R1 ;  /* 0x0000334007077816 */ /* 0x002fc40000000001 */
[----:B------:R-:W-:Y:S01]  /*35ce0*/  PRMT R10, R0, 0x3340, R3 ;  /* 0x00003340000a7816 */ /* 0x000fe20000000003 */
[----:B------:R0:W-:Y:S01]  /*35cf0*/  STL [R1+0x23b8], R4 ;  /* 0x0023b80401007387 */ /* 0x0001e20000100800 */
[----:B------:R-:W-:Y:S02]  /*35d00*/  PRMT R3, R9, 0x5410, R6 ;  /* 0x0000541009037816 */ /* 0x000fe40000000006 */
[----:B------:R-:W-:Y:S02]  /*35d10*/  PRMT R0, R10, 0x5410, R7 ;  /* 0x000054100a007816 */ /* 0x000fe40000000007 */
[----:B0-----:R-:W-:-:S05]  /*35d20*/  PRMT R4, R8, 0x5410, R5 ;  /* 0x0000541008047816 */ /* 0x001fca0000000005 */
[----:B------:R-:W-:Y:S04]  /*35d30*/  STL [R1+0x37c], R4 ;  /* 0x00037c0401007387 */ /* 0x000fe80000100800 */
[----:B------:R0:W-:Y:S04]  /*35d40*/  STL [R1+0x370], R3 ;  /* 0x0003700301007387 */ /* 0x0001e80000100800 */
[----:B0-----:R-:W4:Y:S04]  /*35d50*/  LDL.LU R3, [R1+0x18c] ;  /* 0x00018c0001037983 */ /* 0x001f280000300800 */
[----:B------:R0:W-:Y:S04]  /*35d60*/  STL [R1+0x378], R0 ;  /* 0x0003780001007387 */ /* 0x0001e80000100800 */
[----:B------:R-:W4:Y:S01]  /*35d70*/  LDL.LU R28, [R1+0x188] ;  /* 0x00018800011c7983 */ /* 0x000f220000300800 */
[----:B--2---:R-:W-:-:S03]  /*35d80*/  LOP3.LUT R9, R14, 0xffff, RZ, 0xc0, !PT ;  /* 0x0000ffff0e097812 */ /* 0x004fc600078ec0ff */
[----:B------:R-:W2:Y:S04]  /*35d90*/  LDL.LU R14, [R1+0x17c] ;  /* 0x00017c00010e7983 */ /* 0x000ea80000300800 */
[----:B------:R-:W-:Y:S04]  /*35da0*/  STL [R1+0x1fc], R9 ;  /* 0x0001fc0901007387 */ /* 0x000fe80000100800 */
[----:B0-----:R-:W2:Y:S01]  /*35db0*/  LDL.LU R0, [R1+0x170] ;  /* 0x0001700001007983 */ /* 0x001ea20000300800 */
[----:B---3--:R-:W-:Y:S02]  /*35dc0*/  LOP3.LUT R16, R12, 0xffff, RZ, 0xc0, !PT ;  /* 0x0000ffff0c107812 */ /* 0x008fe400078ec0ff */
[----:B----4-:R-:W-:Y:S01]  /*35dd0*/  LOP3.LUT R5, R19, 0xffff, RZ, 0xc0, !PT ;  /* 0x0000ffff13057812 */ /* 0x010fe200078ec0ff */
[----:B------:R-:W3:Y:S04]  /*35de0*/  LDL.LU R12, [R1+0xb8] ;  /* 0x0000b800010c7983 */ /* 0x000ee80000300800 */
[----:B------:R-:W-:Y:S01]  /*35df0*/  STL [R1+0x1f8], R16 ;  /* 0x0001f81001007387 */ /* 0x000fe20000100800 */
[----:B------:R-:W-:-:S03]  /*35e00*/  LOP3.LUT R11, R29, 0xffff, RZ, 0xc0, !PT ;  /* 0x0000ffff1d0b7812 */ /* 0x000fc600078ec0ff */
[----:B------:R-:W4:Y:S04]  /*35e10*/  LDL.LU R29, [R1+0xb4] ;  /* 0x0000b400011d7983 */ /* 0x000f280000300800 */
[----:B------:R0:W-:Y:S04]  /*35e20*/  STL [R1+0x1f4], R5 ;  /* 0x0001f40501007387 */ /* 0x0001e80000100800 */
[----:B------:R-:W3:Y:S01]  /*35e30*/  LDL.LU R19, [R1+0x90] ;  /* 0x0000900001137983 */ /* 0x000ee20000300800 */
[----:B------:R-:W-:-:S03]  /*35e40*/  LOP3.LUT R10, R21, 0xffff, RZ, 0xc0, !PT ;  /* 0x0000ffff150a7812 */ /* 0x000fc600078ec0ff */
[----:B------:R1:W-:Y:S04]  /*35e50*/  STL [R1+0x24c], R11 ;  /* 0x00024c0b01007387 */ /* 0x0003e80000100800 */
[----:B------:R-:W-:Y:S01]  /*35e60*/  STL [R1+0x244], R10 ;  /* 0x0002440a01007387 */ /* 0x000fe20000100800 */
[----:B------:R-:W-:Y:S02]  /*35e70*/  LOP3.LUT R2, R2, 0xffff, RZ, 0xc0, !PT ;  /* 0x0000ffff02027812 */ /* 0x000fe400078ec0ff */
[----:B------:R-:W-:Y:S02]  /*35e80*/  LOP3.LUT R13, R20, 0xffff, RZ, 0xc0, !PT ;  /* 0x0000ffff140d7812 */ /* 0x000fe400078ec0ff */
[----:B------:R-:W-:Y:S02]  /*35e90*/  LOP3.LUT R15, R15, 0xffff, RZ, 0xc0, !PT ;  /* 0x0000ffff0f0f7812 */ /* 0x000fe400078ec0ff */
[----:B------:R-:W-:Y:S01]  /*35ea0*/  LOP3.LUT R4, R23, 0xffff, RZ, 0xc0, !PT ;  /* 0x0000ffff17047812 */ /* 0x000fe200078ec0ff */
[----:B------:R-:W-:Y:S04]  /*35eb0*/  STL [R1+0x27c], R2 ;  /* 0x00027c0201007387 */ /* 0x000fe80000100800 */
[----:B------:R0:W-:Y:S04]  /*35ec0*/  STL [R1+0x248], R13 ;  /* 0x0002480d01007387 */ /* 0x0001e80000100800 */
[----:B------:R-:W-:Y:S01]  /*35ed0*/  STL [R1+0x238], R15 ;  /* 0x0002380f01007387 */ /* 0x000fe20000100800 */
[----:B------:R-:W-:-:S03]  /*35ee0*/  LOP3.LUT R7, R24, 0xffff, RZ, 0xc0, !PT ;  /* 0x0000ffff18077812 */ /* 0x000fc600078ec0ff */
[----:B------:R-:W-:Y:S04]  /*35ef0*/  STL [R1+0x274], R4 ;  /* 0x0002740401007387 */ /* 0x000fe80000100800 */
[----:B------:R-:W3:Y:S01]  /*35f00*/  LDL.LU R24, [R1+0x28] ;  /* 0x0000280001187983 */ /* 0x000ee20000300800 */
[----:B------:R-:W-:Y:S02]  /*35f10*/  LOP3.LUT R6, R27, 0xffff, RZ, 0xc0, !PT ;  /* 0x0000ffff1b067812 */ /* 0x000fe400078ec0ff */
[----:B------:R-:W-:Y:S02]  /*35f20*/  LOP3.LUT R8, R18, 0xffff, RZ, 0xc0, !PT ;  /* 0x0000ffff12087812 */ /* 0x000fe400078ec0ff */
[----:B0-----:R-:W-:Y:S02]  /*35f30*/  PRMT R5, R5, 0x3340, R1 ;  /* 0x0000334005057816 */ /* 0x001fe40000000001 */
[----:B------:R-:W-:-:S02]  /*35f40*/  PRMT R9, R9, 0x3340, R16 ;  /* 0x0000334009097816 */ /* 0x000fc40000000010 */
[----:B-1----:R-:W-:Y:S01]  /*35f50*/  PRMT R11, R11, 0x3340, R13 ;  /* 0x000033400b0b7816 */ /* 0x002fe2000000000d */
[----:B------:R0:W-:Y:S01]  /*35f60*/  STL [R1+0x234], R6 ;  /* 0x0002340601007387 */ /* 0x0001e20000100800 */
[----:B------:R-:W-:-:S03]  /*35f70*/  PRMT R13, R2, 0x3340, R4 ;  /* 0x00003340020d7816 */ /* 0x000fc60000000004 */
[----:B------:R1:W-:Y:S01]  /*35f80*/  STL [R1+0x23c], R7 ;  /* 0x00023c0701007387 */ /* 0x0003e20000100800 */
[----:B------:R-:W-:Y:S02]  /*35f90*/  PRMT R10, R10, 0x3340, R15 ;  /* 0x000033400a0a7816 */ /* 0x000fe4000000000f */
[----:B------:R-:W-:Y:S01]  /*35fa0*/  PRMT R2, R9, 0x5410, R5 ;  /* 0x0000541009027816 */ /* 0x000fe20000000005 */
[----:B------:R1:W-:Y:S01]  /*35fb0*/  STL [R1+0x270], R8 ;  /* 0x0002700801007387 */ /* 0x0003e20000100800 */
[--C-:B0-----:R-:W-:Y:S02]  /*35fc0*/  PRMT R6, R6, 0x3340, R1.reuse ;  /* 0x0000334006067816 */ /* 0x101fe40000000001 */
[--C-:B-1----:R-:W-:Y:S02]  /*35fd0*/  PRMT R7, R7, 0x3340, R1.reuse ;  /* 0x0000334007077816 */ /* 0x102fe40000000001 */
[----:B------:R-:W-:Y:S02]  /*35fe0*/  PRMT R8, R8, 0x3340, R1 ;  /* 0x0000334008087816 */ /* 0x000fe40000000001 */
[----:B------:R-:W-:-:S02]  /*35ff0*/  PRMT R5, R10, 0x5410, R6 ;  /* 0x000054100a057816 */ /* 0x000fc40000000006 */
[----:B------:R-:W-:Y:S01]  /*36000*/  PRMT R4, R11, 0x5410, R7 ;  /* 0x000054100b047816 */ /* 0x000fe20000000007 */
[----:B------:R0:W-:Y:S04]  /*36010*/  STL [R1+0x358], R2 ;  /* 0x0003580201007387 */ /* 0x0001e80000100800 */
[----:B------:R-:W-:Y:S04]  /*36020*/  STL [R1+0x3d0], R5 ;  /* 0x0003d00501007387 */ /* 0x000fe80000100800 */
[----:B------:R1:W-:Y:S01]  /*36030*/  STL [R1+0x3c0], R4 ;  /* 0x0003c00401007387 */ /* 0x0003e20000100800 */
[----:B0-----:R-:W-:-:S02]  /*36040*/  PRMT R2, R13, 0x5410, R8 ;  /* 0x000054100d027816 */ /* 0x001fc40000000008 */
[----:B------:R-:W-:Y:S02]  /*36050*/  LOP3.LUT R15, R3, 0xffff, RZ, 0xc0, !PT ;  /* 0x0000ffff030f7812 */ /* 0x000fe400078ec0ff */
[----:B------:R-:W-:Y:S01]  /*36060*/  LOP3.LUT R16, R28, 0xffff, RZ, 0xc0, !PT ;  /* 0x0000ffff1c107812 */ /* 0x000fe200078ec0ff */
[----:B------:R0:W-:Y:S04]  /*36070*/  STL [R1+0x3c4], R2 ;  /* 0x0003c40201007387 */ /* 0x0001e80000100800 */
[----:B------:R-:W-:Y:S01]  /*36080*/  STL [R1+0x20], R15 ;  /* 0x0000200f01007387 */ /* 0x000fe20000100800 */
[----:B------:R-:W-:Y:S02]  /*36090*/  LOP3.LUT R3, R22, 0xffff, RZ, 0xc0, !PT ;  /* 0x0000ffff16037812 */ /* 0x000fe400078ec0ff */
[----:B------:R-:W-:-:S02]  /*360a0*/  LOP3.LUT R8, R26, 0xffff, RZ, 0xc0, !PT ;  /* 0x0000ffff1a087812 */ /* 0x000fc400078ec0ff */
[----:B------:R-:W-:Y:S02]  /*360b0*/  LOP3.LUT R6, R25, 0xffff, RZ, 0xc0, !PT ;  /* 0x0000ffff19067812 */ /* 0x000fe400078ec0ff */
[----:B------:R-:W-:Y:S02]  /*360c0*/  LOP3.LUT R7, R17, 0xffff, RZ, 0xc0, !PT ;  /* 0x0000ffff11077812 */ /* 0x000fe400078ec0ff */
[----:B------:R-:W-:Y:S02]  /*360d0*/  PRMT R9, R3, 0x3340, R1 ;  /* 0x0000334003097816 */ /* 0x000fe40000000001 */
[----:B--2---:R-:W-:-:S05]  /*360e0*/  LOP3.LUT R14, R14, 0xffff, RZ, 0xc0, !PT ;  /* 0x0000ffff0e0e7812 */ /* 0x004fca00078ec0ff */
[----:B------:R2:W-:Y:S04]  /*360f0*/  STL [R1+0x230], R14 ;  /* 0x0002300e01007387 */ /* 0x0005e80000100800 */
[----:B------:R-:W-:Y:S04]  /*36100*/  STL [R1+0xf8], R16 ;  /* 0x0000f81001007387 */ /* 0x000fe80000100800 */
[----:B-1----:R-:W3:Y:S04]  /*36110*/  LDL.LU R4, [R1+0x858] ;  /* 0x0008580001047983 */ /* 0x002ee80000300800 */
[----:B------:R-:W3:Y:S01]  /*36120*/  LDL R20, [R1+0x854] ;  /* 0x0008540001147983 */ /* 0x000ee20000100800 */
[----:B------:R-:W-:-:S02]  /*36130*/  LOP3.LUT R23, R0, 0xffff, RZ, 0xc0, !PT ;  /* 0x0000ffff00177812 */ /* 0x000fc400078ec0ff */
[----:B----4-:R-:W-:Y:S02]  /*36140*/  LOP3.LUT R29, R29, 0xffff, RZ, 0xc0, !PT ;  /* 0x0000ffff1d1d7812 */ /* 0x010fe400078ec0ff */
[----:B---3--:R-:W-:-:S03]  /*36150*/  LOP3.LUT R19, R19, 0xffff, RZ, 0xc0, !PT ;  /* 0x0000ffff13137812 */ /* 0x008fc600078ec0ff */
[----:B------:R-:W-:Y:S04]  /*36160*/  STL [R1+0x38], R29 ;  /* 0x0000381d01007387 */ /* 0x000fe80000100800 */
[----:B------:R-:W-:Y:S04]  /*36170*/  STL [R1+0xb8], R19 ;  /* 0x0000b81301007387 */ /* 0x000fe80000100800 */
[----:B0-----:R-:W3:Y:S01]  /*36180*/  LDL R2, [R1+0x7e4] ;  /* 0x0007e40001027983 */ /* 0x001ee20000100800 */
[----:B------:R-:W-:-:S03]  /*36190*/  LOP3.LUT R18, R12, 0xffff, RZ, 0xc0, !PT ;  /* 0x0000ffff0c127812 */ /* 0x000fc600078ec0ff */
[----:B------:R-:W4:Y:S04]  /*361a0*/  LDL.LU R0, [R1+0x774] ;  /* 0x0007740001007983 */ /* 0x000f280000300800 */
[----:B------:R-:W4:Y:S04]  /*361b0*/  LDL.LU R12, [R1+0x770] ;  /* 0x00077000010c7983 */ /* 0x000f280000300800 */
[----:B------:R0:W-:Y:S04]  /*361c0*/  STL [R1+0xb4], R3 ;  /* 0x0000b40301007387 */ /* 0x0001e80000100800 */
[----:B------:R-:W4:Y:S04]  /*361d0*/  LDL.LU R22, [R1+0x700] ;  /* 0x0007000001167983 */ /* 0x000f280000300800 */
[----:B------:R-:W4:Y:S04]  /*361e0*/  LDL R21, [R1+0x694] ;  /* 0x0006940001157983 */ /* 0x000f280000100800 */
[----:B------:R-:W4:Y:S01]  /*361f0*/  LDL.LU R27, [R1+0x690] ;  /* 0x00069000011b7983 */ /* 0x000f220000300800 */
[----:B--2---:R-:W-:-:S03]  /*36200*/  PRMT R14, R14, 0x3340, R19 ;  /* 0x000033400e0e7816 */ /* 0x004fc60000000013 */
[----:B0-----:R-:W2:Y:S04]  /*36210*/  LDL.LU R3, [R1+0x620] ;  /* 0x0006200001037983 */ /* 0x001ea80000300800 */
[----:B------:R-:W2:Y:S01]  /*36220*/  LDL.LU R28, [R1+0x178] ;  /* 0x00017800011c7983 */ /* 0x000ea20000300800 */
[----:B------:R-:W-:-:S03]  /*36230*/  LOP3.LUT R5, R24, 0xffff, RZ, 0xc0, !PT ;  /* 0x0000ffff18057812 */ /* 0x000fc600078ec0ff */
[----:B------:R-:W2:Y:S04]  /*36240*/  LDL.LU R24, [R1+0x74] ;  /* 0x0000740001187983 */ /* 0x000ea80000300800 */
[----:B------:R-:W-:Y:S04]  /*36250*/  STL [R1+0x23bc], R8 ;  /* 0x0023bc0801007387 */ /* 0x000fe80000100800 */
[----:B------:R0:W-:Y:S04]  /*36260*/  STL [R1+0x23c0], R6 ;  /* 0x0023c00601007387 */ /* 0x0001e80000100800 */
[----:B------:R1:W-:Y:S04]  /*36270*/  STL [R1+0x23c4], R7 ;  /* 0x0023c40701007387 */ /* 0x0003e80000100800 */
[----:B------:R-:W2:Y:S01]  /*36280*/  LDL.LU R19, [R1+0x23cc] ;  /* 0x0023cc0001137983 */ /* 0x000ea20000300800 */
[----:B------:R-:W-:-:S02]  /*36290*/  PRMT R11, R6, 0x3340, R1 ;  /* 0x00003340060b7816 */ /* 0x000fc40000000001 */
[----:B------:R-:W-:Y:S02]  /*362a0*/  PRMT R10, R8, 0x3340, R1 ;  /* 0x00003340080a7816 */ /* 0x000fe40000000001 */
[----:B------:R-:W-:Y:S02]  /*362b0*/  PRMT R15, R15, 0x3340, R18 ;  /* 0x000033400f0f7816 */ /* 0x000fe40000000012 */
[----:B------:R-:W-:Y:S02]  /*362c0*/  PRMT R16, R16, 0x3340, R29 ;  /* 0x0000334010107816 */ /* 0x000fe4000000001d */
[----:B------:R-:W-:Y:S02]  /*362d0*/  PRMT R13, R7, 0x3340, R1 ;  /* 0x00003340070d7816 */ /* 0x000fe40000000001 */
[----:B------:R-:W-:Y:S01]  /*362e0*/  PRMT R17, R23, 0x3340, R5 ;  /* 0x0000334017117816 */ /* 0x000fe20000000005 */
[----:B------:R-:W2:Y:S01]  /*362f0*/  LDL.LU R29, [R1+0x23c8] ;  /* 0x0023c800011d7983 */ /* 0x000ea20000300800 */
[----:B0-----:R-:W-:-:S02]  /*36300*/  PRMT R6, R14, 0x5410, R9 ;  /* 0x000054100e067816 */ /* 0x001fc40000000009 */
[----:B------:R-:W-:Y:S02]  /*36310*/  PRMT R8, R15, 0x5410, R10 ;  /* 0x000054100f087816 */ /* 0x000fe4000000000a */
[----:B-1----:R-:W-:Y:S01]  /*36320*/  PRMT R7, R16, 0x5410, R11 ;  /* 0x0000541010077816 */ /* 0x002fe2000000000b */
[----:B------:R0:W-:Y:S04]  /*36330*/  STL [R1+0x3ac], R6 ;  /* 0x0003ac0601007387 */ /* 0x0001e80000100800 */
[----:B------:R-:W-:Y:S04]  /*36340*/  STL [R1+0x44c], R8 ;  /* 0x00044c0801007387 */ /* 0x000fe80000100800 */
[----:B------:R1:W-:Y:S01]  /*36350*/  STL [R1+0x444], R7 ;  /* 0x0004440701007387 */ /* 0x0003e20000100800 */
[----:B0-----:R-:W-:-:S05]  /*36360*/  PRMT R6, R17, 0x5410, R13 ;  /* 0x0000541011067816 */ /* 0x001fca000000000d */
[----:B------:R0:W-:Y:S01]  /*36370*/  STL [R1+0x440], R6 ;  /* 0x0004400601007387 */ /* 0x0001e20000100800 */
[----:B------:R-:W-:Y:S02]  /*36380*/  LOP3.LUT R16, R20, 0xffff, RZ, 0xc0, !PT ;  /* 0x0000ffff14107812 */ /* 0x000fe400078ec0ff */
[----:B------:R-:W-:-:S03]  /*36390*/  LOP3.LUT R26, R4, 0xffff, RZ, 0xc0, !PT ;  /* 0x0000ffff041a7812 */ /* 0x000fc600078ec0ff */
[----:B------:R-:W-:Y:S01]  /*363a0*/  STL [R1+0x220], R16 ;  /* 0x0002201001007387 */ /* 0x000fe20000100800 */
[----:B---3--:R-:W-:Y:S02]  /*363b0*/  LOP3.LUT R4, R2, 0xffff, RZ, 0xc0, !PT ;  /* 0x0000ffff02047812 */ /* 0x008fe400078ec0ff */
[----:B----4-:R-:W-:Y:S02]  /*363c0*/  LOP3.LUT R15, R0, 0xffff, RZ, 0xc0, !PT ;  /* 0x0000ffff000f7812 */ /* 0x010fe400078ec0ff */
[----:B------:R-:W-:Y:S01]  /*363d0*/  LOP3.LUT R17, R12, 0xffff, RZ, 0xc0, !PT ;  /* 0x0000ffff0c117812 */ /* 0x000fe200078ec0ff */
[----:B------:R-:W3:Y:S04]  /*363e0*/  LDL.LU R0, [R1+0x860] ;  /* 0x0008600001007983 */ /* 0x000ee80000300800 */
[----:B------:R-:W-:Y:S04]  /*363f0*/  STL [R1+0x28], R15 ;  /* 0x0000280f01007387 */ /* 0x000fe80000100800 */
[----:B------:R-:W-:Y:S01]  /*36400*/  STL [R1+0x224], R4 ;  /* 0x0002240401007387 */ /* 0x000fe20000100800 */
[----:B-1----:R-:W-:-:S03]  /*36410*/  LOP3.LUT R7, R22, 0xffff, RZ, 0xc0, !PT ;  /* 0x0000ffff16077812 */ /* 0x002fc600078ec0ff */
[----:B------:R-:W-:Y:S01]  /*36420*/  STL [R1+0x214], R17 ;  /* 0x0002141101007387 */ /* 0x000fe20000100800 */
[----:B0-----:R-:W-:-:S03]  /*36430*/  LOP3.LUT R6, R27, 0xffff, RZ, 0xc0, !PT ;  /* 0x0000ffff1b067812 */ /* 0x001fc600078ec0ff */
[----:B------:R-:W4:Y:S04]  /*36440*/  LDL.LU R20, [R1+0x85c] ;  /* 0x00085c0001147983 */ /* 0x000f280000300800 */
[----:B------:R-:W4:Y:S04]  /*36450*/  LDL.LU R2, [R1+0x814] ;  /* 0x0008140001027983 */ /* 0x000f280000300800 */
[----:B------:R-:W4:Y:S01]  /*36460*/  LDL.LU R12, [R1+0x810] ;  /* 0x00081000010c7983 */ /* 0x000f220000300800 */
[----:B--2---:R-:W-:-:S03]  /*36470*/  LOP3.LUT R3, R3, 0xffff, RZ, 0xc0, !PT ;  /* 0x0000ffff03037812 */ /* 0x004fc600078ec0ff */
[----:B------:R-:W-:Y:S04]  /*36480*/  STL [R1+0x218], R7 ;  /* 0x0002180701007387 */ /* 0x000fe80000100800 */
[----:B------:R-:W-:Y:S01]  /*36490*/  STL [R1+0x204], R6 ;  /* 0x0002040601007387 */ /* 0x000fe20000100800 */
[----:B------:R-:W-:Y:S02]  /*364a0*/  LOP3.LUT R22, R28, 0xffff, RZ, 0xc0, !PT ;  /* 0x0000ffff1c167812 */ /* 0x000fe400078ec0ff */
[----:B------:R-:W-:Y:S02]  /*364b0*/  LOP3.LUT R8, R19, 0xffff, RZ, 0xc0, !PT ;  /* 0x0000ffff13087812 */ /* 0x000fe400078ec0ff */
[----:B------:R-:W-:-:S03]  /*364c0*/  LOP3.LUT R19, R24, 0xffff, RZ, 0xc0, !PT ;  /* 0x0000ffff18137812 */ /* 0x000fc600078ec0ff */
[----:B------:R0:W-:Y:S04]  /*364d0*/  STL [R1+0x41c], R8 ;  /* 0x00041c0801007387 */ /* 0x0001e80000100800 */
[----:B------:R1:W-:Y:S04]  /*364e0*/  STL [R1+0x208], R3 ;  /* 0x0002080301007387 */ /* 0x0003e80000100800 */
[----:B------:R-:W2:Y:S01]  /*364f0*/  LDL R27, [R1+0x7a4] ;  /* 0x0007a400011b7983 */ /* 0x000ea20000100800 */
[----:B------:R-:W-:-:S03]  /*36500*/  PRMT R9, R8, 0x3340, R1 ;  /* 0x0000334008097816 */ /* 0x000fc60000000001 */
[----:B------:R-:W2:Y:S01]  /*36510*/  LDL.LU R24, [R1+0x7a0] ;  /* 0x0007a00001187983 */ /* 0x000ea20000300800 */
[----:B------:R-:W-:Y:S02]  /*36520*/  PRMT R13, R3, 0x3340, R1 ;  /* 0x00003340030d7816 */ /* 0x000fe40000000001 */
[----:B------:R-:W-:Y:S02]  /*36530*/  PRMT R14, R22, 0x3340, R19 ;  /* 0x00003340160e7816 */ /* 0x000fe40000000013 */
[----:B------:R-:W-:Y:S02]  /*36540*/  PRMT R11, R6, 0x3340, R1 ;  /* 0x00003340060b7816 */ /* 0x000fe40000000001 */
[----:B------:R-:W-:Y:S01]  /*36550*/  LOP3.LUT R25, R21, 0xffff, RZ, 0xc0, !PT ;  /* 0x0000ffff15197812 */ /* 0x000fe200078ec0ff */
[----:B0-----:R-:W2:Y:S04]  /*36560*/  LDL.LU R8, [R1+0x730] ;  /* 0x0007300001087983 */ /* 0x001ea80000300800 */
[----:B-1----:R-:W2:Y:S04]  /*36570*/  LDL.LU R3, [R1+0x6c4] ;  /* 0x0006c40001037983 */ /* 0x002ea80000300800 */
[----:B------:R-:W2:Y:S01]  /*36580*/  LDL.LU R6, [R1+0x6c0] ;  /* 0x0006c00001067983 */ /* 0x000ea20000300800 */
[----:B------:R-:W-:-:S03]  /*36590*/  PRMT R16, R16, 0x3340, R17 ;  /* 0x0000334010107816 */ /* 0x000fc60000000011 */
[----:B------:R-:W2:Y:S01]  /*365a0*/  LDL.LU R21, [R1+0x654] ;  /* 0x0006540001157983 */ /* 0x000ea20000300800 */
[----:B------:R-:W-:-:S03]  /*365b0*/  PRMT R17, R4, 0x3340, R7 ;  /* 0x0000334004117816 */ /* 0x000fc60000000007 */
[----:B------:R-:W2:Y:S01]  /*365c0*/  LDL.LU R28, [R1+0x650] ;  /* 0x00065000011c7983 */ /* 0x000ea20000300800 */
[----:B------:R-:W-:-:S03]  /*365d0*/  PRMT R4, R14, 0x5410, R9 ;  /* 0x000054100e047816 */ /* 0x000fc60000000009 */
[----:B------:R-:W2:Y:S01]  /*365e0*/  LDL.LU R9, [R1+0x734] ;  /* 0x0007340001097983 */ /* 0x000ea20000300800 */
[----:B------:R-:W-:Y:S02]  /*365f0*/  PRMT R10, R25, 0x3340, R1 ;  /* 0x00003340190a7816 */ /* 0x000fe40000000001 */
[----:B------:R-:W-:Y:S01]  /*36600*/  PRMT R15, R26, 0x3340, R15 ;  /* 0x000033401a0f7816 */ /* 0x000fe2000000000f */
[----:B------:R0:W-:Y:S01]  /*36610*/  STL [R1+0x43c], R4 ;  /* 0x00043c0401007387 */ /* 0x0001e20000100800 */
[----:B------:R-:W-:Y:S02]  /*36620*/  PRMT R7, R16, 0x5410, R11 ;  /* 0x0000541010077816 */ /* 0x000fe4000000000b */
[----:B------:R-:W-:Y:S02]  /*36630*/  PRMT R10, R15, 0x5410, R10 ;  /* 0x000054100f0a7816 */ /* 0x000fe4000000000a */
[----:B0-----:R-:W-:-:S03]  /*36640*/  PRMT R4, R17, 0x5410, R13 ;  /* 0x0000541011047816 */ /* 0x001fc6000000000d */
[----:B------:R-:W-:Y:S04]  /*36650*/  STL [R1+0x428], R10 ;  /* 0x0004280a01007387 */ /* 0x000fe80000100800 */
[----:B------:R0:W-:Y:S04]  /*36660*/  STL [R1+0x424], R7 ;  /* 0x0004240701007387 */ /* 0x0001e80000100800 */
[----:B------:R1:W-:Y:S01]  /*36670*/  STL [R1+0x420], R4 ;  /* 0x0004200401007387 */ /* 0x0003e20000100800 */
[----:B---3--:R-:W-:Y:S02]  /*36680*/  LOP3.LUT R0, R0, 0xffff, RZ, 0xc0, !PT ;  /* 0x0000ffff00007812 */ /* 0x008fe400078ec0ff */
[----:B----4-:R-:W-:-:S02]  /*36690*/  LOP3.LUT R15, R20, 0xffff, RZ, 0xc0, !PT ;  /* 0x0000ffff140f7812 */ /* 0x010fc400078ec0ff */
[----:B------:R-:W-:Y:S02]  /*366a0*/  LOP3.LUT R16, R2, 0xffff, RZ, 0xc0, !PT ;  /* 0x0000ffff02107812 */ /* 0x000fe400078ec0ff */
[----:B0-----:R-:W-:Y:S01]  /*366b0*/  LOP3.LUT R7, R12, 0xffff, RZ, 0xc0, !PT ;  /* 0x0000ffff0c077812 */ /* 0x001fe200078ec0ff */
[----:B------:R-:W-:Y:S04]  /*366c0*/  STL [R1+0x2c4], R0 ;  /* 0x0002c40001007387 */ /* 0x000fe80000100800 */
[----:B------:R-:W3:Y:S04]  /*366d0*/  LDL.LU R12, [R1+0x1cc] ;  /* 0x0001cc00010c7983 */ /* 0x000ee80000300800 */
[----:B------:R-:W-:Y:S04]  /*366e0*/  STL [R1+0x264], R15 ;  /* 0x0002640f01007387 */ /* 0x000fe80000100800 */
[----:B-1----:R-:W4:Y:S04]  /*366f0*/  LDL.LU R4, [R1+0x1c4] ;  /* 0x0001c40001047983 */ /* 0x002f280000300800 */
[----:B------:R-:W-:Y:S04]  /*36700*/  STL [R1+0x314], R16 ;  /* 0x0003141001007387 */ /* 0x000fe80000100800 */
[----:B------:R-:W4:Y:S04]  /*36710*/  LDL.LU R20, [R1+0x1a0] ;  /* 0x0001a00001147983 */ /* 0x000f280000300800 */
[----:B------:R-:W-:Y:S04]  /*36720*/  STL [R1+0x2c8], R7 ;  /* 0x0002c80701007387 */ /* 0x000fe80000100800 */
[----:B------:R-:W4:Y:S01]  /*36730*/  LDL.LU R2, [R1+0x194] ;  /* 0x0001940001027983 */ /* 0x000f220000300800 */
[----:B--2---:R-:W-:-:S02]  /*36740*/  LOP3.LUT R14, R27, 0xffff, RZ, 0xc0, !PT ;  /* 0x0000ffff1b0e7812 */ /* 0x004fc400078ec0ff */
[----:B------:R-:W-:Y:S01]  /*36750*/  LOP3.LUT R24, R24, 0xffff, RZ, 0xc0, !PT ;  /* 0x0000ffff18187812 */ /* 0x000fe200078ec0ff */
[----:B------:R-:W2:Y:S04]  /*36760*/  LDL.LU R27, [R1+0x16c] ;  /* 0x00016c00011b7983 */ /* 0x000ea80000300800 */
[----:B------:R-:W-:Y:S01]  /*36770*/  STL [R1+0x2ac], R14 ;  /* 0x0002ac0e01007387 */ /* 0x000fe20000100800 */
[----:B------:R-:W-:Y:S02]  /*36780*/  LOP3.LUT R8, R8, 0xffff, RZ, 0xc0, !PT ;  /* 0x0000ffff08087812 */ /* 0x000fe400078ec0ff */
[----:B------:R-:W-:Y:S02]  /*36790*/  LOP3.LUT R3, R3, 0xffff, RZ, 0xc0, !PT ;  /* 0x0000ffff03037812 */ /* 0x000fe400078ec0ff */
[----:B------:R-:W-:Y:S01]  /*367a0*/  LOP3.LUT R10, R6, 0xffff, RZ, 0xc0, !PT ;  /* 0x0000ffff060a7812 */ /* 0x000fe200078ec0ff */
[----:B------:R-:W-:Y:S01]  /*367b0*/  STL [R1+0x25c], R24 ;  /* 0x00025c1801007387 */ /* 0x000fe20000100800 */
[----:B------:R-:W-:-:S02]  /*367c0*/  LOP3.LUT R11, R21, 0xffff, RZ, 0xc0, !PT ;  /* 0x0000ffff150b7812 */ /* 0x000fc400078ec0ff */
[----:B------:R-:W-:Y:S02]  /*367d0*/  LOP3.LUT R17, R9, 0xffff, RZ, 0xc0, !PT ;  /* 0x0000ffff09117812 */ /* 0x000fe400078ec0ff */
[----:B------:R-:W-:-:S03]  /*367e0*/  LOP3.LUT R13, R28, 0xffff, RZ, 0xc0, !PT ;  /* 0x0000ffff1c0d7812 */ /* 0x000fc600078ec0ff */
[----:B------:R-:W-:Y:S04]  /*367f0*/  STL [R1+0x300], R17 ;  /* 0x0003001101007387 */ /* 0x000fe80000100800 */
[----:B------:R0:W-:Y:S04]  /*36800*/  STL [R1+0x2a4], R3 ;  /* 0x0002a40301007387 */ /* 0x0001e80000100800 */
[----:B------:R-:W-:Y:S04]  /*36810*/  STL [R1+0x2b4], R8 ;  /* 0x0002b40801007387 */ /* 0x000fe80000100800 */
[----:B------:R1:W-:Y:S04]  /*36820*/  STL [R1+0x2a0], R10 ;  /* 0x0002a00a01007387 */ /* 0x0003e80000100800 */
[----:B------:R0:W-:Y:S04]  /*36830*/  STL [R1+0x2f8], R11 ;  /* 0x0002f80b01007387 */ /* 0x0001e80000100800 */
[----:B------:R-:W2:Y:S04]  /*36840*/  LDL.LU R21, [R1+0x164] ;  /* 0x0001640001157983 */ /* 0x000ea80000300800 */
[----:B------:R-:W2:Y:S01]  /*36850*/  LDL.LU R6, [R1+0xf4] ;  /* 0x0000f40001067983 */ /* 0x000ea20000300800 */
[----:B------:R-:W-:-:S03]  /*36860*/  PRMT R9, R3, 0x3340, R1 ;  /* 0x0000334003097816 */ /* 0x000fc60000000001 */
[----:B------:R1:W-:Y:S04]  /*36870*/  STL [R1+0x2f4], R13 ;  /* 0x0002f40d01007387 */ /* 0x0003e80000100800 */
[----:B0-----:R-:W2:Y:S04]  /*36880*/  LDL.LU R3, [R1+0xd8] ;  /* 0x0000d80001037983 */ /* 0x001ea80000300800 */
[----:B------:R-:W2:Y:S01]  /*36890*/  LDL.LU R28, [R1+0x34] ;  /* 0x00003400011c7983 */ /* 0x000ea20000300800 */
[----:B------:R-:W-:-:S03]  /*368a0*/  PRMT R14, R0, 0x3340, R14 ;  /* 0x00003340000e7816 */ /* 0x000fc6000000000e */
[----:B------:R-:W2:Y:S01]  /*368b0*/  LDL.LU R0, [R1+0x70] ;  /* 0x0000700001007983 */ /* 0x000ea20000300800 */
[----:B------:R-:W-:-:S03]  /*368c0*/  PRMT R15, R15, 0x3340, R24 ;  /* 0x000033400f0f7816 */ /* 0x000fc60000000018 */
[----:B------:R-:W2:Y:S01]  /*368d0*/  LDL.LU R24, [R1+0x8] ;  /* 0x0000080001187983 */ /* 0x000ea20000300800 */
[----:B------:R-:W-:Y:S02]  /*368e0*/  PRMT R16, R16, 0x3340, R17 ;  /* 0x0000334010107816 */ /* 0x000fe40000000011 */
[--C-:B-1----:R-:W-:Y:S02]  /*368f0*/  PRMT R10, R10, 0x3340, R1.reuse ;  /* 0x000033400a0a7816 */ /* 0x102fe40000000001 */
[----:B------:R-:W-:Y:S02]  /*36900*/  PRMT R17, R7, 0x3340, R8 ;  /* 0x0000334007117816 */ /* 0x000fe40000000008 */
[----:B------:R-:W-:Y:S02]  /*36910*/  PRMT R11, R11, 0x3340, R1 ;  /* 0x000033400b0b7816 */ /* 0x000fe40000000001 */
[----:B------:R-:W-:Y:S02]  /*36920*/  PRMT R7, R14, 0x5410, R9 ;  /* 0x000054100e077816 */ /* 0x000fe40000000009 */
[----:B------:R-:W-:-:S02]  /*36930*/  PRMT R13, R13, 0x3340, R1 ;  /* 0x000033400d0d7816 */ /* 0x000fc40000000001 */
[----:B------:R-:W-:Y:S02]  /*36940*/  PRMT R9, R15, 0x5410, R10 ;  /* 0x000054100f097816 */ /* 0x000fe4000000000a */
[----:B------:R-:W-:Y:S01]  /*36950*/  PRMT R8, R16, 0x5410, R11 ;  /* 0x0000541010087816 */ /* 0x000fe2000000000b */
[----:B------:R0:W-:Y:S04]  /*36960*/  STL [R1+0x394], R7 ;  /* 0x0003940701007387 */ /* 0x0001e80000100800 */
[----:B------:R-:W-:Y:S04]  /*36970*/  STL [R1+0x390], R9 ;  /* 0x0003900901007387 */ /* 0x000fe80000100800 */
[----:B------:R1:W-:Y:S01]  /*36980*/  STL [R1+0x38c], R8 ;  /* 0x00038c0801007387 */ /* 0x0003e20000100800 */
[----:B0-----:R-:W-:-:S05]  /*36990*/  PRMT R7, R17, 0x5410, R13 ;  /* 0x0000541011077816 */ /* 0x001fca000000000d */
[----:B------:R0:W-:Y:S01]  /*369a0*/  STL [R1+0x388], R7 ;  /* 0x0003880701007387 */ /* 0x0001e20000100800 */
[----:B------:R-:W-:Y:S02]  /*369b0*/  LOP3.LUT R11, R29, 0xffff, RZ, 0xc0, !PT ;  /* 0x0000ffff1d0b7812 */ /* 0x000fe400078ec0ff */
[----:B---3--:R-:W-:Y:S02]  /*369c0*/  LOP3.LUT R12, R12, 0xffff, RZ, 0xc0, !PT ;  /* 0x0000ffff0c0c7812 */ /* 0x008fe400078ec0ff */
[----:B----4-:R-:W-:Y:S02]  /*369d0*/  LOP3.LUT R14, R4, 0xffff, RZ, 0xc0, !PT ;  /* 0x0000ffff040e7812 */ /* 0x010fe400078ec0ff */
[----:B-1----:R-:W-:Y:S01]  /*369e0*/  LOP3.LUT R8, R20, 0xffff, RZ, 0xc0, !PT ;  /* 0x0000ffff14087812 */ /* 0x002fe200078ec0ff */
[----:B------:R-:W-:Y:S01]  /*369f0*/  STL [R1+0x2ec], R12 ;  /* 0x0002ec0c01007387 */ /* 0x000fe20000100800 */
[----:B------:R-:W-:-:S03]  /*36a00*/  LOP3.LUT R16, R2, 0xffff, RZ, 0xc0, !PT ;  /* 0x0000ffff02107812 */ /* 0x000fc600078ec0ff */
[----:B------:R1:W-:Y:S04]  /*36a10*/  STL [R1+0x2d8], R14 ;  /* 0x0002d80e01007387 */ /* 0x0003e80000100800 */
[----:B------:R-:W3:Y:S04]  /*36a20*/  LDL.LU R4, [R1+0x864] ;  /* 0x0008640001047983 */ /* 0x000ee80000300800 */
[----:B------:R-:W-:Y:S04]  /*36a30*/  STL [R1+0x344], R8 ;  /* 0x0003440801007387 */ /* 0x000fe80000100800 */
[----:B------:R-:W-:Y:S01]  /*36a40*/  STL [R1+0x334], R16 ;  /* 0x0003341001007387 */ /* 0x000fe20000100800 */
[----:B--2---:R-:W-:-:S05]  /*36a50*/  LOP3.LUT R15, R27, 0xffff, RZ, 0xc0, !PT ;  /* 0x0000ffff1b0f7812 */ /* 0x004fca00078ec0ff */
[----:B------:R-:W-:Y:S04]  /*36a60*/  STL [R1+0x2e0], R15 ;  /* 0x0002e00f01007387 */ /* 0x000fe80000100800 */
[----:B------:R-:W2:Y:S04]  /*36a70*/  LDL.LU R20, [R1+0x780] ;  /* 0x0007800001147983 */ /* 0x000ea80000300800 */
[----:B------:R-:W4:Y:S04]  /*36a80*/  LDL.LU R2, [R1+0x6a0] ;  /* 0x0006a00001027983 */ /* 0x000f280000300800 */
[----:B------:R-:W4:Y:S01]  /*36a90*/  LDL.LU R27, [R1+0x1c8] ;  /* 0x0001c800011b7983 */ /* 0x000f220000300800 */
[----:B------:R-:W-:-:S02]  /*36aa0*/  LOP3.LUT R21, R21, 0xffff, RZ, 0xc0, !PT ;  /* 0x0000ffff15157812 */ /* 0x000fc400078ec0ff */
[----:B------:R-:W-:Y:S02]  /*36ab0*/  LOP3.LUT R17, R6, 0xffff, RZ, 0xc0, !PT ;  /* 0x0000ffff06117812 */ /* 0x000fe400078ec0ff */
[----:B0-----:R-:W-:Y:S02]  /*36ac0*/  LOP3.LUT R7, R3, 0xffff, RZ, 0xc0, !PT ;  /* 0x0000ffff03077812 */ /* 0x001fe400078ec0ff */
[----:B------:R-:W-:Y:S01]  /*36ad0*/  LOP3.LUT R6, R28, 0xffff, RZ, 0xc0, !PT ;  /* 0x0000ffff1c067812 */ /* 0x000fe200078ec0ff */
[----:B------:R-:W4:Y:S04]  /*36ae0*/  LDL.LU R3, [R1+0x1c0] ;  /* 0x0001c00001037983 */ /* 0x000f280000300800 */
[----:B------:R-:W-:Y:S01]  /*36af0*/  STL [R1+0x2cc], R21 ;  /* 0x0002cc1501007387 */ /* 0x000fe20000100800 */
[----:B------:R-:W-:-:S03]  /*36b00*/  LOP3.LUT R0, R0, 0xffff, RZ, 0xc0, !PT ;  /* 0x0000ffff00007812 */ /* 0x000fc600078ec0ff */
[----:B------:R-:W-:Y:S04]  /*36b10*/  STL [R1+0x330], R17 ;  /* 0x0003301101007387 */ /* 0x000fe80000100800 */
[----:B------:R-:W-:Y:S01]  /*36b20*/  STL [R1+0x32c], R7 ;  /* 0x00032c0701007387 */ /* 0x000fe20000100800 */
[----:B------:R-:W-:-:S03]  /*36b30*/  LOP3.LUT R13, R24, 0xffff, RZ, 0xc0, !PT ;  /* 0x0000ffff180d7812 */ /* 0x000fc600078ec0ff */
[----:B------:R0:W-:Y:S04]  /*36b40*/  STL [R1+0x324], R6 ;  /* 0x0003240601007387 */ /* 0x0001e80000100800 */
[----:B------:R0:W-:Y:S01]  /*36b50*/  STL [R1+0x2d0], R0 ;  /* 0x0002d00001007387 */ /* 0x0001e20000100800 */
[----:B------:R-:W-:-:S03]  /*36b60*/  PRMT R9, R6, 0x3340, R1 ;  /* 0x0000334006097816 */ /* 0x000fc60000000001 */
[----:B------:R0:W-:Y:S01]  /*36b70*/  STL [R1+0x34c], R11 ;  /* 0x00034c0b01007387 */ /* 0x0001e20000100800 */
[----:B------:R-:W-:Y:S02]  /*36b80*/  PRMT R10, R0, 0x3340, R1 ;  /* 0x00003340000a7816 */ /* 0x000fe40000000001 */
[----:B-1----:R-:W-:Y:S01]  /*36b90*/  PRMT R14, R14, 0x3340, R21 ;  /* 0x000033400e0e7816 */ /* 0x002fe20000000015 */
[----:B0-----:R-:W4:Y:S04]  /*36ba0*/  LDL.LU R6, [R1+0x19c] ;  /* 0x00019c0001067983 */ /* 0x001f280000300800 */
[----:B------:R0:W-:Y:S04]  /*36bb0*/  STL [R1+0x328], R13 ;  /* 0x0003280d01007387 */ /* 0x0001e80000100800 */
[----:B------:R-:W4:Y:S04]  /*36bc0*/  LDL.LU R0, [R1+0x168] ;  /* 0x0001680001007983 */ /* 0x000f280000300800 */
[----:B------:R-:W4:Y:S04]  /*36bd0*/  LDL.LU R29, [R1+0x160] ;  /* 0x00016000011d7983 */ /* 0x000f280000300800 */
[----:B------:R-:W4:Y:S04]  /*36be0*/  LDL.LU R21, [R1+0x3c] ;  /* 0x00003c0001157983 */ /* 0x000f280000300800 */
[----:B------:R-:W4:Y:S01]  /*36bf0*/  LDL.LU R28, [R1+0x30] ;  /* 0x00003000011c7983 */ /* 0x000f220000300800 */
[----:B------:R-:W-:-:S03]  /*36c00*/  PRMT R15, R12, 0x3340, R15 ;  /* 0x000033400c0f7816 */ /* 0x000fc6000000000f */
[----:B------:R-:W4:Y:S04]  /*36c10*/  LDL.LU R12, [R1+0x4] ;  /* 0x00000400010c7983 */ /* 0x000f280000300800 */
[----:B------:R-:W4:Y:S01]  /*36c20*/  LDL.LU R24, [R1+0xf0] ;  /* 0x0000f00001187983 */ /* 0x000f220000300800 */
[----:B------:R-:W-:Y:S02]  /*36c30*/  PRMT R17, R8, 0x3340, R17 ;  /* 0x0000334008117816 */ /* 0x000fe40000000011 */
[----:B------:R-:W-:Y:S02]  /*36c40*/  PRMT R9, R14, 0x5410, R9 ;  /* 0x000054100e097816 */ /* 0x000fe40000000009 */
[----:B------:R-:W-:Y:S02]  /*36c50*/  PRMT R11, R11, 0x3340, R1 ;  /* 0x000033400b0b7816 */ /* 0x000fe40000000001 */
[----:B------:R-:W-:-:S02]  /*36c60*/  PRMT R16, R16, 0x3340, R7 ;  /* 0x0000334010107816 */ /* 0x000fc40000000007 */
[----:B------:R-:W-:Y:S02]  /*36c70*/  PRMT R8, R15, 0x5410, R10 ;  /* 0x000054100f087816 */ /* 0x000fe4000000000a */
[----:B0-----:R-:W-:Y:S01]  /*36c80*/  PRMT R13, R13, 0x3340, R1 ;  /* 0x000033400d0d7816 */ /* 0x001fe20000000001 */
[----:B------:R-:W4:Y:S01]  /*36c90*/  LDL.LU R7, [R1+0x23c4] ;  /* 0x0023c40001077983 */ /* 0x000f220000300800 */
[----:B------:R-:W-:-:S03]  /*36ca0*/  PRMT R10, R16, 0x5410, R11 ;  /* 0x00005410100a7816 */ /* 0x000fc6000000000b */
[----:B------:R0:W-:Y:S04]  /*36cb0*/  STL [R1+0x374], R9 ;  /* 0x0003740901007387 */ /* 0x0001e80000100800 */
[----:B------:R3:W-:Y:S04]  /*36cc0*/  STL [R1+0x368], R8 ;  /* 0x0003680801007387 */ /* 0x0007e80000100800 */
[----:B------:R1:W-:Y:S01]  /*36cd0*/  STL [R1+0x36c], R10 ;  /* 0x00036c0a01007387 */ /* 0x0003e20000100800 */
[----:B0-----:R-:W-:-:S05]  /*36ce0*/  PRMT R9, R17, 0x5410, R13 ;  /* 0x0000541011097816 */ /* 0x001fca000000000d */
[----:B------:R0:W-:Y:S01]  /*36cf0*/  STL [R1+0x364], R9 ;  /* 0x0003640901007387 */ /* 0x0001e20000100800 */
[----:B---3--:R-:W-:-:S05]  /*36d00*/  LOP3.LUT R8, R4, 0xffff, RZ, 0xc0, !PT ;  /* 0x0000ffff04087812 */ /* 0x008fca00078ec0ff */
[----:B------:R-:W-:Y:S01]  /*36d10*/  STL [R1+0x1d4], R8 ;  /* 0x0001d40801007387 */ /* 0x000fe20000100800 */
[----:B--2---:R-:W-:Y:S02]  /*36d20*/  LOP3.LUT R17, R20, 0xffff, RZ, 0xc0, !PT ;  /* 0x0000ffff14117812 */ /* 0x004fe400078ec0ff */
[----:B----4-:R-:W-:Y:S02]  /*36d30*/  LOP3.LUT R13, R2, 0xffff, RZ, 0xc0, !PT ;  /* 0x0000ffff020d7812 */ /* 0x010fe400078ec0ff */
[----:B------:R-:W-:Y:S01]  /*36d40*/  LOP3.LUT R14, R27, 0xffff, RZ, 0xc0, !PT ;  /* 0x0000ffff1b0e7812 */ /* 0x000fe200078ec0ff */
[----:B------:R-:W-:Y:S04]  /*36d50*/  STL [R1+0x1d8], R17 ;  /* 0x0001d81101007387 */ /* 0x000fe80000100800 */
[----:B------:R-:W-:Y:S04]  /*36d60*/  STL [R1+0x1d0], R13 ;  /* 0x0001d00d01007387 */ /* 0x000fe80000100800 */
[----:B------:R2:W-:Y:S04]  /*36d70*/  STL [R1+0x74], R14 ;  /* 0x0000740e01007387 */ /* 0x0005e80000100800 */
[----:B------:R-:W3:Y:S04]  /*36d80*/  LDL R4, [R1+0x86c] ;  /* 0x00086c0001047983 */ /* 0x000ee80000100800 */
[----:B------:R-:W4:Y:S04]  /*36d90*/  LDL.LU R20, [R1+0x868] ;  /* 0x0008680001147983 */ /* 0x000f280000300800 */
[----:B------:R-:W4:Y:S01]  /*36da0*/  LDL R27, [R1+0x7f4] ;  /* 0x0007f400011b7983 */ /* 0x000f220000100800 */
[----:B------:R-:W-:-:S05]  /*36db0*/  LOP3.LUT R2, R3, 0xffff, RZ, 0xc0, !PT ;  /* 0x0000ffff03027812 */ /* 0x000fca00078ec0ff */
[----:B------:R-:W-:Y:S04]  /*36dc0*/  STL [R1+0x1c0], R2 ;  /* 0x0001c00201007387 */ /* 0x000fe80000100800 */
[----:B------:R-:W4:Y:S01]  /*36dd0*/  LDL.LU R3, [R1+0x7f0] ;  /* 0x0007f00001037983 */ /* 0x000f220000300800 */
[----:B------:R-:W-:Y:S02]  /*36de0*/  LOP3.LUT R16, R6, 0xffff, RZ, 0xc0, !PT ;  /* 0x0000ffff06107812 */ /* 0x000fe400078ec0ff */
[----:B------:R-:W-:Y:S02]  /*36df0*/  LOP3.LUT R6, R0, 0xffff, RZ, 0xc0, !PT ;  /* 0x0000ffff00067812 */ /* 0x000fe400078ec0ff */
[----:B------:R-:W-:Y:S01]  /*36e00*/  LOP3.LUT R15, R29, 0xffff, RZ, 0xc0, !PT ;  /* 0x0000ffff1d0f7812 */ /* 0x000fe200078ec0ff */
[----:B------:R-:W4:Y:S01]  /*36e10*/  LDL.LU R0, [R1+0x790] ;  /* 0x0007900001007983 */ /* 0x000f220000300800 */
[----:B-1----:R-:W-:-:S03]  /*36e20*/  LOP3.LUT R10, R28, 0xffff, RZ, 0xc0, !PT ;  /* 0x0000ffff1c0a7812 */ /* 0x002fc600078ec0ff */
[----:B------:R-:W-:Y:S01]  /*36e30*/  STL [R1+0x90], R16 ;  /* 0x0000901001007387 */ /* 0x000fe20000100800 */
[----:B------:R-:W-:Y:S02]  /*36e40*/  LOP3.LUT R29, R21, 0xffff, RZ, 0xc0, !PT ;  /* 0x0000ffff151d7812 */ /* 0x000fe400078ec0ff */
[----:B------:R-:W-:Y:S01]  /*36e50*/  LOP3.LUT R11, R12, 0xffff, RZ, 0xc0, !PT ;  /* 0x0000ffff0c0b7812 */ /* 0x000fe200078ec0ff */
[----:B------:R1:W-:Y:S01]  /*36e60*/  STL [R1+0x70], R6 ;  /* 0x0000700601007387 */ /* 0x0003e20000100800 */
[----:B------:R-:W-:-:S03]  /*36e70*/  LOP3.LUT R28, R24, 0xffff, RZ, 0xc0, !PT ;  /* 0x0000ffff181c7812 */ /* 0x000fc600078ec0ff */
[----:B------:R-:W-:Y:S04]  /*36e80*/  STL [R1+0xd8], R15 ;  /* 0x0000d80f01007387 */ /* 0x000fe80000100800 */
[----:B------:R1:W-:Y:S04]  /*36e90*/  STL [R1+0x3c], R10 ;  /* 0x00003c0a01007387 */ /* 0x0003e80000100800 */
[----:B------:R-:W4:Y:S01]  /*36ea0*/  LDL R12, [R1+0x784] ;  /* 0x00078400010c7983 */ /* 0x000f220000100800 */
[----:B0-----:R-:W-:Y:S02]  /*36eb0*/  PRMT R9, R29, 0x3340, R1 ;  /* 0x000033401d097816 */ /* 0x001fe40000000001 */
[----:B--2---:R-:W-:Y:S01]  /*36ec0*/  PRMT R14, R14, 0x3340, R6 ;  /* 0x000033400e0e7816 */ /* 0x004fe20000000006 */
[----:B------:R-:W-:Y:S04]  /*36ed0*/  STL [R1+0x30], R11 ;  /* 0x0000300b01007387 */ /* 0x000fe80000100800 */
[----:B------:R0:W-:Y:S04]  /*36ee0*/  STL [R1+0x34], R28 ;  /* 0x0000341c01007387 */ /* 0x0001e80000100800 */
[----:B------:R-:W2:Y:S04]  /*36ef0*/  LDL R24, [R1+0x714] ;  /* 0x0007140001187983 */ /* 0x000ea80000100800 */
[----:B------:R-:W2:Y:S01]  /*36f00*/  LDL.LU R21, [R1+0x630] ;  /* 0x0006300001157983 */ /* 0x000ea20000300800 */
[----:B------:R-:W-:-:S03]  /*36f10*/  PRMT R14, R14, 0x5410, R9 ;  /* 0x000054100e0e7816 */ /* 0x000fc60000000009 */
[----:B-1----:R-:W2:Y:S01]  /*36f20*/  LDL.LU R6, [R1+0x23c0] ;  /* 0x0023c00001067983 */ /* 0x002ea20000300800 */
[----:B------:R-:W-:Y:S02]  /*36f30*/  PRMT R10, R10, 0x3340, R1 ;  /* 0x000033400a0a7816 */ /* 0x000fe40000000001 */
[----:B------:R-:W-:Y:S02]  /*36f40*/  PRMT R15, R2, 0x3340, R15 ;  /* 0x00003340020f7816 */ /* 0x000fe4000000000f */
[----:B------:R-:W-:Y:S01]  /*36f50*/  PRMT R16, R16, 0x3340, R28 ;  /* 0x0000334010107816 */ /* 0x000fe2000000001c */
[----:B------:R-:W2:Y:S04]  /*36f60*/  LDL R2, [R1+0x634] ;  /* 0x0006340001027983 */ /* 0x000ea80000100800 */
[----:B0-----:R-:W2:Y:S01]  /*36f70*/  LDL.LU R28, [R1+0x6b0] ;  /* 0x0006b000011c7983 */ /* 0x001ea20000300800 */
[----:B------:R-:W-:-:S03]  /*36f80*/  PRMT R17, R8, 0x3340, R17 ;  /* 0x0000334008117816 */ /* 0x000fc60000000011 */
[----:B------:R-:W2:Y:S01]  /*36f90*/  LDL.LU R9, [R1+0x6a4] ;  /* 0x0006a40001097983 */ /* 0x000ea20000300800 */
[----:B------:R-:W-:-:S03]  /*36fa0*/  PRMT R8, R15, 0x5410, R10 ;  /* 0x000054100f087816 */ /* 0x000fc6000000000a */
[----:B------:R-:W-:Y:S04]  /*36fb0*/  STL [R1+0x3d8], R14 ;  /* 0x0003d80e01007387 */ /* 0x000fe80000100800 */
[----:B------:R-:W2:Y:S01]  /*36fc0*/  LDL.LU R10, [R1+0x710] ;  /* 0x00071000010a7983 */ /* 0x000ea20000300800 */
[--C-:B------:R-:W-:Y:S02]  /*36fd0*/  PRMT R11, R11, 0x3340, R1.reuse ;  /* 0x000033400b0b7816 */ /* 0x100fe40000000001 */
[----:B------:R-:W-:Y:S01]  /*36fe0*/  PRMT R13, R13, 0x3340, R1 ;  /* 0x000033400d0d7816 */ /* 0x000fe20000000001 */
[----:B------:R0:W-:Y:S01]  /*36ff0*/  STL [R1+0x3cc], R8 ;  /* 0x0003cc0801007387 */ /* 0x0001e20000100800 */
[----:B------:R-:W-:Y:S02]  /*37000*/  PRMT R11, R16, 0x5410, R11 ;  /* 0x00005410100b7816 */ /* 0x000fe4000000000b */
[----:B0-----:R-:W-:-:S03]  /*37010*/  PRMT R8, R17, 0x5410, R13 ;  /* 0x0000541011087816 */ /* 0x001fc6000000000d */
[----:B------:R-:W-:Y:S04]  /*37020*/  STL [R1+0x3c8], R11 ;  /* 0x0003c80b01007387 */ /* 0x000fe80000100800 */
[----:B------:R0:W-:Y:S01]  /*37030*/  STL [R1+0x3b8], R8 ;  /* 0x0003b80801007387 */ /* 0x0001e20000100800 */
[----:B---3--:R-:W-:Y:S02]  /*37040*/  LOP3.LUT R17, R4, 0xffff, RZ, 0xc0, !PT ;  /* 0x0000ffff04117812 */ /* 0x008fe400078ec0ff */
[----:B----4-:R-:W-:Y:S02]  /*37050*/  LOP3.LUT R14, R20, 0xffff, RZ, 0xc0, !PT ;  /* 0x0000ffff140e7812 */ /* 0x010fe400078ec0ff */
[----:B------:R-:W-:Y:S01]  /*37060*/  LOP3.LUT R16, R27, 0xffff, RZ, 0xc0, !PT ;  /* 0x0000ffff1b107812 */ /* 0x000fe200078ec0ff */
[----:B------:R-:W-:Y:S04]  /*37070*/  STL [R1+0x29c], R17 ;  /* 0x00029c1101007387 */ /* 0x000fe80000100800 */
[----:B------:R1:W-:Y:S04]  /*37080*/  STL [R1+0x1b4], R14 ;  /* 0x0001b40e01007387 */ /* 0x0003e80000100800 */
[----:B------:R-:W-:Y:S01]  /*37090*/  STL [R1+0x22c], R16 ;  /* 0x00022c1001007387 */ /* 0x000fe20000100800 */
[----:B------:R-:W-:-:S05]  /*370a0*/  LOP3.LUT R3, R3, 0xffff, RZ, 0xc0, !PT ;  /* 0x0000ffff03037812 */ /* 0x000fca00078ec0ff */
[----:B------:R-:W-:Y:S04]  /*370b0*/  STL [R1+0x1c8], R3 ;  /* 0x0001c80301007387 */ /* 0x000fe80000100800 */
[----:B------:R-:W3:Y:S04]  /*370c0*/  LDL.LU R4, [R1+0x804] ;  /* 0x0008040001047983 */ /* 0x000ee80000300800 */
[----:B------:R-:W4:Y:S01]  /*370d0*/  LDL.LU R20, [R1+0x800] ;  /* 0x0008000001147983 */ /* 0x000f220000300800 */
[----:B0-----:R-:W-:-:S03]  /*370e0*/  LOP3.LUT R8, R0, 0xffff, RZ, 0xc0, !PT ;  /* 0x0000ffff00087812 */ /* 0x001fc600078ec0ff */
[----:B------:R-:W4:Y:S04]  /*370f0*/  LDL.LU R0, [R1+0x794] ;  /* 0x0007940001007983 */ /* 0x000f280000300800 */
[----:B------:R-:W-:Y:S01]  /*37100*/  STL [R1+0x28c], R8 ;  /* 0x00028c0801007387 */ /* 0x000fe20000100800 */
[----:B------:R-:W-:-:S03]  /*37110*/  LOP3.LUT R27, R12, 0xffff, RZ, 0xc0, !PT ;  /* 0x0000ffff0c1b7812 */ /* 0x000fc600078ec0ff */
[----:B------:R-:W4:Y:S01]  /*37120*/  LDL R12, [R1+0x724] ;  /* 0x00072400010c7983 */ /* 0x000f220000100800 */
[----:B--2---:R-:W-:-:S03]  /*37130*/  LOP3.LUT R24, R24, 0xffff, RZ, 0xc0, !PT ;  /* 0x0000ffff18187812 */ /* 0x004fc600078ec0ff */
[----:B------:R-:W-:Y:S04]  /*37140*/  STL [R1+0x1c4], R27 ;  /* 0x0001c41b01007387 */ /* 0x000fe80000100800 */
[----:B------:R-:W-:Y:S01]  /*37150*/  STL [R1+0x228], R24 ;  /* 0x0002281801007387 */ /* 0x000fe20000100800 */
[----:B------:R-:W-:Y:S02]  /*37160*/  LOP3.LUT R9, R9, 0xffff, RZ, 0xc0, !PT ;  /* 0x0000ffff09097812 */ /* 0x000fe400078ec0ff */
[----:B------:R-:W-:Y:S02]  /*37170*/  LOP3.LUT R15, R10, 0xffff, RZ, 0xc0, !PT ;  /* 0x0000ffff0a0f7812 */ /* 0x000fe400078ec0ff */
[----:B------:R-:W-:Y:S02]  /*37180*/  LOP3.LUT R10, R21, 0xffff, RZ, 0xc0, !PT ;  /* 0x0000ffff150a7812 */ /* 0x000fe400078ec0ff */
[----:B------:R-:W-:-:S02]  /*37190*/  LOP3.LUT R11, R2, 0xffff, RZ, 0xc0, !PT ;  /* 0x0000ffff020b7812 */ /* 0x000fc400078ec0ff */
[----:B------:R-:W-:Y:S01]  /*371a0*/  LOP3.LUT R13, R28, 0xffff, RZ, 0xc0, !PT ;  /* 0x0000ffff1c0d7812 */ /* 0x000fe200078ec0ff */
[----:B------:R0:W-:Y:S04]  /*371b0*/  STL [R1+0x1cc], R15 ;  /* 0x0001cc0f01007387 */ /* 0x0001e80000100800 */
[----:B------:R2:W-:Y:S04]  /*371c0*/  STL [R1+0x1b0], R9 ;  /* 0x0001b00901007387 */ /* 0x0005e80000100800 */
[----:B------:R-:W-:Y:S04]  /*371d0*/  STL [R1+0x35c], R10 ;  /* 0x00035c0a01007387 */ /* 0x000fe80000100800 */
[----:B------:R-:W4:Y:S04]  /*371e0*/  LDL.LU R21, [R1+0x720] ;  /* 0x0007200001157983 */ /* 0x000f280000300800 */
[----:B------:R-:W4:Y:S04]  /*371f0*/  LDL R2, [R1+0x644] ;  /* 0x0006440001027983 */ /* 0x000f280000100800 */
[----:B------:R-:W-:Y:S04]  /*37200*/  STL [R1+0x200], R11 ;  /* 0x0002000b01007387 */ /* 0x000fe80000100800 */
[----:B------:R-:W4:Y:S01]  /*37210*/  LDL.LU R28, [R1+0x640] ;  /* 0x00064000011c7983 */ /* 0x000f220000300800 */
[----:B-1----:R-:W-:-:S03]  /*37220*/  PRMT R14, R14, 0x3340, R27 ;  /* 0x000033400e0e7816 */ /* 0x002fc6000000001b */
[----:B------:R-:W-:Y:S01]  /*37230*/  STL [R1+0x2a8], R13 ;  /* 0x0002a80d01007387 */ /* 0x000fe20000100800 */
[----:B0-----:R-:W-:Y:S02]  /*37240*/  PRMT R15, R3, 0x3340, R15 ;  /* 0x00003340030f7816 */ /* 0x001fe4000000000f */
[----:B--2---:R-:W-:Y:S01]  /*37250*/  PRMT R9, R9, 0x3340, R1 ;  /* 0x0000334009097816 */ /* 0x004fe20000000001 */
[----:B------:R-:W2:Y:S01]  /*37260*/  LDL.LU R3, [R1+0x1dc] ;  /* 0x0001dc0001037983 */ /* 0x000ea20000300800 */
[----:B------:R-:W-:-:S03]  /*37270*/  PRMT R16, R16, 0x3340, R24 ;  /* 0x0000334010107816 */ /* 0x000fc60000000018 */
[----:B------:R-:W2:Y:S04]  /*37280*/  LDL.LU R27, [R1+0x184] ;  /* 0x00018400011b7983 */ /* 0x000ea80000300800 */
[----:B------:R-:W2:Y:S01]  /*37290*/  LDL.LU R24, [R1+0x9c] ;  /* 0x00009c0001187983 */ /* 0x000ea20000300800 */
[----:B------:R-:W-:Y:S02]  /*372a0*/  PRMT R17, R17, 0x3340, R8 ;  /* 0x0000334011117816 */ /* 0x000fe40000000008 */
[----:B------:R-:W-:Y:S01]  /*372b0*/  PRMT R9, R14, 0x5410, R9 ;  /* 0x000054100e097816 */ /* 0x000fe20000000009 */
[----:B------:R-:W2:Y:S04]  /*372c0*/  LDL.LU R8, [R1+0x23bc] ;  /* 0x0023bc0001087983 */ /* 0x000ea80000300800 */
[----:B------:R-:W2:Y:S04]  /*372d0*/  LDL.LU R14, [R1+0x870] ;  /* 0x00087000010e7983 */ /* 0x000ea80000300800 */
[----:B------:R0:W-:Y:S04]  /*372e0*/  STL [R1+0x3a0], R9 ;  /* 0x0003a00901007387 */ /* 0x0001e80000100800 */
[----:B0-----:R-:W2:Y:S01]  /*372f0*/  LDL.LU R9, [R1+0x6b4] ;  /* 0x0006b40001097983 */ /* 0x001ea20000300800 */
[----:B------:R-:W-:-:S02]  /*37300*/  PRMT R10, R10, 0x3340, R1 ;  /* 0x000033400a0a7816 */ /* 0x000fc40000000001 */
[--C-:B------:R-:W-:Y:S02]  /*37310*/  PRMT R11, R11, 0x3340, R1.reuse ;  /* 0x000033400b0b7816 */ /* 0x100fe40000000001 */
[----:B------:R-:W-:Y:S02]  /*37320*/  PRMT R13, R13, 0x3340, R1 ;  /* 0x000033400d0d7816 */ /* 0x000fe40000000001 */
[----:B------:R-:W-:Y:S02]  /*37330*/  PRMT R15, R15, 0x5410, R10 ;  /* 0x000054100f0f7816 */ /* 0x000fe4000000000a */
[----:B------:R-:W-:Y:S02]  /*37340*/  PRMT R11, R16, 0x5410, R11 ;  /* 0x00005410100b7816 */ /* 0x000fe4000000000b */
[----:B------:R-:W-:Y:S01]  /*37350*/  PRMT R10, R17, 0x5410, R13 ;  /* 0x00005410110a7816 */ /* 0x000fe2000000000d */
[----:B------:R4:W-:Y:S04]  /*37360*/  STL [R1+0x39c], R15 ;  /* 0x00039c0f01007387 */ /* 0x0009e80000100800 */
[----:B------:R0:W-:Y:S04]  /*37370*/  STL [R1+0x398], R11 ;  /* 0x0003980b01007387 */ /* 0x0001e80000100800 */
[----:B------:R1:W-:Y:S01]  /*37380*/  STL [R1+0x350], R10 ;  /* 0x0003500a01007387 */ /* 0x0003e20000100800 */
[----:B---3--:R-:W-:-:S02]  /*37390*/  LOP3.LUT R16, R4, 0xffff, RZ, 0xc0, !PT ;  /* 0x0000ffff04107812 */ /* 0x008fc400078ec0ff */
[----:B----4-:R-:W-:Y:S02]  /*373a0*/  LOP3.LUT R15, R20, 0xffff, RZ, 0xc0, !PT ;  /* 0x0000ffff140f7812 */ /* 0x010fe400078ec0ff */
[----:B------:R-:W-:Y:S02]  /*373b0*/  LOP3.LUT R4, R0, 0xffff, RZ, 0xc0, !PT ;  /* 0x0000ffff00047812 */ /* 0x000fe400078ec0ff */
[----:B------:R-:W-:Y:S02]  /*373c0*/  LOP3.LUT R20, R12, 0xffff, RZ, 0xc0, !PT ;  /* 0x0000ffff0c147812 */ /* 0x000fe400078ec0ff */
[----:B------:R-:W-:Y:S02]  /*373d0*/  LOP3.LUT R21, R21, 0xffff, RZ, 0xc0, !PT ;  /* 0x0000ffff15157812 */ /* 0x000fe400078ec0ff */
[----:B0-----:R-:W-:Y:S02]  /*373e0*/  LOP3.LUT R11, R2, 0xffff, RZ, 0xc0, !PT ;  /* 0x0000ffff020b7812 */ /* 0x001fe400078ec0ff */
[----:B-1----:R-:W-:-:S02]  /*373f0*/  LOP3.LUT R10, R28, 0xffff, RZ, 0xc0, !PT ;  /* 0x0000ffff1c0a7812 */ /* 0x002fc400078ec0ff */
[----:B--2---:R-:W-:-:S05]  /*37400*/  LOP3.LUT R14, R14, 0xffff, RZ, 0xc0, !PT ;  /* 0x0000ffff0e0e7812 */ /* 0x004fca00078ec0ff */
[----:B------:R0:W-:Y:S04]  /*37410*/  STL [R1+0x258], R14 ;  /* 0x0002580e01007387 */ /* 0x0001e80000100800 */
[----:B------:R-:W-:Y:S04]  /*37420*/  STL [R1+0x280], R16 ;  /* 0x0002801001007387 */ /* 0x000fe80000100800 */
[----:B------:R-:W-:Y:S04]  /*37430*/  STL [R1+0x254], R4 ;  /* 0x0002540401007387 */ /* 0x000fe80000100800 */
[----:B------:R-:W-:Y:S04]  /*37440*/  STL [R1+0x308], R15 ;  /* 0x0003080f01007387 */ /* 0x000fe80000100800 */
[----:B------:R-:W2:Y:S04]  /*37450*/  LDL.LU R0, [R1+0x1ec] ;  /* 0x0001ec0001007983 */ /* 0x000ea80000300800 */
[----:B------:R-:W3:Y:S01]  /*37460*/  LDL.LU R12, [R1+0x1bc] ;  /* 0x0001bc00010c7983 */ /* 0x000ee20000300800 */
[----:B------:R-:W-:-:S03]  /*37470*/  LOP3.LUT R9, R9, 0xffff, RZ, 0xc0, !PT ;  /* 0x0000ffff09097812 */ /* 0x000fc600078ec0ff */
[----:B------:R-:W-:Y:S04]  /*37480*/  STL [R1+0x278], R20 ;  /* 0x0002781401007387 */ /* 0x000fe80000100800 */
[----:B------:R-:W-:Y:S01]  /*37490*/  STL [R1+0x2fc], R21 ;  /* 0x0002fc1501007387 */ /* 0x000fe20000100800 */
[----:B------:R-:W-:-:S03]  /*374a0*/  LOP3.LUT R17, R3, 0xffff, RZ, 0xc0, !PT ;  /* 0x0000ffff03117812 */ /* 0x000fc600078ec0ff */
[----:B------:R1:W-:Y:S04]  /*374b0*/  STL [R1+0x250], R9 ;  /* 0x0002500901007387 */ /* 0x0003e80000100800 */
[----:B------:R-:W4:Y:S04]  /*374c0*/  LDL.LU R2, [R1+0x190] ;  /* 0x0001900001027983 */ /* 0x000f280000300800 */
[----:B------:R-:W-:Y:S01]  /*374d0*/  STL [R1+0x298], R11 ;  /* 0x0002980b01007387 */ /* 0x000fe20000100800 */
[----:B------:R-:W-:-:S03]  /*374e0*/  LOP3.LUT R27, R27, 0xffff, RZ, 0xc0, !PT ;  /* 0x0000ffff1b1b7812 */ /* 0x000fc600078ec0ff */
[----:B------:R0:W-:Y:S01]  /*374f0*/  STL [R1+0x2f0], R10 ;  /* 0x0002f00a01007387 */ /* 0x0001e20000100800 */
[----:B------:R-:W-:-:S03]  /*37500*/  LOP3.LUT R13, R24, 0xffff, RZ, 0xc0, !PT ;  /* 0x0000ffff180d7812 */ /* 0x000fc600078ec0ff */
[----:B------:R-:W4:Y:S04]  /*37510*/  LDL.LU R28, [R1+0x15c] ;  /* 0x00015c00011c7983 */ /* 0x000f280000300800 */
[----:B------:R-:W4:Y:S04]  /*37520*/  LDL.LU R3, [R1+0x158] ;  /* 0x0001580001037983 */ /* 0x000f280000300800 */
[----:B------:R1:W-:Y:S01]  /*37530*/  STL [R1+0x26c], R17 ;  /* 0x00026c1101007387 */ /* 0x0003e20000100800 */
[----:B0-----:R-:W-:Y:S02]  /*37540*/  PRMT R14, R14, 0x3340, R4 ;  /* 0x000033400e0e7816 */ /* 0x001fe40000000004 */
[--C-:B-1----:R-:W-:Y:S01]  /*37550*/  PRMT R9, R9, 0x3340, R1.reuse ;  /* 0x0000334009097816 */ /* 0x102fe20000000001 */
[----:B------:R0:W-:Y:S04]  /*37560*/  STL [R1+0x268], R27 ;  /* 0x0002681b01007387 */ /* 0x0001e80000100800 */
[----:B------:R1:W-:Y:S04]  /*37570*/  STL [R1+0x260], R13 ;  /* 0x0002600d01007387 */ /* 0x0003e80000100800 */
[----:B------:R-:W4:Y:S01]  /*37580*/  LDL.LU R24, [R1+0x154] ;  /* 0x0001540001187983 */ /* 0x000f220000300800 */
[----:B------:R-:W-:-:S02]  /*37590*/  PRMT R10, R10, 0x3340, R1 ;  /* 0x000033400a0a7816 */ /* 0x000fc40000000001 */
[----:B------:R-:W-:Y:S01]  /*375a0*/  PRMT R15, R15, 0x3340, R21 ;  /* 0x000033400f0f7816 */ /* 0x000fe20000000015 */
[----:B------:R-:W4:Y:S01]  /*375b0*/  LDL.LU R4, [R1+0x23b8] ;  /* 0x0023b80001047983 */ /* 0x000f220000300800 */
[----:B------:R-:W-:-:S03]  /*375c0*/  PRMT R14, R14, 0x5410, R9 ;  /* 0x000054100e0e7816 */ /* 0x000fc60000000009 */
[----:B------:R-:W4:Y:S01]  /*375d0*/  LDL.LU R21, [R1+0x23b4] ;  /* 0x0023b40001157983 */ /* 0x000f220000300800 */
[----:B------:R-:W-:Y:S02]  /*375e0*/  PRMT R16, R16, 0x3340, R20 ;  /* 0x0000334010107816 */ /* 0x000fe40000000014 */
[----:B------:R-:W-:Y:S01]  /*375f0*/  PRMT R11, R11, 0x3340, R1 ;  /* 0x000033400b0b7816 */ /* 0x000fe20000000001 */
[----:B------:R-:W4:Y:S01]  /*37600*/  LDL.LU R20, [R1+0x23b0] ;  /* 0x0023b00001147983 */ /* 0x000f220000300800 */
[----:B------:R-:W-:-:S03]  /*37610*/  PRMT R17, R17, 0x3340, R27 ;  /* 0x0000334011117816 */ /* 0x000fc6000000001b */
[----:B0-----:R-:W4:Y:S01]  /*37620*/  LDL.LU R27, [R1+0x23ac] ;  /* 0x0023ac00011b7983 */ /* 0x001f220000300800 */
[----:B------:R-:W-:-:S03]  /*37630*/  PRMT R15, R15, 0x5410, R10 ;  /* 0x000054100f0f7816 */ /* 0x000fc6000000000a */
[----:B------:R-:W4:Y:S04]  /*37640*/  LDL.LU R9, [R1+0xbc] ;  /* 0x0000bc0001097983 */ /* 0x000f280000300800 */
[----:B------:R0:W-:Y:S04]  /*37650*/  STL [R1+0x33c], R14 ;  /* 0x00033c0e01007387 */ /* 0x0001e80000100800 */
[----:B------:R-:W4:Y:S01]  /*37660*/  LDL.LU R10, [R1+0x2c] ;  /* 0x00002c00010a7983 */ /* 0x000f220000300800 */
[----:B-1----:R-:W-:-:S03]  /*37670*/  PRMT R13, R13, 0x3340, R1 ;  /* 0x000033400d0d7816 */ /* 0x002fc60000000001 */
[----:B------:R-:W-:Y:S01]  /*37680*/  STL [R1+0x340], R15 ;  /* 0x0003400f01007387 */ /* 0x000fe20000100800 */
[----:B0-----:R-:W-:-:S03]  /*37690*/  PRMT R14, R16, 0x5410, R11 ;  /* 0x00005410100e7816 */ /* 0x001fc6000000000b */
[----:B------:R-:W4:Y:S04]  /*376a0*/  LDL.LU R16, [R1+0x1b8] ;  /* 0x0001b80001107983 */ /* 0x000f280000300800 */
[----:B------:R-:W4:Y:S04]  /*376b0*/  LDL.LU R11, [R1+0x14] ;  /* 0x00001400010b7983 */ /* 0x000f280000300800 */
[----:B------:R0:W-:Y:S02]  /*376c0*/  STL [R1+0x338], R14 ;  /* 0x0003380e01007387 */ /* 0x0001e40000100800 */
[----:B0-----:R-:W-:-:S02]  /*376d0*/  PRMT R14, R17, 0x5410, R13 ;  /* 0x00005410110e7816 */ /* 0x001fc4000000000d */
[----:B------:R-:W4:Y:S04]  /*376e0*/  LDL.LU R17, [R1+0x1ac] ;  /* 0x0001ac0001117983 */ /* 0x000f280000300800 */
[----:B------:R-:W4:Y:S04]  /*376f0*/  LDL.LU R13, [R1+0x10] ;  /* 0x00001000010d7983 */ /* 0x000f280000300800 */
[----:B------:R2:W-:Y:S02]  /*37700*/  STL [R1+0x348], R14 ;  /* 0x0003480e01007387 */ /* 0x0005e40000100800 */
[----:B--2---:R-:W-:-:S02]  /*37710*/  LOP3.LUT R14, R0, 0xffff, RZ, 0xc0, !PT ;  /* 0x0000ffff000e7812 */ /* 0x004fc400078ec0ff */
[----:B---3--:R-:W-:Y:S01]  /*37720*/  LOP3.LUT R15, R12, 0xffff, RZ, 0xc0, !PT ;  /* 0x0000ffff0c0f7812 */ /* 0x008fe200078ec0ff */
[----:B------:R-:W2:Y:S04]  /*37730*/  LDL.LU R0, [R1+0x704] ;  /* 0x0007040001007983 */ /* 0x000ea80000300800 */
[----:B------:R-:W3:Y:S04]  /*37740*/  LDL R12, [R1+0x6e4] ;  /* 0x0006e400010c7983 */ /* 0x000ee80000100800 */
[----:B------:R0:W-:Y:S04]  /*37750*/  STL [R1+0x1ec], R14 ;  /* 0x0001ec0e01007387 */ /* 0x0001e80000100800 */
[----:B------:R1:W-:Y:S01]  /*37760*/  STL [R1+0x290], R15 ;  /* 0x0002900f01007387 */ /* 0x0003e20000100800 */
[----:B----4-:R-:W-:-:S02]  /*37770*/  LOP3.LUT R2, R2, 0xffff, RZ, 0xc0, !PT ;  /* 0x0000ffff02027812 */ /* 0x010fc400078ec0ff */
[----:B------:R-:W-:Y:S02]  /*37780*/  LOP3.LUT R28, R28, 0xffff, RZ, 0xc0, !PT ;  /* 0x0000ffff1c1c7812 */ /* 0x000fe400078ec0ff */
[----:B------:R-:W-:Y:S02]  /*37790*/  LOP3.LUT R3, R3, 0xffff, RZ, 0xc0, !PT ;  /* 0x0000ffff03037812 */ /* 0x000fe400078ec0ff */
[----:B0-----:R-:W-:Y:S02]  /*377a0*/  PRMT R14, R14, 0x3340, R2 ;  /* 0x000033400e0e7816 */ /* 0x001fe40000000002 */
[----:B------:R-:W-:Y:S02]  /*377b0*/  LOP3.LUT R24, R24, 0xffff, RZ, 0xc0, !PT ;  /* 0x0000ffff18187812 */ /* 0x000fe400078ec0ff */
[----:B-1----:R-:W-:Y:S02]  /*377c0*/  PRMT R15, R15, 0x3340, R28 ;  /* 0x000033400f0f7816 */ /* 0x002fe4000000001c */
[----:B------:R-:W-:-:S02]  /*377d0*/  LOP3.LUT R9, R9, 0xffff, RZ, 0xc0, !PT ;  /* 0x0000ffff09097812 */ /* 0x000fc400078ec0ff */
[----:B------:R-:W-:Y:S02]  /*377e0*/  LOP3.LUT R10, R10, 0xffff, RZ, 0xc0, !PT ;  /* 0x0000ffff0a0a7812 */ /* 0x000fe400078ec0ff */
[----:B------:R-:W-:Y:S02]  /*377f0*/  LOP3.LUT R16, R16, 0xffff, RZ, 0xc0, !PT ;  /* 0x0000ffff10107812 */ /* 0x000fe400078ec0ff */
[----:B------:R-:W-:-:S03]  /*37800*/  LOP3.LUT R11, R11, 0xffff, RZ, 0xc0, !PT ;  /* 0x0000ffff0b0b7812 */ /* 0x000fc600078ec0ff */
[----:B------:R-:W-:Y:S04]  /*37810*/  STL [R1+0x294], R16 ;  /* 0x0002941001007387 */ /* 0x000fe80000100800 */
[----:B------:R0:W-:Y:S01]  /*37820*/  STL [R1+0x1dc], R2 ;  /* 0x0001dc0201007387 */ /* 0x0001e20000100800 */
[----:B------:R-:W-:Y:S02]  /*37830*/  LOP3.LUT R17, R17, 0xffff, RZ, 0xc0, !PT ;  /* 0x0000ffff11117812 */ /* 0x000fe400078ec0ff */
[----:B------:R-:W-:-:S03]  /*37840*/  LOP3.LUT R13, R13, 0xffff, RZ, 0xc0, !PT ;  /* 0x0000ffff0d0d7812 */ /* 0x000fc600078ec0ff */
[----:B------:R-:W-:Y:S04]  /*37850*/  STL [R1+0x2e8], R17 ;  /* 0x0002e81101007387 */ /* 0x000fe80000100800 */
[----:B------:R1:W-:Y:S04]  /*37860*/  STL [R1+0x284], R28 ;  /* 0x0002841c01007387 */ /* 0x0003e80000100800 */
[----:B------:R-:W-:Y:S04]  /*37870*/  STL [R1+0x288], R3 ;  /* 0x0002880301007387 */ /* 0x000fe80000100800 */
[----:B------:R4:W-:Y:S04]  /*37880*/  STL [R1+0x1b8], R9 ;  /* 0x0001b80901007387 */ /* 0x0009e80000100800 */
[----:B------:R-:W-:Y:S04]  /*37890*/  STL [R1+0x2d4], R24 ;  /* 0x0002d41801007387 */ /* 0x000fe80000100800 */
[----:B------:R0:W-:Y:S04]  /*378a0*/  STL [R1+0x1bc], R10 ;  /* 0x0001bc0a01007387 */ /* 0x0001e80000100800 */
[----:B------:R1:W-:Y:S04]  /*378b0*/  STL [R1+0x2bc], R11 ;  /* 0x0002bc0b01007387 */ /* 0x0003e80000100800 */
[----:B------:R-:W-:Y:S04]  /*378c0*/  STL [R1+0x2b8], R13 ;  /* 0x0002b80d01007387 */ /* 0x000fe80000100800 */
[----:B0-----:R-:W3:Y:S04]  /*378d0*/  LDL.LU R2, [R1+0x23a8] ;  /* 0x0023a80001027983 */ /* 0x001ee80000300800 */
[----:B-1----:R-:W3:Y:S01]  /*378e0*/  LDL.LU R28, [R1+0x23a4] ;  /* 0x0023a400011c7983 */ /* 0x002ee20000300800 */
[----:B----4-:R-:W-:-:S02]  /*378f0*/  PRMT R9, R9, 0x3340, R1 ;  /* 0x0000334009097816 */ /* 0x010fc40000000001 */
[----:B------:R-:W-:Y:S02]  /*37900*/  PRMT R10, R10, 0x3340, R1 ;  /* 0x000033400a0a7816 */ /* 0x000fe40000000001 */
[----:B------:R-:W-:Y:S02]  /*37910*/  PRMT R16, R16, 0x3340, R3 ;  /* 0x0000334010107816 */ /* 0x000fe40000000003 */
[----:B------:R-:W-:Y:S01]  /*37920*/  PRMT R9, R14, 0x5410, R9 ;  /* 0x000054100e097816 */ /* 0x000fe20000000009 */
[----:B------:R-:W4:Y:S01]  /*37930*/  LDL.LU R3, [R1+0x23a0] ;  /* 0x0023a00001037983 */ /* 0x000f220000300800 */
[----:B------:R-:W-:-:S03]  /*37940*/  PRMT R17, R17, 0x3340, R24 ;  /* 0x0000334011117816 */ /* 0x000fc60000000018 */
[----:B------:R-:W4:Y:S01]  /*37950*/  LDL.LU R24, [R1+0x239c] ;  /* 0x00239c0001187983 */ /* 0x000f220000300800 */
[----:B------:R-:W-:-:S03]  /*37960*/  PRMT R15, R15, 0x5410, R10 ;  /* 0x000054100f0f7816 */ /* 0x000fc6000000000a */
[----:B------:R-:W4:Y:S01]  /*37970*/  LDL.LU R14, [R1+0x7c8] ;  /* 0x0007c800010e7983 */ /* 0x000f220000300800 */
[----:B------:R-:W-:-:S03]  /*37980*/  PRMT R11, R11, 0x3340, R1 ;  /* 0x000033400b0b7816 */ /* 0x000fc60000000001 */
[----:B------:R0:W-:Y:S01]  /*37990*/  STL [R1+0x320], R9 ;  /* 0x0003200901007387 */ /* 0x0001e20000100800 */
[----:B------:R-:W-:-:S03]  /*379a0*/  PRMT R11, R16, 0x5410, R11 ;  /* 0x00005410100b7816 */ /* 0x000fc6000000000b */
[----:B0-----:R-:W4:Y:S04]  /*379b0*/  LDL.LU R9, [R1+0x50] ;  /* 0x0000500001097983 */ /* 0x001f280000300800 */
[----:B------:R-:W4:Y:S04]  /*379c0*/  LDL R10, [R1+0x624] ;  /* 0x00062400010a7983 */ /* 0x000f280000100800 */
[----:B------:R0:W-:Y:S04]  /*379d0*/  STL [R1+0x31c], R15 ;  /* 0x00031c0f01007387 */ /* 0x0001e80000100800 */
[----:B0-----:R-:W4:Y:S04]  /*379e0*/  LDL.LU R15, [R1+0x1a8] ;  /* 0x0001a800010f7983 */ /* 0x001f280000300800 */
[----:B------:R-:W4:Y:S04]  /*379f0*/  LDL.LU R16, [R1+0x7e8] ;  /* 0x0007e80001107983 */ /* 0x000f280000300800 */
[----:B------:R0:W-:Y:S04]  /*37a00*/  STL [R1+0x318], R11 ;  /* 0x0003180b01007387 */ /* 0x0001e80000100800 */
[----:B0-----:R-:W4:Y:S01]  /*37a10*/  LDL.LU R11, [R1+0x600] ;  /* 0x00060000010b7983 */ /* 0x001f220000300800 */
[----:B------:R-:W-:-:S04]  /*37a20*/  PRMT R13, R13, 0x3340, R1 ;  /* 0x000033400d0d7816 */ /* 0x000fc80000000001 */
[----:B------:R-:W-:Y:S02]  /*37a30*/  PRMT R13, R17, 0x5410, R13 ;  /* 0x00005410110d7816 */ /* 0x000fe4000000000d */
[----:B------:R-:W4:Y:S04]  /*37a40*/  LDL.LU R17, [R1+0x44] ;  /* 0x0000440001117983 */ /* 0x000f280000300800 */
[----:B------:R0:W-:Y:S01]  /*37a50*/  STL [R1+0x354], R13 ;  /* 0x0003540d01007387 */ /* 0x0001e20000100800 */
[----:B--2---:R-:W-:Y:S02]  /*37a60*/  LOP3.LUT R0, R0, 0xffff, RZ, 0xc0, !PT ;  /* 0x0000ffff00007812 */ /* 0x004fe400078ec0ff */
[----:B---3--:R-:W-:Y:S02]  /*37a70*/  LOP3.LUT R12, R12, 0xffff, RZ, 0xc0, !PT ;  /* 0x0000ffff0c0c7812 */ /* 0x008fe400078ec0ff */
[----:B----4-:R-:W-:-:S02]  /*37a80*/  LOP3.LUT R14, R14, 0xffff, RZ, 0xc0, !PT ;  /* 0x0000ffff0e0e7812 */ /* 0x010fc400078ec0ff */
[----:B------:R-:W-:Y:S02]  /*37a90*/  LOP3.LUT R10, R10, 0xffff, RZ, 0xc0, !PT ;  /* 0x0000ffff0a0a7812 */ /* 0x000fe400078ec0ff */
[----:B------:R-:W-:-:S05]  /*37aa0*/  LOP3.LUT R16, R16, 0xffff, RZ, 0xc0, !PT ;  /* 0x0000ffff10107812 */ /* 0x000fca00078ec0ff */
[----:B------:R1:W-:Y:S04]  /*37ab0*/  STL [R1+0x2c0], R16 ;  /* 0x0002c01001007387 */ /* 0x0003e80000100800 */
[----:B------:R-:W-:Y:S04]  /*37ac0*/  STL [R1+0x2b0], R0 ;  /* 0x0002b00001007387 */ /* 0x000fe80000100800 */
[----:B------:R-:W-:Y:S04]  /*37ad0*/  STL [R1+0x310], R14 ;  /* 0x0003100e01007387 */ /* 0x000fe80000100800 */
[----:B------:R2:W-:Y:S04]  /*37ae0*/  STL [R1+0x14], R10 ;  /* 0x0000140a01007387 */ /* 0x0005e80000100800 */
[----:B------:R-:W-:Y:S01]  /*37af0*/  STL [R1+0x30c], R12 ;  /* 0x00030c0c01007387 */ /* 0x000fe20000100800 */
[----:B0-----:R-:W-:-:S02]  /*37b00*/  LOP3.LUT R13, R11, 0xffff, RZ, 0xc0, !PT ;  /* 0x0000ffff0b0d7812 */ /* 0x001fc400078ec0ff */
[----:B------:R-:W-:Y:S02]  /*37b10*/  LOP3.LUT R11, R24, 0xffff, RZ, 0xc0, !PT ;  /* 0x0000ffff180b7812 */ /* 0x000fe400078ec0ff */
[----:B------:R-:W3:Y:S01]  /*37b20*/  LDL.LU R24, [R1+0x150] ;  /* 0x0001500001187983 */ /* 0x000ee20000300800 */
[----:B------:R-:W-:-:S03]  /*37b30*/  LOP3.LUT R15, R15, 0xffff, RZ, 0xc0, !PT ;  /* 0x0000ffff0f0f7812 */ /* 0x000fc600078ec0ff */
[----:B------:R0:W-:Y:S01]  /*37b40*/  STL [R1+0x304], R13 ;  /* 0x0003040d01007387 */ /* 0x0001e20000100800 */
[----:B-1----:R-:W-:Y:S02]  /*37b50*/  PRMT R16, R16, 0x3340, R0 ;  /* 0x0000334010107816 */ /* 0x002fe40000000000 */
[----:B--2---:R-:W-:Y:S01]  /*37b60*/  PRMT R10, R10, 0x3340, R1 ;  /* 0x000033400a0a7816 */ /* 0x004fe20000000001 */
[----:B------:R1:W-:Y:S04]  /*37b70*/  STL [R1+0x10], R11 ;  /* 0x0000100b01007387 */ /* 0x0003e80000100800 */
[----:B------:R2:W-:Y:S01]  /*37b80*/  STL [R1+0x2e4], R15 ;  /* 0x0002e40f01007387 */ /* 0x0005e20000100800 */
[----:B------:R-:W-:Y:S02]  /*37b90*/  PRMT R16, R16, 0x5410, R10 ;  /* 0x0000541010107816 */ /* 0x000fe4000000000a */
[----:B------:R-:W-:-:S02]  /*37ba0*/  PRMT R14, R14, 0x3340, R12 ;  /* 0x000033400e0e7816 */ /* 0x000fc4000000000c */
[--C-:B0-----:R-:W-:Y:S02]  /*37bb0*/  PRMT R13, R13, 0x3340, R1.reuse ;  /* 0x000033400d0d7816 */ /* 0x101fe40000000001 */
[----:B-1----:R-:W-:Y:S02]  /*37bc0*/  PRMT R11, R11, 0x3340, R1 ;  /* 0x000033400b0b7816 */ /* 0x002fe40000000001 */
[----:B------:R-:W-:Y:S02]  /*37bd0*/  PRMT R13, R14, 0x5410, R13 ;  /* 0x000054100e0d7816 */ /* 0x000fe4000000000d */
[----:B---3--:R-:W-:-:S04]  /*37be0*/  LOP3.LUT R24, R24, 0xffff, RZ, 0xc0, !PT ;  /* 0x0000ffff18187812 */ /* 0x008fc800078ec0ff */
[----:B--2---:R-:W-:Y:S01]  /*37bf0*/  PRMT R15, R15, 0x3340, R24 ;  /* 0x000033400f0f7816 */ /* 0x004fe20000000018 */
[----:B------:R0:W-:Y:S04]  /*37c00*/  STL [R1+0x2dc], R24 ;  /* 0x0002dc1801007387 */ /* 0x0001e80000100800 */
[----:B------:R-:W2:Y:S01]  /*37c10*/  LDL.LU R0, [R1+0x2398] ;  /* 0x0023980001007983 */ /* 0x000ea20000300800 */
[----:B------:R-:W-:-:S03]  /*37c20*/  PRMT R11, R15, 0x5410, R11 ;  /* 0x000054100f0b7816 */ /* 0x000fc6000000000b */
[----:B0-----:R-:W3:Y:S04]  /*37c30*/  LDL.LU R24, [R1+0x88] ;  /* 0x0000880001187983 */ /* 0x001ee80000300800 */
[----:B------:R-:W4:Y:S04]  /*37c40*/  LDL.LU R12, [R1+0x2394] ;  /* 0x00239400010c7983 */ /* 0x000f280000300800 */
[----:B------:R-:W2:Y:S04]  /*37c50*/  LDL.LU R10, [R1+0x60] ;  /* 0x00006000010a7983 */ /* 0x000ea80000300800 */
[----:B------:R0:W-:Y:S04]  /*37c60*/  STL [R1+0x360], R16 ;  /* 0x0003601001007387 */ /* 0x0001e80000100800 */
[----:B0-----:R-:W3:Y:S04]  /*37c70*/  LDL.LU R16, [R1+0x48] ;  /* 0x0000480001107983 */ /* 0x001ee80000300800 */
[----:B------:R-:W3:Y:S04]  /*37c80*/  LDL.LU R15, [R1+0x5c] ;  /* 0x00005c00010f7983 */ /* 0x000ee80000300800 */
[----:B------:R0:W-:Y:S04]  /*37c90*/  STL [R1+0x3bc], R11 ;  /* 0x0003bc0b01007387 */ /* 0x0001e80000100800 */
[----:B0-----:R-:W4:Y:S04]  /*37ca0*/  LDL.LU R11, [R1+0x6c] ;  /* 0x00006c00010b7983 */ /* 0x001f280000300800 */
[----:B------:R-:W4:Y:S04]  /*37cb0*/  LDL.LU R14, [R1+0x64] ;  /* 0x00006400010e7983 */ /* 0x000f280000300800 */
[----:B------:R0:W-:Y:S04]  /*37cc0*/  STL [R1+0x3e8], R13 ;  /* 0x0003e80d01007387 */ /* 0x0001e80000100800 */
[----:B0-----:R-:W4:Y:S01]  /*37cd0*/  LDL.LU R13, [R1+0x58] ;  /* 0x00005800010d7983 */ /* 0x001f220000300800 */
[----:B------:R-:W-:-:S04]  /*37ce0*/  SHF.R.U32.HI R9, RZ, 0x8, R9 ;  /* 0x00000008ff097819 */ /* 0x000fc80000011609 */
[----:B------:R-:W-:-:S04]  /*37cf0*/  LOP3.LUT R9, R9, 0xffff, RZ, 0xc0, !PT ;  /* 0x0000ffff09097812 */ /* 0x000fc800078ec0ff */
[----:B------:R-:W-:-:S05]  /*37d00*/  PRMT R9, R9, 0x3340, R1 ;  /* 0x0000334009097816 */ /* 0x000fca0000000001 */
[----:B------:R3:W-:Y:S01]  /*37d10*/  STL [R1+0x158], R9 ;  /* 0x0001580901007387 */ /* 0x0007e20000100800 */
[----:B--2---:R-:W-:-:S04]  /*37d20*/  SHF.R.U32.HI R10, RZ, 0x8, R10 ;  /* 0x00000008ff0a7819 */ /* 0x004fc8000001160a */
[----:B------:R-:W-:Y:S02]  /*37d30*/  LOP3.LUT R10, R10, 0xffff, RZ, 0xc0, !PT ;  /* 0x0000ffff0a0a7812 */ /* 0x000fe400078ec0ff */
[----:B---3--:R-:W-:Y:S02]  /*37d40*/  SHF.R.U32.HI R9, RZ, 0x8, R15 ;  /* 0x00000008ff097819 */ /* 0x008fe4000001160f */
[----:B------:R-:W-:Y:S02]  /*37d50*/  SHF.R.U32.HI R15, RZ, 0x8, R16 ;  /* 0x00000008ff0f7819 */ /* 0x000fe40000011610 */
[----:B------:R-:W-:Y:S02]  /*37d60*/  LOP3.LUT R9, R9, 0xffff, RZ, 0xc0, !PT ;  /* 0x0000ffff09097812 */ /* 0x000fe400078ec0ff */
[----:B----4-:R-:W-:Y:S02]  /*37d70*/  SHF.R.U32.HI R14, RZ, 0x8, R14 ;  /* 0x00000008ff0e7819 */ /* 0x010fe4000001160e */
[----:B------:R-:W-:-:S02]  /*37d80*/  SHF.R.U32.HI R11, RZ, 0x8, R11 ;  /* 0x00000008ff0b7819 */ /* 0x000fc4000001160b */
[----:B------:R-:W-:Y:S02]  /*37d90*/  LOP3.LUT R14, R14, 0xffff, RZ, 0xc0, !PT ;  /* 0x0000ffff0e0e7812 */ /* 0x000fe400078ec0ff */
[----:B------:R-:W-:-:S04]  /*37da0*/  SHF.R.U32.HI R13, RZ, 0x8, R13 ;  /* 0x00000008ff0d7819 */ /* 0x000fc8000001160d */
[----:B------:R-:W-:Y:S02]  /*37db0*/  LOP3.LUT R13, R13, 0xffff, RZ, 0xc0, !PT ;  /* 0x0000ffff0d0d7812 */ /* 0x000fe400078ec0ff */
[----:B------:R-:W-:Y:S02]  /*37dc0*/  SHF.R.U32.HI R16, RZ, 0x8, R17 ;  /* 0x00000008ff107819 */ /* 0x000fe40000011611 */
[----:B------:R-:W-:Y:S02]  /*37dd0*/  LOP3.LUT R11, R11, 0xffff, RZ, 0xc0, !PT ;  /* 0x0000ffff0b0b7812 */ /* 0x000fe400078ec0ff */
[----:B------:R-:W-:Y:S02]  /*37de0*/  PRMT R9, R9, 0x3340, R1 ;  /* 0x0000334009097816 */ /* 0x000fe40000000001 */
[----:B------:R-:W-:Y:S01]  /*37df0*/  PRMT R14, R14, 0x3340, R13 ;  /* 0x000033400e0e7816 */ /* 0x000fe2000000000d */
[----:B------:R-:W2:Y:S04]  /*37e00*/  LDL.LU R17, [R1+0xe0] ;  /* 0x0000e00001117983 */ /* 0x000ea80000300800 */
[----:B------:R-:W3:Y:S01]  /*37e10*/  LDL.LU R13, [R1+0x4c] ;  /* 0x00004c00010d7983 */ /* 0x000ee20000300800 */
[----:B------:R-:W-:-:S03]  /*37e20*/  PRMT R10, R11, 0x3340, R10 ;  /* 0x000033400b0a7816 */ /* 0x000fc6000000000a */
[----:B------:R0:W-:Y:S04]  /*37e30*/  STL [R1+0x1a4], R14 ;  /* 0x0001a40e01007387 */ /* 0x0001e80000100800 */
[----:B0-----:R-:W4:Y:S04]  /*37e40*/  LDL.LU R14, [R1+0x80] ;  /* 0x00008000010e7983 */ /* 0x001f280000300800 */
[----:B------:R0:W-:Y:S04]  /*37e50*/  STL [R1+0x130], R9 ;  /* 0x0001300901007387 */ /* 0x0001e80000100800 */
[----:B0-----:R-:W2:Y:S04]  /*37e60*/  LDL.LU R9, [R1+0x84] ;  /* 0x0000840001097983 */ /* 0x001ea80000300800 */
[----:B------:R-:W2:Y:S04]  /*37e70*/  LDL.LU R11, [R1+0x54] ;  /* 0x00005400010b7983 */ /* 0x000ea80000300800 */
[----:B------:R0:W-:Y:S04]  /*37e80*/  STL [R1+0x1a0], R10 ;  /* 0x0001a00a01007387 */ /* 0x0001e80000100800 */
[----:B0-----:R-:W2:Y:S01]  /*37e90*/  LDL.LU R10, [R1+0x68] ;  /* 0x00006800010a7983 */ /* 0x001ea20000300800 */
[----:B------:R-:W-:-:S02]  /*37ea0*/  LOP3.LUT R15, R15, 0xffff, RZ, 0xc0, !PT ;  /* 0x0000ffff0f0f7812 */ /* 0x000fc400078ec0ff */
[----:B------:R-:W-:-:S04]  /*37eb0*/  LOP3.LUT R16, R16, 0xffff, RZ, 0xc0, !PT ;  /* 0x0000ffff10107812 */ /* 0x000fc800078ec0ff */
[----:B------:R-:W-:-:S05]  /*37ec0*/  PRMT R16, R15, 0x3340, R16 ;  /* 0x000033400f107816 */ /* 0x000fca0000000010 */
[----:B------:R0:W-:Y:S04]  /*37ed0*/  STL [R1+0x1ac], R16 ;  /* 0x0001ac1001007387 */ /* 0x0001e80000100800 */
[----:B0-----:R-:W2:Y:S01]  /*37ee0*/  LDL.LU R16, [R1+0x94] ;  /* 0x0000940001107983 */ /* 0x001ea20000300800 */
[----:B---3--:R-:W-:-:S04]  /*37ef0*/  SHF.R.U32.HI R13, RZ, 0x8, R13 ;  /* 0x00000008ff0d7819 */ /* 0x008fc8000001160d */
[----:B------:R-:W-:Y:S02]  /*37f00*/  LOP3.LUT R13, R13, 0xffff, RZ, 0xc0, !PT ;  /* 0x0000ffff0d0d7812 */ /* 0x000fe400078ec0ff */
[----:B----4-:R-:W-:Y:S02]  /*37f10*/  SHF.R.U32.HI R14, RZ, 0x8, R14 ;  /* 0x00000008ff0e7819 */ /* 0x010fe4000001160e */
[----:B--2---:R-:W-:-:S04]  /*37f20*/  SHF.R.U32.HI R15, RZ, 0x8, R11 ;  /* 0x00000008ff0f7819 */ /* 0x004fc8000001160b */
[----:B------:R-:W-:Y:S02]  /*37f30*/  LOP3.LUT R15, R15, 0xffff, RZ, 0xc0, !PT ;  /* 0x0000ffff0f0f7812 */ /* 0x000fe400078ec0ff */
[----:B------:R-:W-:Y:S02]  /*37f40*/  LOP3.LUT R14, R14, 0xffff, RZ, 0xc0, !PT ;  /* 0x0000ffff0e0e7812 */ /* 0x000fe400078ec0ff */
[----:B------:R-:W-:Y:S02]  /*37f50*/  SHF.R.U32.HI R11, RZ, 0x8, R10 ;  /* 0x00000008ff0b7819 */ /* 0x000fe4000001160a */
[----:B------:R-:W-:Y:S02]  /*37f60*/  PRMT R15, R15, 0x3340, R1 ;  /* 0x000033400f0f7816 */ /* 0x000fe40000000001 */
[----:B------:R-:W-:Y:S02]  /*37f70*/  LOP3.LUT R11, R11, 0xffff, RZ, 0xc0, !PT ;  /* 0x0000ffff0b0b7812 */ /* 0x000fe400078ec0ff */
[----:B------:R-:W-:-:S02]  /*37f80*/  SHF.R.U32.HI R10, RZ, 0x8, R24 ;  /* 0x00000008ff0a7819 */ /* 0x000fc40000011618 */
[----:B------:R-:W-:Y:S01]  /*37f90*/  SHF.R.U32.HI R9, RZ, 0x8, R9 ;  /* 0x00000008ff097819 */ /* 0x000fe20000011609 */
[----:B------:R-:W2:Y:S01]  /*37fa0*/  LDL.LU R24, [R1+0x8c] ;  /* 0x00008c0001187983 */ /* 0x000ea20000300800 */
[----:B------:R-:W-:-:S03]  /*37fb0*/  PRMT R13, R11, 0x3340, R13 ;  /* 0x000033400b0d7816 */ /* 0x000fc6000000000d */
[----:B------:R0:W-:Y:S01]  /*37fc0*/  STL [R1+0x10c], R15 ;  /* 0x00010c0f01007387 */ /* 0x0001e20000100800 */
[----:B------:R-:W-:Y:S02]  /*37fd0*/  PRMT R14, R14, 0x3340, R1 ;  /* 0x000033400e0e7816 */ /* 0x000fe40000000001 */
[----:B------:R-:W-:Y:S02]  /*37fe0*/  LOP3.LUT R10, R10, 0xffff, RZ, 0xc0, !PT ;  /* 0x0000ffff0a0a7812 */ /* 0x000fe400078ec0ff */
[----:B------:R-:W-:Y:S01]  /*37ff0*/  LOP3.LUT R9, R9, 0xffff, RZ, 0xc0, !PT ;  /* 0x0000ffff09097812 */ /* 0x000fe200078ec0ff */
[----:B0-----:R-:W3:Y:S04]  /*38000*/  LDL.LU R15, [R1+0x18] ;  /* 0x00001800010f7983 */ /* 0x001ee80000300800 */
[----:B------:R-:W4:Y:S04]  /*38010*/  LDL.LU R11, [R1+0x1c] ;  /* 0x00001c00010b7983 */ /* 0x000f280000300800 */
[----:B------:R0:W-:Y:S01]  /*38020*/  STL [R1+0x19c], R13 ;  /* 0x00019c0d01007387 */ /* 0x0001e20000100800 */
[----:B------:R-:W-:-:S03]  /*38030*/  PRMT R9, R9, 0x3340, R10 ;  /* 0x0000334009097816 */ /* 0x000fc6000000000a */
[----:B0-----:R-:W2:Y:S04]  /*38040*/  LDL.LU R13, [R1+0xcc] ;  /* 0x0000cc00010d7983 */ /* 0x001ea80000300800 */
[----:B------:R0:W-:Y:S04]  /*38050*/  STL [R1+0x108], R14 ;  /* 0x0001080e01007387 */ /* 0x0001e80000100800 */
[----:B0-----:R-:W2:Y:S04]  /*38060*/  LDL.LU R14, [R1+0xe4] ;  /* 0x0000e400010e7983 */ /* 0x001ea80000300800 */
[----:B------:R-:W2:Y:S04]  /*38070*/  LDL.LU R10, [R1+0x40] ;  /* 0x00004000010a7983 */ /* 0x000ea80000300800 */
[----:B------:R0:W-:Y:S01]  /*38080*/  STL [R1+0x194], R9 ;  /* 0x0001940901007387 */ /* 0x0001e20000100800 */
[----:B---3--:R-:W-:-:S02]  /*38090*/  SHF.R.U32.HI R15, RZ, 0x8, R15 ;  /* 0x00000008ff0f7819 */ /* 0x008fc4000001160f */
[----:B----4-:R-:W-:Y:S02]  /*380a0*/  SHF.R.U32.HI R11, RZ, 0x8, R11 ;  /* 0x00000008ff0b7819 */ /* 0x010fe4000001160b */
[----:B------:R-:W-:Y:S02]  /*380b0*/  LOP3.LUT R15, R15, 0xffff, RZ, 0xc0, !PT ;  /* 0x0000ffff0f0f7812 */ /* 0x000fe400078ec0ff */
[----:B------:R-:W-:Y:S02]  /*380c0*/  LOP3.LUT R11, R11, 0xffff, RZ, 0xc0, !PT ;  /* 0x0000ffff0b0b7812 */ /* 0x000fe400078ec0ff */
[----:B------:R-:W-:Y:S02]  /*380d0*/  PRMT R15, R15, 0x3340, R1 ;  /* 0x000033400f0f7816 */ /* 0x000fe40000000001 */
[----:B--2---:R-:W-:Y:S02]  /*380e0*/  SHF.R.U32.HI R10, RZ, 0x8, R10 ;  /* 0x00000008ff0a7819 */ /* 0x004fe4000001160a */
[----:B0-----:R-:W-:-:S02]  /*380f0*/  SHF.R.U32.HI R9, RZ, 0x8, R14 ;  /* 0x00000008ff097819 */ /* 0x001fc4000001160e */
[----:B------:R-:W-:Y:S02]  /*38100*/  SHF.R.U32.HI R14, RZ, 0x8, R17 ;  /* 0x00000008ff0e7819 */ /* 0x000fe40000011611 */
[----:B------:R-:W-:Y:S01]  /*38110*/  LOP3.LUT R10, R10, 0xffff, RZ, 0xc0, !PT ;  /* 0x0000ffff0a0a7812 */ /* 0x000fe200078ec0ff */
[----:B------:R-:W2:Y:S04]  /*38120*/  LDL.LU R17, [R1+0xd0] ;  /* 0x0000d00001117983 */ /* 0x000ea80000300800 */
[----:B------:R0:W-:Y:S01]  /*38130*/  STL [R1+0xf4], R15 ;  /* 0x0000f40f01007387 */ /* 0x0001e20000100800 */
[----:B------:R-:W-:-:S03]  /*38140*/  PRMT R11, R10, 0x3340, R11 ;  /* 0x000033400a0b7816 */ /* 0x000fc6000000000b */
[----:B0-----:R-:W3:Y:S04]  /*38150*/  LDL.LU R15, [R1+0xa0] ;  /* 0x0000a000010f7983 */ /* 0x001ee80000300800 */
[----:B------:R-:W4:Y:S01]  /*38160*/  LDL.LU R10, [R1+0xa4] ;  /* 0x0000a400010a7983 */ /* 0x000f220000300800 */
[----:B------:R-:W-:-:S03]  /*38170*/  SHF.R.U32.HI R13, RZ, 0x8, R13 ;  /* 0x00000008ff0d7819 */ /* 0x000fc6000001160d */
[----:B------:R0:W-:Y:S01]  /*38180*/  STL [R1+0x190], R11 ;  /* 0x0001900b01007387 */ /* 0x0001e20000100800 */
[----:B------:R-:W-:Y:S02]  /*38190*/  LOP3.LUT R13, R13, 0xffff, RZ, 0xc0, !PT ;  /* 0x0000ffff0d0d7812 */ /* 0x000fe400078ec0ff */
[----:B------:R-:W-:Y:S02]  /*381a0*/  LOP3.LUT R9, R9, 0xffff, RZ, 0xc0, !PT ;  /* 0x0000ffff09097812 */ /* 0x000fe400078ec0ff */
[----:B------:R-:W-:Y:S01]  /*381b0*/  PRMT R13, R13, 0x3340, R1 ;  /* 0x000033400d0d7816 */ /* 0x000fe20000000001 */
[----:B0-----:R-:W2:Y:S01]  /*381c0*/  LDL.LU R11, [R1+0x98] ;  /* 0x00009800010b7983 */ /* 0x001ea20000300800 */
[----:B------:R-:W-:-:S03]  /*381d0*/  LOP3.LUT R14, R14, 0xffff, RZ, 0xc0, !PT ;  /* 0x0000ffff0e0e7812 */ /* 0x000fc600078ec0ff */
[----:B------:R4:W-:Y:S01]  /*381e0*/  STL [R1+0xf0], R13 ;  /* 0x0000f00d01007387 */ /* 0x0009e20000100800 */
[----:B------:R-:W-:Y:S02]  /*381f0*/  PRMT R9, R9, 0x3340, R14 ;  /* 0x0000334009097816 */ /* 0x000fe4000000000e */
[----:B------:R-:W-:-:S03]  /*38200*/  SHF.R.U32.HI R14, RZ, 0x8, R12 ;  /* 0x00000008ff0e7819 */ /* 0x000fc6000001160c */
[----:B------:R2:W-:Y:S01]  /*38210*/  STL [R1+0x18c], R9 ;  /* 0x00018c0901007387 */ /* 0x0005e20000100800 */
[----:B---3--:R-:W-:Y:S02]  /*38220*/  SHF.R.U32.HI R15, RZ, 0x8, R15 ;  /* 0x00000008ff0f7819 */ /* 0x008fe4000001160f */
[----:B----4-:R-:W-:Y:S02]  /*38230*/  SHF.R.U32.HI R13, RZ, 0x8, R10 ;  /* 0x00000008ff0d7819 */ /* 0x010fe4000001160a */
[----:B------:R-:W-:Y:S02]  /*38240*/  LOP3.LUT R12, R15, 0xffff, RZ, 0xc0, !PT ;  /* 0x0000ffff0f0c7812 */ /* 0x000fe400078ec0ff */
[----:B------:R-:W-:-:S04]  /*38250*/  LOP3.LUT R13, R13, 0xffff, RZ, 0xc0, !PT ;  /* 0x0000ffff0d0d7812 */ /* 0x000fc800078ec0ff */
[----:B------:R-:W-:Y:S02]  /*38260*/  PRMT R15, R12, 0x3340, R13 ;  /* 0x000033400c0f7816 */ /* 0x000fe4000000000d */
[----:B------:R-:W3:Y:S01]  /*38270*/  LDL.LU R12, [R1+0xd4] ;  /* 0x0000d400010c7983 */ /* 0x000ee20000300800 */
[----:B------:R-:W-:Y:S02]  /*38280*/  SHF.R.U32.HI R10, RZ, 0x8, R16 ;  /* 0x00000008ff0a7819 */ /* 0x000fe40000011610 */
[----:B--2---:R-:W-:Y:S02]  /*38290*/  SHF.R.U32.HI R9, RZ, 0x8, R11 ;  /* 0x00000008ff097819 */ /* 0x004fe4000001160b */
[----:B------:R-:W-:Y:S01]  /*382a0*/  LOP3.LUT R14, R14, 0xffff, RZ, 0xc0, !PT ;  /* 0x0000ffff0e0e7812 */ /* 0x000fe200078ec0ff */
[----:B------:R-:W2:Y:S01]  /*382b0*/  LDL.LU R13, [R1+0x104] ;  /* 0x00010400010d7983 */ /* 0x000ea20000300800 */
[----:B------:R-:W-:Y:S02]  /*382c0*/  LOP3.LUT R10, R10, 0xffff, RZ, 0xc0, !PT ;  /* 0x0000ffff0a0a7812 */ /* 0x000fe400078ec0ff */
[----:B------:R-:W-:-:S02]  /*382d0*/  LOP3.LUT R9, R9, 0xffff, RZ, 0xc0, !PT ;  /* 0x0000ffff09097812 */ /* 0x000fc400078ec0ff */
[--C-:B------:R-:W-:Y:S02]  /*382e0*/  PRMT R14, R14, 0x3340, R1.reuse ;  /* 0x000033400e0e7816 */ /* 0x100fe40000000001 */
[----:B------:R-:W-:Y:S01]  /*382f0*/  SHF.R.U32.HI R11, RZ, 0x8, R24 ;  /* 0x00000008ff0b7819 */ /* 0x000fe20000011618 */
[----:B------:R0:W-:Y:S01]  /*38300*/  STL [R1+0x1a8], R15 ;  /* 0x0001a80f01007387 */ /* 0x0001e20000100800 */
[----:B------:R-:W-:Y:S02]  /*38310*/  PRMT R10, R9, 0x3340, R10 ;  /* 0x00003340090a7816 */ /* 0x000fe4000000000a */
[----:B------:R-:W-:Y:S01]  /*38320*/  LOP3.LUT R11, R11, 0xffff, RZ, 0xc0, !PT ;  /* 0x0000ffff0b0b7812 */ /* 0x000fe200078ec0ff */
[----:B0-----:R-:W4:Y:S04]  /*38330*/  LDL.LU R15, [R1+0x100] ;  /* 0x00010000010f7983 */ /* 0x001f280000300800 */
[----:B------:R-:W2:Y:S04]  /*38340*/  LDL.LU R16, [R1+0x110] ;  /* 0x0001100001107983 */ /* 0x000ea80000300800 */
[----:B------:R-:W2:Y:S04]  /*38350*/  LDL.LU R24, [R1+0x114] ;  /* 0x0001140001187983 */ /* 0x000ea80000300800 */
[----:B------:R0:W-:Y:S01]  /*38360*/  STL [R1+0xe4], R14 ;  /* 0x0000e40e01007387 */ /* 0x0001e20000100800 */
[----:B------:R-:W-:-:S03]  /*38370*/  PRMT R11, R11, 0x3340, R1 ;  /* 0x000033400b0b7816 */ /* 0x000fc60000000001 */
[----:B0-----:R-:W2:Y:S04]  /*38380*/  LDL.LU R14, [R1+0xec] ;  /* 0x0000ec00010e7983 */ /* 0x001ea80000300800 */
[----:B------:R0:W-:Y:S04]  /*38390*/  STL [R1+0x188], R10 ;  /* 0x0001880a01007387 */ /* 0x0001e80000100800 */
[----:B------:R1:W-:Y:S01]  /*383a0*/  STL [R1+0xe8], R11 ;  /* 0x0000e80b01007387 */ /* 0x0003e20000100800 */
[----:B0-----:R-:W-:Y:S02]  /*383b0*/  SHF.R.U32.HI R10, RZ, 0x8, R17 ;  /* 0x00000008ff0a7819 */ /* 0x001fe40000011611 */
[----:B-1----:R-:W-:Y:S01]  /*383c0*/  SHF.R.U32.HI R11, RZ, 0x8, R27 ;  /* 0x00000008ff0b7819 */ /* 0x002fe2000001161b */
[----:B------:R-:W4:Y:S04]  /*383d0*/  LDL.LU R17, [R1+0x78] ;  /* 0x0000780001117983 */ /* 0x000f280000300800 */
[----:B------:R-:W4:Y:S01]  /*383e0*/  LDL.LU R27, [R1+0xac] ;  /* 0x0000ac00011b7983 */ /* 0x000f220000300800 */
[----:B------:R-:W-:-:S02]  /*383f0*/  LOP3.LUT R10, R10, 0xffff, RZ, 0xc0, !PT ;  /* 0x0000ffff0a0a7812 */ /* 0x000fc400078ec0ff */
[----:B---3--:R-:W-:Y:S02]  /*38400*/  SHF.R.U32.HI R9, RZ, 0x8, R12 ;  /* 0x00000008ff097819 */ /* 0x008fe4000001160c */
[----:B------:R-:W-:Y:S02]  /*38410*/  SHF.R.U32.HI R12, RZ, 0x8, R2 ;  /* 0x00000008ff0c7819 */ /* 0x000fe40000011602 */
[----:B------:R-:W-:Y:S02]  /*38420*/  LOP3.LUT R9, R9, 0xffff, RZ, 0xc0, !PT ;  /* 0x0000ffff09097812 */ /* 0x000fe400078ec0ff */
[----:B------:R-:W-:Y:S02]  /*38430*/  SHF.R.U32.HI R2, RZ, 0x8, R28 ;  /* 0x00000008ff027819 */ /* 0x000fe4000001161c */
[----:B------:R-:W3:Y:S01]  /*38440*/  LDL.LU R28, [R1+0xc8] ;  /* 0x0000c800011c7983 */ /* 0x000ee20000300800 */
[----:B------:R-:W-:-:S03]  /*38450*/  PRMT R9, R9, 0x3340, R10 ;  /* 0x0000334009097816 */ /* 0x000fc6000000000a */
[----:B------:R-:W3:Y:S01]  /*38460*/  LDL.LU R10, [R1+0xc4] ;  /* 0x0000c400010a7983 */ /* 0x000ee20000300800 */
[----:B------:R-:W-:Y:S02]  /*38470*/  SHF.R.U32.HI R0, RZ, 0x8, R0 ;  /* 0x00000008ff007819 */ /* 0x000fe40000011600 */
[----:B------:R-:W-:Y:S02]  /*38480*/  SHF.R.U32.HI R3, RZ, 0x8, R3 ;  /* 0x00000008ff037819 */ /* 0x000fe40000011603 */
[----:B------:R-:W-:Y:S02]  /*38490*/  LOP3.LUT R12, R12, 0xffff, RZ, 0xc0, !PT ;  /* 0x0000ffff0c0c7812 */ /* 0x000fe400078ec0ff */
[----:B------:R-:W-:Y:S02]  /*384a0*/  LOP3.LUT R0, R0, 0xffff, RZ, 0xc0, !PT ;  /* 0x0000ffff00007812 */ /* 0x000fe400078ec0ff */
[----:B------:R-:W-:Y:S02]  /*384b0*/  LOP3.LUT R11, R11, 0xffff, RZ, 0xc0, !PT ;  /* 0x0000ffff0b0b7812 */ /* 0x000fe400078ec0ff */
[----:B------:R-:W-:-:S02]  /*384c0*/  LOP3.LUT R2, R2, 0xffff, RZ, 0xc0, !PT ;  /* 0x0000ffff02027812 */ /* 0x000fc400078ec0ff */
[----:B------:R-:W-:Y:S02]  /*384d0*/  PRMT R0, R0, 0x3340, R1 ;  /* 0x0000334000007816 */ /* 0x000fe40000000001 */
[----:B------:R-:W-:Y:S01]  /*384e0*/  LOP3.LUT R3, R3, 0xffff, RZ, 0xc0, !PT ;  /* 0x0000ffff03037812 */ /* 0x000fe200078ec0ff */
[----:B------:R0:W-:Y:S02]  /*384f0*/  STL [R1+0x184], R9 ;  /* 0x0001840901007387 */ /* 0x0001e40000100800 */
[----:B0-----:R-:W-:Y:S02]  /*38500*/  PRMT R9, R11, 0x3340, R12 ;  /* 0x000033400b097816 */ /* 0x001fe4000000000c */
[----:B------:R-:W4:Y:S04]  /*38510*/  LDL.LU R12, [R1+0xc0] ;  /* 0x0000c000010c7983 */ /* 0x000f280000300800 */
[----:B------:R0:W-:Y:S04]  /*38520*/  STL [R1+0xe0], R0 ;  /* 0x0000e00001007387 */ /* 0x0001e80000100800 */
[----:B------:R1:W-:Y:S01]  /*38530*/  STL [R1+0x180], R9 ;  /* 0x0001800901007387 */ /* 0x0003e20000100800 */
[----:B0-----:R-:W-:-:S02]  /*38540*/  PRMT R0, R2, 0x3340, R3 ;  /* 0x0000334002007816 */ /* 0x001fc40000000003 */
[----:B--2---:R-:W-:Y:S02]  /*38550*/  SHF.R.U32.HI R3, RZ, 0x8, R14 ;  /* 0x00000008ff037819 */ /* 0x004fe4000001160e */
[----:B-1----:R-:W-:Y:S02]  /*38560*/  SHF.R.U32.HI R9, RZ, 0x8, R13 ;  /* 0x00000008ff097819 */ /* 0x002fe4000001160d */
[----:B------:R-:W-:Y:S01]  /*38570*/  SHF.R.U32.HI R2, RZ, 0x8, R24 ;  /* 0x00000008ff027819 */ /* 0x000fe20000011618 */
[----:B------:R0:W-:Y:S04]  /*38580*/  STL [R1+0x198], R0 ;  /* 0x0001980001007387 */ /* 0x0001e80000100800 */
[----:B------:R-:W2:Y:S04]  /*38590*/  LDL.LU R14, [R1+0xb0] ;  /* 0x0000b000010e7983 */ /* 0x000ea80000300800 */
[----:B------:R-:W2:Y:S01]  /*385a0*/  LDL.LU R13, [R1+0x120] ;  /* 0x00012000010d7983 */ /* 0x000ea20000300800 */
[----:B0-----:R-:W-:-:S02]  /*385b0*/  SHF.R.U32.HI R0, RZ, 0x8, R16 ;  /* 0x00000008ff007819 */ /* 0x001fc40000011610 */
[----:B---3--:R-:W-:-:S04]  /*385c0*/  SHF.R.U32.HI R11, RZ, 0x8, R10 ;  /* 0x00000008ff0b7819 */ /* 0x008fc8000001160a */
[----:B------:R-:W-:Y:S02]  /*385d0*/  LOP3.LUT R11, R11, 0xffff, RZ, 0xc0, !PT ;  /* 0x0000ffff0b0b7812 */ /* 0x000fe400078ec0ff */
[----:B----4-:R-:W-:Y:S02]  /*385e0*/  SHF.R.U32.HI R10, RZ, 0x8, R15 ;  /* 0x00000008ff0a7819 */ /* 0x010fe4000001160f */
[----:B------:R-:W3:Y:S01]  /*385f0*/  LDL.LU R15, [R1+0x118] ;  /* 0x00011800010f7983 */ /* 0x000ee20000300800 */
[----:B------:R-:W-:-:S03]  /*38600*/  PRMT R24, R11, 0x3340, R1 ;  /* 0x000033400b187816 */ /* 0x000fc60000000001 */
[----:B------:R-:W4:Y:S04]  /*38610*/  LDL.LU R11, [R1+0x7c] ;  /* 0x00007c00010b7983 */ /* 0x000f280000300800 */
[----:B------:R-:W2:Y:S04]  /*38620*/  LDL.LU R16, [R1+0x24] ;  /* 0x0000240001107983 */ /* 0x000ea80000300800 */
[----:B------:R0:W-:Y:S04]  /*38630*/  STL [R1+0x88], R24 ;  /* 0x0000881801007387 */ /* 0x0001e80000100800 */
[----:B0-----:R-:W2:Y:S01]  /*38640*/  LDL.LU R24, [R1+0xa8] ;  /* 0x0000a80001187983 */ /* 0x001ea20000300800 */
[----:B------:R-:W-:-:S02]  /*38650*/  LOP3.LUT R3, R3, 0xffff, RZ, 0xc0, !PT ;  /* 0x0000ffff03037812 */ /* 0x000fc400078ec0ff */
[----:B------:R-:W-:Y:S02]  /*38660*/  LOP3.LUT R9, R9, 0xffff, RZ, 0xc0, !PT ;  /* 0x0000ffff09097812 */ /* 0x000fe400078ec0ff */
[----:B------:R-:W-:Y:S02]  /*38670*/  LOP3.LUT R10, R10, 0xffff, RZ, 0xc0, !PT ;  /* 0x0000ffff0a0a7812 */ /* 0x000fe400078ec0ff */
[----:B------:R-:W-:Y:S02]  /*38680*/  LOP3.LUT R0, R0, 0xffff, RZ, 0xc0, !PT ;  /* 0x0000ffff00007812 */ /* 0x000fe400078ec0ff */
[----:B------:R-:W-:Y:S02]  /*38690*/  LOP3.LUT R2, R2, 0xffff, RZ, 0xc0, !PT ;  /* 0x0000ffff02027812 */ /* 0x000fe400078ec0ff */
[----:B------:R-:W-:Y:S02]  /*386a0*/  PRMT R9, R3, 0x3340, R9 ;  /* 0x0000334003097816 */ /* 0x000fe40000000009 */
[----:B------:R-:W-:-:S02]  /*386b0*/  PRMT R3, R10, 0x3340, R1 ;  /* 0x000033400a037816 */ /* 0x000fc40000000001 */
[----:B------:R-:W-:Y:S01]  /*386c0*/  PRMT R0, R0, 0x3340, R2 ;  /* 0x0000334000007816 */ /* 0x000fe20000000002 */
[----:B------:R0:W-:Y:S04]  /*386d0*/  STL [R1+0x17c], R9 ;  /* 0x00017c0901007387 */ /* 0x0001e80000100800 */
[----:B------:R1:W-:Y:S04]  /*386e0*/  STL [R1+0xdc], R3 ;  /* 0x0000dc0301007387 */ /* 0x0003e80000100800 */
[----:B------:R1:W-:Y:S01]  /*386f0*/  STL [R1+0x178], R0 ;  /* 0x0001780001007387 */ /* 0x0003e20000100800 */
[----:B------:R-:W-:-:S02]  /*38700*/  SHF.R.U32.HI R10, RZ, 0x8, R20 ;  /* 0x00000008ff0a7819 */ /* 0x000fc40000011614 */
[----:B------:R-:W-:Y:S01]  /*38710*/  SHF.R.U32.HI R2, RZ, 0x8, R17 ;  /* 0x00000008ff027819 */ /* 0x000fe20000011611 */
[----:B------:R-:W3:Y:S01]  /*38720*/  LDL.LU R20, [R1+0x144] ;  /* 0x0001440001147983 */ /* 0x000ee20000300800 */
[----:B0-----:R-:W-:Y:S02]  /*38730*/  SHF.R.U32.HI R9, RZ, 0x8, R28 ;  /* 0x00000008ff097819 */ /* 0x001fe4000001161c */
[----:B-1----:R-:W-:Y:S02]  /*38740*/  SHF.R.U32.HI R3, RZ, 0x8, R12 ;  /* 0x00000008ff037819 */ /* 0x002fe4000001160c */
[----:B------:R-:W-:Y:S02]  /*38750*/  SHF.R.U32.HI R0, RZ, 0x8, R27 ;  /* 0x00000008ff007819 */ /* 0x000fe4000001161b */
[----:B------:R-:W-:Y:S02]  /*38760*/  LOP3.LUT R10, R10, 0xffff, RZ, 0xc0, !PT ;  /* 0x0000ffff0a0a7812 */ /* 0x000fe400078ec0ff */
[----:B------:R-:W-:-:S02]  /*38770*/  LOP3.LUT R9, R9, 0xffff, RZ, 0xc0, !PT ;  /* 0x0000ffff09097812 */ /* 0x000fc400078ec0ff */
[----:B------:R-:W-:Y:S02]  /*38780*/  LOP3.LUT R3, R3, 0xffff, RZ, 0xc0, !PT ;  /* 0x0000ffff03037812 */ /* 0x000fe400078ec0ff */
[----:B------:R-:W-:Y:S02]  /*38790*/  LOP3.LUT R0, R0, 0xffff, RZ, 0xc0, !PT ;  /* 0x0000ffff00007812 */ /* 0x000fe400078ec0ff */
[----:B------:R-:W-:Y:S01]  /*387a0*/  LOP3.LUT R2, R2, 0xffff, RZ, 0xc0, !PT ;  /* 0x0000ffff02027812 */ /* 0x000fe200078ec0ff */
[----:B------:R-:W3:Y:S01]  /*387b0*/  LDL.LU R12, [R1+0x13c] ;  /* 0x00013c00010c7983 */ /* 0x000ee20000300800 */
[----:B------:R-:W-:-:S03]  /*387c0*/  PRMT R9, R3, 0x3340, R9 ;  /* 0x0000334003097816 */ /* 0x000fc60000000009 */
[----:B------:R-:W3:Y:S01]  /*387d0*/  LDL.LU R28, [R1+0xfc] ;  /* 0x0000fc00011c7983 */ /* 0x000ee20000300800 */
[----:B------:R-:W-:-:S03]  /*387e0*/  PRMT R3, R10, 0x3340, R1 ;  /* 0x000033400a037816 */ /* 0x000fc60000000001 */
[----:B------:R-:W3:Y:S01]  /*387f0*/  LDL.LU R27, [R1+0x11c] ;  /* 0x00011c00011b7983 */ /* 0x000ee20000300800 */
[----:B------:R-:W-:-:S03]  /*38800*/  PRMT R0, R0, 0x3340, R2 ;  /* 0x0000334000007816 */ /* 0x000fc60000000002 */
[----:B------:R-:W3:Y:S01]  /*38810*/  LDL.LU R17, [R1+0x124] ;  /* 0x0001240001117983 */ /* 0x000ee20000300800 */
[----:B------:R-:W-:Y:S02]  /*38820*/  SHF.R.U32.HI R10, RZ, 0x8, R21 ;  /* 0x00000008ff0a7819 */ /* 0x000fe40000011615 */
[----:B----4-:R-:W-:-:S04]  /*38830*/  SHF.R.U32.HI R11, RZ, 0x8, R11 ;  /* 0x00000008ff0b7819 */ /* 0x010fc8000001160b */
[----:B------:R-:W-:-:S04]  /*38840*/  LOP3.LUT R11, R11, 0xffff, RZ, 0xc0, !PT ;  /* 0x0000ffff0b0b7812 */ /* 0x000fc800078ec0ff */
[----:B------:R-:W-:-:S05]  /*38850*/  PRMT R11, R11, 0x3340, R1 ;  /* 0x000033400b0b7816 */ /* 0x000fca0000000001 */
[----:B------:R0:W-:Y:S04]  /*38860*/  STL [R1+0xc4], R11 ;  /* 0x0000c40b01007387 */ /* 0x0001e80000100800 */
[----:B------:R3:W-:Y:S04]  /*38870*/  STL [R1+0x170], R9 ;  /* 0x0001700901007387 */ /* 0x0007e80000100800 */
[----:B------:R1:W-:Y:S04]  /*38880*/  STL [R1+0x8], R3 ;  /* 0x0000080301007387 */ /* 0x0003e80000100800 */
[----:B------:R4:W-:Y:S04]  /*38890*/  STL [R1+0x16c], R0 ;  /* 0x00016c0001007387 */ /* 0x0009e80000100800 */
[----:B------:R-:W3:Y:S01]  /*388a0*/  LDL.LU R21, [R1+0x12c] ;  /* 0x00012c0001157983 */ /* 0x000ee20000300800 */
[----:B--2---:R-:W-:-:S02]  /*388b0*/  SHF.R.U32.HI R2, RZ, 0x8, R24 ;  /* 0x00000008ff027819 */ /* 0x004fc40000011618 */
[----:B0-----:R-:W-:Y:S02]  /*388c0*/  SHF.R.U32.HI R11, RZ, 0x8, R14 ;  /* 0x00000008ff0b7819 */ /* 0x001fe4000001160e */
[----:B---3--:R-:W-:Y:S02]  /*388d0*/  SHF.R.U32.HI R9, RZ, 0x8, R15 ;  /* 0x00000008ff097819 */ /* 0x008fe4000001160f */
[----:B-1----:R-:W-:Y:S01]  /*388e0*/  SHF.R.U32.HI R3, RZ, 0x8, R13 ;  /* 0x00000008ff037819 */ /* 0x002fe2000001160d */
[----:B------:R-:W2:Y:S04]  /*388f0*/  LDL.LU R14, [R1+0x128] ;  /* 0x00012800010e7983 */ /* 0x000ea80000300800 */
[----:B------:R-:W3:Y:S01]  /*38900*/  LDL.LU R13, [R1+0x140] ;  /* 0x00014000010d7983 */ /* 0x000ee20000300800 */
[----:B----4-:R-:W-:-:S03]  /*38910*/  SHF.R.U32.HI R0, RZ, 0x8, R16 ;  /* 0x00000008ff007819 */ /* 0x010fc60000011610 */
[----:B------:R-:W4:Y:S04]  /*38920*/  LDL.LU R15, [R1+0x134] ;  /* 0x00013400010f7983 */ /* 0x000f280000300800 */
[----:B------:R-:W2:Y:S04]  /*38930*/  LDL.LU R16, [R1+0x148] ;  /* 0x0001480001107983 */ /* 0x000ea80000300800 */
[----:B------:R-:W2:Y:S01]  /*38940*/  LDL.LU R24, [R1+0x138] ;  /* 0x0001380001187983 */ /* 0x000ea20000300800 */
[----:B------:R-:W-:Y:S02]  /*38950*/  LOP3.LUT R11, R11, 0xffff, RZ, 0xc0, !PT ;  /* 0x0000ffff0b0b7812 */ /* 0x000fe400078ec0ff */
[----:B------:R-:W-:-:S02]  /*38960*/  LOP3.LUT R3, R3, 0xffff, RZ, 0xc0, !PT ;  /* 0x0000ffff03037812 */ /* 0x000fc400078ec0ff */
[----:B------:R-:W-:Y:S02]  /*38970*/  LOP3.LUT R9, R9, 0xffff, RZ, 0xc0, !PT ;  /* 0x0000ffff09097812 */ /* 0x000fe400078ec0ff */
[----:B------:R-:W-:Y:S02]  /*38980*/  LOP3.LUT R10, R10, 0xffff, RZ, 0xc0, !PT ;  /* 0x0000ffff0a0a7812 */ /* 0x000fe400078ec0ff */
[----:B------:R-:W-:Y:S02]  /*38990*/  LOP3.LUT R0, R0, 0xffff, RZ, 0xc0, !PT ;  /* 0x0000ffff00007812 */ /* 0x000fe400078ec0ff */
[----:B------:R-:W-:Y:S02]  /*389a0*/  LOP3.LUT R2, R2, 0xffff, RZ, 0xc0, !PT ;  /* 0x0000ffff02027812 */ /* 0x000fe400078ec0ff */
[----:B------:R-:W-:Y:S02]  /*389b0*/  PRMT R11, R11, 0x3340, R1 ;  /* 0x000033400b0b7816 */ /* 0x000fe40000000001 */
[----:B------:R-:W-:-:S02]  /*389c0*/  PRMT R9, R3, 0x3340, R9 ;  /* 0x0000334003097816 */ /* 0x000fc40000000009 */
[----:B------:R-:W-:Y:S02]  /*389d0*/  PRMT R3, R10, 0x3340, R1 ;  /* 0x000033400a037816 */ /* 0x000fe40000000001 */
[----:B------:R-:W-:Y:S01]  /*389e0*/  PRMT R0, R0, 0x3340, R2 ;  /* 0x0000334000007816 */ /* 0x000fe20000000002 */
[----:B------:R-:W-:Y:S04]  /*389f0*/  STL [R1+0xc], R11 ;  /* 0x00000c0b01007387 */ /* 0x000fe80000100800 */
[----:B------:R-:W-:Y:S04]  /*38a00*/  STL [R1+0x168], R9 ;  /* 0x0001680901007387 */ /* 0x000fe80000100800 */
[----:B------:R-:W-:Y:S04]  /*38a10*/  STL [R1], R3 ;  /* 0x0000000301007387 */ /* 0x000fe80000100800 */
[----:B------:R0:W-:Y:S01]  /*38a20*/  STL [R1+0x164], R0 ;  /* 0x0001640001007387 */ /* 0x0001e20000100800 */
[----:B------:R-:W-:-:S03]  /*38a30*/  SHF.R.U32.HI R2, RZ, 0x8, R17 ;  /* 0x00000008ff027819 */ /* 0x000fc60000011611 */
[----:B------:R-:W3:Y:S01]  /*38a40*/  LDL.LU R17, [R1+0x20] ;  /* 0x0000200001117983 */ /* 0x000ee20000300800 */
[----:B0-----:R-:W-:Y:S02]  /*38a50*/  SHF.R.U32.HI R0, RZ, 0x8, R27 ;  /* 0x00000008ff007819 */ /* 0x001fe4000001161b */
[----:B------:R-:W-:Y:S02]  /*38a60*/  LOP3.LUT R2, R2, 0xffff, RZ, 0xc0, !PT ;  /* 0x0000ffff02027812 */ /* 0x000fe400078ec0ff */
[----:B------:R-:W-:-:S04]  /*38a70*/  LOP3.LUT R0, R0, 0xffff, RZ, 0xc0, !PT ;  /* 0x0000ffff00007812 */ /* 0x000fc800078ec0ff */
[----:B------:R-:W-:Y:S02]  /*38a80*/  PRMT R0, R0, 0x3340, R2 ;  /* 0x0000334000007816 */ /* 0x000fe40000000002 */
[----:B------:R-:W-:Y:S02]  /*38a90*/  SHF.R.U32.HI R3, RZ, 0x8, R20 ;  /* 0x00000008ff037819 */ /* 0x000fe40000011614 */
[----:B------:R-:W-:Y:S02]  /*38aa0*/  SHF.R.U32.HI R9, RZ, 0x8, R12 ;  /* 0x00000008ff097819 */ /* 0x000fe4000001160c */
[----:B------:R-:W-:Y:S02]  /*38ab0*/  SHF.R.U32.HI R10, RZ, 0x8, R28 ;  /* 0x00000008ff0a7819 */ /* 0x000fe4000001161c */
[----:B------:R-:W-:Y:S02]  /*38ac0*/  LOP3.LUT R3, R3, 0xffff, RZ, 0xc0, !PT ;  /* 0x0000ffff03037812 */ /* 0x000fe400078ec0ff */
[----:B------:R-:W-:-:S02]  /*38ad0*/  LOP3.LUT R9, R9, 0xffff, RZ, 0xc0, !PT ;  /* 0x0000ffff09097812 */ /* 0x000fc400078ec0ff */
[----:B------:R-:W-:Y:S02]  /*38ae0*/  LOP3.LUT R10, R10, 0xffff, RZ, 0xc0, !PT ;  /* 0x0000ffff0a0a7812 */ /* 0x000fe400078ec0ff */
[----:B------:R-:W-:Y:S02]  /*38af0*/  PRMT R9, R3, 0x3340, R9 ;  /* 0x0000334003097816 */ /* 0x000fe40000000009 */
[----:B------:R-:W-:Y:S02]  /*38b00*/  PRMT R3, R10, 0x3340, R1 ;  /* 0x000033400a037816 */ /* 0x000fe40000000001 */
[----:B------:R-:W-:Y:S02]  /*38b10*/  SHF.R.U32.HI R11, RZ, 0x8, R21 ;  /* 0x00000008ff0b7819 */ /* 0x000fe40000011615 */
[----:B--2---:R-:W-:Y:S02]  /*38b20*/  SHF.R.U32.HI R2, RZ, 0x8, R24 ;  /* 0x00000008ff027819 */ /* 0x004fe40000011618 */
[----:B------:R-:W0:Y:S01]  /*38b30*/  S2R R24, SR_TID.X ;  /* 0x0000000000187919 */ /* 0x000e220000002100 */
[----:B------:R-:W-:-:S04]  /*38b40*/  LOP3.LUT R11, R11, 0xffff, RZ, 0xc0, !PT ;  /* 0x0000ffff0b0b7812 */ /* 0x000fc800078ec0ff */
[----:B------:R-:W-:Y:S02]  /*38b50*/  PRMT R11, R11, 0x3340, R1 ;  /* 0x000033400b0b7816 */ /* 0x000fe40000000001 */
[----:B------:R-:W-:-:S03]  /*38b60*/  SHF.R.U32.HI R10, RZ, 0x8, R14 ;  /* 0x00000008ff0a7819 */ /* 0x000fc6000001160e */
[----:B------:R-:W-:Y:S04]  /*38b70*/  STL [R1+0x4], R11 ;  /* 0x0000040b01007387 */ /* 0x000fe80000100800 */
[----:B------:R4:W-:Y:S04]  /*38b80*/  STL [R1+0x160], R9 ;  /* 0x0001600901007387 */ /* 0x0009e80000100800 */
[----:B------:R3:W-:Y:S01]  /*38b90*/  STL [R1+0xec], R3 ;  /* 0x0000ec0301007387 */ /* 0x0007e20000100800 */
[----:B------:R-:W-:-:S03]  /*38ba0*/  LOP3.LUT R10, R10, 0xffff, RZ, 0xc0, !PT ;  /* 0x0000ffff0a0a7812 */ /* 0x000fc600078ec0ff */
[----:B------:R1:W-:Y:S01]  /*38bb0*/  STL [R1+0x15c], R0 ;  /* 0x00015c0001007387 */ /* 0x0003e20000100800 */
[----:B----4-:R-:W-:Y:S02]  /*38bc0*/  SHF.R.U32.HI R9, RZ, 0x8, R15 ;  /* 0x00000008ff097819 */ /* 0x010fe4000001160f */
[----:B---3--:R-:W-:Y:S02]  /*38bd0*/  SHF.R.U32.HI R3, RZ, 0x8, R13 ;  /* 0x00000008ff037819 */ /* 0x008fe4000001160d */
[----:B------:R-:W-:Y:S02]  /*38be0*/  LOP3.LUT R11, R2, 0xffff, RZ, 0xc0, !PT ;  /* 0x0000ffff020b7812 */ /* 0x000fe400078ec0ff */
[----:B-1----:R-:W-:Y:S02]  /*38bf0*/  SHF.R.U32.HI R0, RZ, 0x8, R16 ;  /* 0x00000008ff007819 */ /* 0x002fe40000011610 */
[----:B------:R-:W-:Y:S02]  /*38c00*/  LOP3.LUT R9, R9, 0xffff, RZ, 0xc0, !PT ;  /* 0x0000ffff09097812 */ /* 0x000fe400078ec0ff */
[----:B------:R-:W-:-:S02]  /*38c10*/  LOP3.LUT R3, R3, 0xffff, RZ, 0xc0, !PT ;  /* 0x0000ffff03037812 */ /* 0x000fc400078ec0ff */
[----:B------:R-:W-:Y:S02]  /*38c20*/  PRMT R2, R10, 0x3340, R1 ;  /* 0x000033400a027816 */ /* 0x000fe40000000001 */
[----:B------:R-:W-:Y:S02]  /*38c30*/  LOP3.LUT R0, R0, 0xffff, RZ, 0xc0, !PT ;  /* 0x0000ffff00007812 */ /* 0x000fe400078ec0ff */
[----:B------:R-:W-:Y:S02]  /*38c40*/  PRMT R3, R3, 0x3340, R9 ;  /* 0x0000334003037816 */ /* 0x000fe40000000009 */
[----:B0-----:R-:W-:Y:S01]  /*38c50*/  LOP3.LUT R12, R24, 0x20, RZ, 0xc0, !PT ;  /* 0x00000020180c7812 */ /* 0x001fe200078ec0ff */
[----:B------:R0:W-:Y:S04]  /*38c60*/  STL [R1+0x2348], R2 ;  /* 0x0023480201007387 */ /* 0x0001e80000100800 */
[----:B------:R-:W-:Y:S01]  /*38c70*/  STL [R1+0x154], R3 ;  /* 0x0001540301007387 */ /* 0x000fe20000100800 */
[----:B0-----:R-:W-:Y:S01]  /*38c80*/  PRMT R2, R0, 0x3340, R11 ;  /* 0x0000334000027816 */ /* 0x001fe2000000000b */
[----:B------:R-:W-:-:S02]  /*38c90*/  IMAD R0, R12, 0x8, R4 ;  /* 0x000000080c007824 */ /* 0x000fc400078e0204 */
[----:B------:R-:W2:Y:S04]  /*38ca0*/  LDL.LU R12, [R1+0x1e0] ;  /* 0x0001e000010c7983 */ /* 0x000ea80000300800 */
[----:B------:R0:W-:Y:S04]  /*38cb0*/  STL [R1+0x174], R2 ;  /* 0x0001740201007387 */ /* 0x0001e80000100800 */
[----:B0-----:R-:W3:Y:S04]  /*38cc0*/  LDL.LU R2, [R1+0x14c] ;  /* 0x00014c0001027983 */ /* 0x001ee80000300800 */
[----:B------:R-:W4:Y:S04]  /*38cd0*/  LDL.LU R10, [R1+0x1e8] ;  /* 0x0001e800010a7983 */ /* 0x000f280000300800 */
[----:B------:R-:W2:Y:S04]  /*38ce0*/  LDL.LU R21, [R1+0xf8] ;  /* 0x0000f80001157983 */ /* 0x000ea80000300800 */
[----:B------:R-:W2:Y:S04]  /*38cf0*/  LDL.LU R20, [R1+0x38] ;  /* 0x0000380001147983 */ /* 0x000ea80000300800 */
[----:B------:R-:W2:Y:S04]  /*38d00*/  LDL.LU R16, [R1+0x1f0] ;  /* 0x0001f00001107983 */ /* 0x000ea80000300800 */
[----:B------:R-:W3:Y:S01]  /*38d10*/  LDL.LU R24, [R1+0x1e4] ;  /* 0x0001e40001187983 */ /* 0x000ee20000300800 */
[----:B------:R-:W-:-:S04]  /*38d20*/  SHF.R.U32.HI R8, RZ, 0x8, R8 ;  /* 0x00000008ff087819 */ /* 0x000fc80000011608 */
[----:B------:R-:W-:Y:S02]  /*38d30*/  LOP3.LUT R8, R8, 0xffff, RZ, 0xc0, !PT ;  /* 0x0000ffff08087812 */ /* 0x000fe400078ec0ff */
[----:B------:R-:W-:Y:S02]  /*38d40*/  SHF.R.U32.HI R4, RZ, 0x8, R17 ;  /* 0x00000008ff047819 */ /* 0x000fe40000011611 */
[----:B------:R-:W-:Y:S02]  /*38d50*/  PRMT R3, R8, 0x3340, R1 ;  /* 0x0000334008037816 */ /* 0x000fe40000000001 */
[----:B------:R-:W-:Y:S02]  /*38d60*/  SHF.R.U32.HI R8, RZ, 0x8, R18 ;  /* 0x00000008ff087819 */ /* 0x000fe40000011612 */
[----:B------:R-:W-:Y:S02]  /*38d70*/  LOP3.LUT R4, R4, 0xffff, RZ, 0xc0, !PT ;  /* 0x0000ffff04047812 */ /* 0x000fe400078ec0ff */
[----:B------:R-:W-:Y:S01]  /*38d80*/  LOP3.LUT R8, R8, 0xffff, RZ, 0xc0, !PT ;  /* 0x0000ffff08087812 */ /* 0x000fe200078ec0ff */
[----:B------:R0:W-:Y:S04]  /*38d90*/  STL [R1+0x234c], R3 ;  /* 0x00234c0301007387 */ /* 0x0001e80000100800 */
[----:B------:R-:W3:Y:S04]  /*38da0*/  LDL.LU R28, [R1+0x20c] ;  /* 0x00020c00011c7983 */ /* 0x000ee80000300800 */
[----:B------:R-:W3:Y:S01]  /*38db0*/  LDL.LU R27, [R1+0x21c] ;  /* 0x00021c00011b7983 */ /* 0x000ee20000300800 */
[----:B0-----:R-:W-:-:S05]  /*38dc0*/  PRMT R3, R4, 0x3340, R8 ;  /* 0x0000334004037816 */ /* 0x001fca0000000008 */
[----:B------:R0:W-:Y:S04]  /*38dd0*/  STL [R1+0x150], R3 ;  /* 0x0001500301007387 */ /* 0x0001e80000100800 */
[----:B------:R-:W3:Y:S01]  /*38de0*/  LDL.LU R14, [R1+0x210] ;  /* 0x00021000010e7983 */ /* 0x000ee20000300800 */
[----:B------:R-:W-:Y:S02]  /*38df0*/  SHF.R.U32.HI R7, RZ, 0x8, R7 ;  /* 0x00000008ff077819 */ /* 0x000fe40000011607 */
[----:B------:R-:W-:Y:S02]  /*38e00*/  SHF.R.U32.HI R9, RZ, 0x8, R23 ;  /* 0x00000008ff097819 */ /* 0x000fe40000011617 */
[----:B------:R-:W-:Y:S02]  /*38e10*/  SHF.R.U32.HI R5, RZ, 0x8, R5 ;  /* 0x00000008ff057819 */ /* 0x000fe40000011605 */
[----:B------:R-:W-:-:S02]  /*38e20*/  SHF.R.U32.HI R6, RZ, 0x8, R6 ;  /* 0x00000008ff067819 */ /* 0x000fc40000011606 */
[----:B------:R-:W-:Y:S02]  /*38e30*/  LOP3.LUT R7, R7, 0xffff, RZ, 0xc0, !PT ;  /* 0x0000ffff07077812 */ /* 0x000fe400078ec0ff */
[----:B------:R-:W-:Y:S02]  /*38e40*/  LOP3.LUT R9, R9, 0xffff, RZ, 0xc0, !PT ;  /* 0x0000ffff09097812 */ /* 0x000fe400078ec0ff */
[----:B------:R-:W-:Y:S02]  /*38e50*/  LOP3.LUT R5, R5, 0xffff, RZ, 0xc0, !PT ;  /* 0x0000ffff05057812 */ /* 0x000fe400078ec0ff */
[----:B------:R-:W-:Y:S01]  /*38e60*/  LOP3.LUT R6, R6, 0xffff, RZ, 0xc0, !PT ;  /* 0x0000ffff06067812 */ /* 0x000fe200078ec0ff */
[----:B------:R-:W3:Y:S04]  /*38e70*/  LDL.LU R13, [R1+0x1fc] ;  /* 0x0001fc00010d7983 */ /* 0x000ee80000300800 */
[----:B------:R-:W3:Y:S01]  /*38e80*/  LDL.LU R15, [R1+0x1f8] ;  /* 0x0001f800010f7983 */ /* 0x000ee20000300800 */
[----:B------:R-:W-:-:S02]  /*38e90*/  PRMT R4, R7, 0x3340, R1 ;  /* 0x0000334007047816 */ /* 0x000fc40000000001 */
[----:B0-----:R-:W-:Y:S01]  /*38ea0*/  PRMT R3, R9, 0x3340, R5 ;  /* 0x0000334009037816 */ /* 0x001fe20000000005 */
[----:B------:R-:W3:Y:S01]  /*38eb0*/  LDL.LU R17, [R1+0x1f4] ;  /* 0x0001f40001117983 */ /* 0x000ee20000300800 */
[----:B------:R-:W-:-:S03]  /*38ec0*/  PRMT R5, R6, 0x3340, R1 ;  /* 0x0000334006057816 */ /* 0x000fc60000000001 */
[----:B------:R0:W-:Y:S04]  /*38ed0*/  STL [R1+0x2350], R4 ;  /* 0x0023500401007387 */ /* 0x0001e80000100800 */
[----:B------:R-:W-:Y:S04]  /*38ee0*/  STL [R1+0x2354], R5 ;  /* 0x0023540501007387 */ /* 0x000fe80000100800 */
[----:B------:R1:W-:Y:S01]  /*38ef0*/  STL [R1+0x148], R3 ;  /* 0x0001480301007387 */ /* 0x0003e20000100800 */
[----:B--2---:R-:W-:-:S03]  /*38f00*/  SHF.R.U32.HI R7, RZ, 0x8, R16 ;  /* 0x00000008ff077819 */ /* 0x004fc60000011610 */
[----:B------:R-:W2:Y:S01]  /*38f10*/  LDL.LU R16, [R1+0x240] ;  /* 0x0002400001107983 */ /* 0x000ea20000300800 */
[----:B----4-:R-:W-:Y:S02]  /*38f20*/  SHF.R.U32.HI R9, RZ, 0x8, R10 ;  /* 0x00000008ff097819 */ /* 0x010fe4000001160a */
[----:B------:R-:W-:Y:S02]  /*38f30*/  SHF.R.U32.HI R10, RZ, 0x8, R21 ;  /* 0x00000008ff0a7819 */ /* 0x000fe40000011615 */
[----:B------:R-:W-:Y:S02]  /*38f40*/  SHF.R.U32.HI R8, RZ, 0x8, R20 ;  /* 0x00000008ff087819 */ /* 0x000fe40000011614 */
[----:B------:R-:W-:Y:S02]  /*38f50*/  LOP3.LUT R10, R10, 0xffff, RZ, 0xc0, !PT ;  /* 0x0000ffff0a0a7812 */ /* 0x000fe400078ec0ff */
[----:B------:R-:W-:-:S04]  /*38f60*/  LOP3.LUT R8, R8, 0xffff, RZ, 0xc0, !PT ;  /* 0x0000ffff08087812 */ /* 0x000fc800078ec0ff */
[----:B0-----:R-:W-:Y:S02]  /*38f70*/  PRMT R4, R10, 0x3340, R8 ;  /* 0x000033400a047816 */ /* 0x001fe40000000008 */
[----:B---3--:R-:W-:-:S03]  /*38f80*/  SHF.R.U32.HI R6, RZ, 0x8, R24 ;  /* 0x00000008ff067819 */ /* 0x008fc60000011618 */
[----:B------:R-:W-:Y:S04]  /*38f90*/  STL [R1+0x144], R4 ;  /* 0x0001440401007387 */ /* 0x000fe80000100800 */
[----:B------:R-:W3:Y:S01]  /*38fa0*/  LDL.LU R24, [R1+0x28] ;  /* 0x0000280001187983 */ /* 0x000ee20000300800 */
[----:B------:R-:W-:Y:S02]  /*38fb0*/  LOP3.LUT R9, R9, 0xffff, RZ, 0xc0, !PT ;  /* 0x0000ffff09097812 */ /* 0x000fe400078ec0ff */
[----:B------:R-:W-:Y:S02]  /*38fc0*/  LOP3.LUT R7, R7, 0xffff, RZ, 0xc0, !PT ;  /* 0x0000ffff07077812 */ /* 0x000fe400078ec0ff */
[----:B------:R-:W-:Y:S02]  /*38fd0*/  SHF.R.U32.HI R12, RZ, 0x8, R12 ;  /* 0x00000008ff0c7819 */ /* 0x000fe4000001160c */
[----:B------:R-:W-:-:S02]  /*38fe0*/  SHF.R.U32.HI R11, RZ, 0x8, R2 ;  /* 0x00000008ff0b7819 */ /* 0x000fc40000011602 */
[----:B------:R-:W-:Y:S02]  /*38ff0*/  PRMT R2, R9, 0x3340, R7 ;  /* 0x0000334009027816 */ /* 0x000fe40000000007 */
[----:B------:R-:W-:Y:S02]  /*39000*/  SHF.R.U32.HI R7, RZ, 0x8, R28 ;  /* 0x00000008ff077819 */ /* 0x000fe4000001161c */
[----:B------:R-:W-:Y:S02]  /*39010*/  LOP3.LUT R12, R12, 0xffff, RZ, 0xc0, !PT ;  /* 0x0000ffff0c0c7812 */ /* 0x000fe400078ec0ff */
[----:B------:R-:W-:Y:S02]  /*39020*/  LOP3.LUT R11, R11, 0xffff, RZ, 0xc0, !PT ;  /* 0x0000ffff0b0b7812 */ /* 0x000fe400078ec0ff */
[----:B------:R-:W-:Y:S02]  /*39030*/  LOP3.LUT R6, R6, 0xffff, RZ, 0xc0, !PT ;  /* 0x0000ffff06067812 */ /* 0x000fe400078ec0ff */
[----:B------:R-:W-:-:S02]  /*39040*/  LOP3.LUT R7, R7, 0xffff, RZ, 0xc0, !PT ;  /* 0x0000ffff07077812 */ /* 0x000fc400078ec0ff */
[----:B------:R-:W-:Y:S02]  /*39050*/  SHF.R.U32.HI R9, RZ, 0x8, R27 ;  /* 0x00000008ff097819 */ /* 0x000fe4000001161b */
[----:B-1----:R-:W-:Y:S02]  /*39060*/  PRMT R3, R12, 0x3340, R11 ;  /* 0x000033400c037816 */ /* 0x002fe4000000000b */
[----:B------:R-:W-:Y:S02]  /*39070*/  SHF.R.U32.HI R10, RZ, 0x8, R14 ;  /* 0x00000008ff0a7819 */ /* 0x000fe4000001160e */
[--C-:B------:R-:W-:Y:S02]  /*39080*/  PRMT R6, R6, 0x3340, R1.reuse ;  /* 0x0000334006067816 */ /* 0x100fe40000000001 */
[----:B------:R-:W-:Y:S02]  /*39090*/  PRMT R7, R7, 0x3340, R1 ;  /* 0x0000334007077816 */ /* 0x000fe40000000001 */
[----:B------:R-:W-:Y:S01]  /*390a0*/  LOP3.LUT R9, R9, 0xffff, RZ, 0xc0, !PT ;  /* 0x0000ffff09097812 */ /* 0x000fe200078ec0ff */
[----:B------:R-:W-:Y:S01]  /*390b0*/  STL [R1+0x140], R3 ;  /* 0x0001400301007387 */ /* 0x000fe20000100800 */
[----:B------:R-:W-:-:S03]  /*390c0*/  LOP3.LUT R10, R10, 0xffff, RZ, 0xc0, !PT ;  /* 0x0000ffff0a0a7812 */ /* 0x000fc600078ec0ff */
[----:B------:R0:W-:Y:S04]  /*390d0*/  STL [R1+0x13c], R2 ;  /* 0x00013c0201007387 */ /* 0x0001e80000100800 */
[----:B------:R-:W-:Y:S04]  /*390e0*/  STL [R1+0x2358], R6 ;  /* 0x0023580601007387 */ /* 0x000fe80000100800 */
[----:B------:R-:W-:Y:S04]  /*390f0*/  STL [R1+0x235c], R7 ;  /* 0x00235c0701007387 */ /* 0x000fe80000100800 */
[----:B------:R-:W4:Y:S04]  /*39100*/  LDL.LU R23, [R1+0x244] ;  /* 0x0002440001177983 */ /* 0x000f280000300800 */
[----:B------:R-:W4:Y:S01]  /*39110*/  LDL.LU R18, [R1+0x238] ;  /* 0x0002380001127983 */ /* 0x000f220000300800 */
[----:B0-----:R-:W-:-:S02]  /*39120*/  PRMT R2, R9, 0x3340, R10 ;  /* 0x0000334009027816 */ /* 0x001fc4000000000a */
[----:B------:R-:W-:-:S03]  /*39130*/  SHF.R.U32.HI R12, RZ, 0x8, R17 ;  /* 0x00000008ff0c7819 */ /* 0x000fc60000011611 */
[----:B------:R0:W-:Y:S04]  /*39140*/  STL [R1+0x138], R2 ;  /* 0x0001380201007387 */ /* 0x0001e80000100800 */
[----:B------:R-:W4:Y:S01]  /*39150*/  LDL.LU R3, [R1+0x24c] ;  /* 0x00024c0001037983 */ /* 0x000f220000300800 */
[----:B------:R-:W-:Y:S02]  /*39160*/  SHF.R.U32.HI R8, RZ, 0x8, R13 ;  /* 0x00000008ff087819 */ /* 0x000fe4000001160d */
[----:B------:R-:W-:Y:S01]  /*39170*/  SHF.R.U32.HI R11, RZ, 0x8, R15 ;  /* 0x00000008ff0b7819 */ /* 0x000fe2000001160f */
[----:B0-----:R-:W4:Y:S04]  /*39180*/  LDL.LU R2, [R1+0x234] ;  /* 0x0002340001027983 */ /* 0x001f280000300800 */
[----:B------:R-:W4:Y:S04]  /*39190*/  LDL.LU R21, [R1+0x248] ;  /* 0x0002480001157983 */ /* 0x000f280000300800 */
[----:B------:R-:W4:Y:S01]  /*391a0*/  LDL.LU R17, [R1+0x23c] ;  /* 0x00023c0001117983 */ /* 0x000f220000300800 */
[----:B------:R-:W-:-:S02]  /*391b0*/  LOP3.LUT R12, R12, 0xffff, RZ, 0xc0, !PT ;  /* 0x0000ffff0c0c7812 */ /* 0x000fc400078ec0ff */
[----:B------:R-:W-:Y:S02]  /*391c0*/  LOP3.LUT R8, R8, 0xffff, RZ, 0xc0, !PT ;  /* 0x0000ffff08087812 */ /* 0x000fe400078ec0ff */
[----:B------:R-:W-:Y:S02]  /*391d0*/  LOP3.LUT R11, R11, 0xffff, RZ, 0xc0, !PT ;  /* 0x0000ffff0b0b7812 */ /* 0x000fe400078ec0ff */
[----:B------:R-:W-:Y:S02]  /*391e0*/  PRMT R12, R12, 0x3340, R1 ;  /* 0x000033400c0c7816 */ /* 0x000fe40000000001 */
[----:B------:R-:W-:Y:S02]  /*391f0*/  PRMT R4, R8, 0x3340, R11 ;  /* 0x0000334008047816 */ /* 0x000fe4000000000b */
[----:B------:R-:W-:Y:S01]  /*39200*/  SHF.R.U32.HI R10, RZ, 0x8, R22 ;  /* 0x00000008ff0a7819 */ /* 0x000fe20000011616 */
[----:B------:R-:W-:Y:S04]  /*39210*/  STL [R1+0x2360], R12 ;  /* 0x0023600c01007387 */ /* 0x000fe80000100800 */
[----:B------:R0:W-:Y:S01]  /*39220*/  STL [R1+0x134], R4 ;  /* 0x0001340401007387 */ /* 0x0001e20000100800 */
[----:B------:R-:W-:-:S03]  /*39230*/  SHF.R.U32.HI R11, RZ, 0x8, R19 ;  /* 0x00000008ff0b7819 */ /* 0x000fc60000011613 */
[----:B------:R-:W4:Y:S01]  /*39240*/  LDL.LU R20, [R1+0x27c] ;  /* 0x00027c0001147983 */ /* 0x000f220000300800 */
[----:B------:R-:W-:Y:S02]  /*39250*/  LOP3.LUT R10, R10, 0xffff, RZ, 0xc0, !PT ;  /* 0x0000ffff0a0a7812 */ /* 0x000fe400078ec0ff */
[----:B------:R-:W-:-:S04]  /*39260*/  LOP3.LUT R11, R11, 0xffff, RZ, 0xc0, !PT ;  /* 0x0000ffff0b0b7812 */ /* 0x000fc800078ec0ff */
[----:B0-----:R-:W-:Y:S02]  /*39270*/  PRMT R4, R10, 0x3340, R11 ;  /* 0x000033400a047816 */ /* 0x001fe4000000000b */
[----:B--2---:R-:W-:-:S04]  /*39280*/  SHF.R.U32.HI R14, RZ, 0x8, R16 ;  /* 0x00000008ff0e7819 */ /* 0x004fc80000011610 */
[----:B------:R-:W-:-:S04]  /*39290*/  LOP3.LUT R14, R14, 0xffff, RZ, 0xc0, !PT ;  /* 0x0000ffff0e0e7812 */ /* 0x000fc800078ec0ff */
[----:B------:R-:W-:-:S05]  /*392a0*/  PRMT R5, R14, 0x3340, R1 ;  /* 0x000033400e057816 */ /* 0x000fca0000000001 */
[----:B------:R0:W-:Y:S04]  /*392b0*/  STL [R1+0xcc], R5 ;  /* 0x0000cc0501007387 */ /* 0x0001e80000100800 */
[----:B------:R-:W2:Y:S04]  /*392c0*/  LDL.LU R28, [R1+0x274] ;  /* 0x00027400011c7983 */ /* 0x000ea80000300800 */
[----:B------:R1:W-:Y:S04]  /*392d0*/  STL [R1+0x14c], R4 ;  /* 0x00014c0401007387 */ /* 0x0003e80000100800 */
[----:B------:R-:W2:Y:S04]  /*392e0*/  LDL.LU R27, [R1+0x230] ;  /* 0x00023000011b7983 */ /* 0x000ea80000300800 */
[----:B------:R-:W2:Y:S04]  /*392f0*/  LDL.LU R15, [R1+0x270] ;  /* 0x00027000010f7983 */ /* 0x000ea80000300800 */
[----:B------:R-:W2:Y:S01]  /*39300*/  LDL.LU R16, [R1+0xb8] ;  /* 0x0000b80001107983 */ /* 0x000ea20000300800 */
[----:B---3--:R-:W-:-:S03]  /*39310*/  SHF.R.U32.HI R9, RZ, 0x8, R24 ;  /* 0x00000008ff097819 */ /* 0x008fc60000011618 */
[----:B------:R-:W3:Y:S01]  /*39320*/  LDL.LU R24, [R1+0xb4] ;  /* 0x0000b40001187983 */ /* 0x000ee20000300800 */
[----:B------:R-:W-:Y:S02]  /*39330*/  SHF.R.U32.HI R13, RZ, 0x8, R25 ;  /* 0x00000008ff0d7819 */ /* 0x000fe40000011619 */
[----:B------:R-:W-:Y:S02]  /*39340*/  SHF.R.U32.HI R8, RZ, 0x8, R26 ;  /* 0x00000008ff087819 */ /* 0x000fe4000001161a */
[----:B------:R-:W-:Y:S02]  /*39350*/  LOP3.LUT R9, R9, 0xffff, RZ, 0xc0, !PT ;  /* 0x0000ffff09097812 */ /* 0x000fe400078ec0ff */
[----:B------:R-:W-:Y:S02]  /*39360*/  LOP3.LUT R13, R13, 0xffff, RZ, 0xc0, !PT ;  /* 0x0000ffff0d0d7812 */ /* 0x000fe400078ec0ff */
[----:B------:R-:W-:Y:S02]  /*39370*/  LOP3.LUT R8, R8, 0xffff, RZ, 0xc0, !PT ;  /* 0x0000ffff08087812 */ /* 0x000fe400078ec0ff */
[----:B0-----:R-:W-:-:S02]  /*39380*/  PRMT R5, R13, 0x3340, R1 ;  /* 0x000033400d057816 */ /* 0x001fc40000000001 */
[----:B-1----:R-:W-:Y:S02]  /*39390*/  PRMT R4, R8, 0x3340, R9 ;  /* 0x0000334008047816 */ /* 0x002fe40000000009 */
[----:B----4-:R-:W-:Y:S02]  /*393a0*/  SHF.R.U32.HI R10, RZ, 0x8, R23 ;  /* 0x00000008ff0a7819 */ /* 0x010fe40000011617 */
[----:B------:R-:W-:Y:S02]  /*393b0*/  SHF.R.U32.HI R11, RZ, 0x8, R18 ;  /* 0x00000008ff0b7819 */ /* 0x000fe40000011612 */
[----:B------:R-:W-:Y:S02]  /*393c0*/  LOP3.LUT R10, R10, 0xffff, RZ, 0xc0, !PT ;  /* 0x0000ffff0a0a7812 */ /* 0x000fe400078ec0ff */
[----:B------:R-:W-:Y:S01]  /*393d0*/  LOP3.LUT R11, R11, 0xffff, RZ, 0xc0, !PT ;  /* 0x0000ffff0b0b7812 */ /* 0x000fe200078ec0ff */
[----:B------:R-:W-:Y:S04]  /*393e0*/  STL [R1+0xd0], R5 ;  /* 0x0000d00501007387 */ /* 0x000fe80000100800 */
[----:B------:R0:W-:Y:S04]  /*393f0*/  STL [R1+0x12c], R4 ;  /* 0x00012c0401007387 */ /* 0x0001e80000100800 */
[----:B------:R-:W4:Y:S04]  /*39400*/  LDL.LU R23, [R1+0x204] ;  /* 0x0002040001177983 */ /* 0x000f280000300800 */
[----:B------:R-:W4:Y:S01]  /*39410*/  LDL.LU R18, [R1+0x220] ;  /* 0x0002200001127983 */ /* 0x000f220000300800 */
[----:B------:R-:W-:-:S04]  /*39420*/  SHF.R.U32.HI R9, RZ, 0x8, R3 ;  /* 0x00000008ff097819 */ /* 0x000fc80000011603 */
[----:B------:R-:W-:Y:S02]  /*39430*/  LOP3.LUT R9, R9, 0xffff, RZ, 0xc0, !PT ;  /* 0x0000ffff09097812 */ /* 0x000fe400078ec0ff */
[----:B------:R-:W-:Y:S02]  /*39440*/  SHF.R.U32.HI R8, RZ, 0x8, R2 ;  /* 0x00000008ff087819 */ /* 0x000fe40000011602 */
[----:B------:R-:W-:Y:S02]  /*39450*/  SHF.R.U32.HI R13, RZ, 0x8, R21 ;  /* 0x00000008ff0d7819 */ /* 0x000fe40000011615 */
[----:B------:R-:W-:Y:S02]  /*39460*/  SHF.R.U32.HI R14, RZ, 0x8, R17 ;  /* 0x00000008ff0e7819 */ /* 0x000fe40000011611 */
[----:B------:R-:W-:Y:S02]  /*39470*/  PRMT R2, R10, 0x3340, R11 ;  /* 0x000033400a027816 */ /* 0x000fe4000000000b */
[----:B------:R-:W-:-:S02]  /*39480*/  LOP3.LUT R13, R13, 0xffff, RZ, 0xc0, !PT ;  /* 0x0000ffff0d0d7812 */ /* 0x000fc400078ec0ff */
[----:B------:R-:W-:Y:S01]  /*39490*/  LOP3.LUT R14, R14, 0xffff, RZ, 0xc0, !PT ;  /* 0x0000ffff0e0e7812 */ /* 0x000fe200078ec0ff */
[----:B------:R1:W-:Y:S04]  /*394a0*/  STL [R1+0x128], R2 ;  /* 0x0001280201007387 */ /* 0x0003e80000100800 */
[----:B------:R-:W4:Y:S01]  /*394b0*/  LDL.LU R3, [R1+0x214] ;  /* 0x0002140001037983 */ /* 0x000f220000300800 */
[----:B0-----:R-:W-:Y:S02]  /*394c0*/  PRMT R4, R9, 0x3340, R13 ;  /* 0x0000334009047816 */ /* 0x001fe4000000000d */
[----:B------:R-:W-:Y:S02]  /*394d0*/  PRMT R13, R14, 0x3340, R1 ;  /* 0x000033400e0d7816 */ /* 0x000fe40000000001 */
[----:B------:R-:W-:Y:S01]  /*394e0*/  LOP3.LUT R8, R8, 0xffff, RZ, 0xc0, !PT ;  /* 0x0000ffff08087812 */ /* 0x000fe200078ec0ff */
[----:B-1----:R-:W4:Y:S04]  /*394f0*/  LDL.LU R2, [R1+0x208] ;  /* 0x0002080001027983 */ /* 0x002f280000300800 */
[----:B------:R-:W4:Y:S04]  /*39500*/  LDL.LU R21, [R1+0x224] ;  /* 0x0002240001157983 */ /* 0x000f280000300800 */
[----:B------:R-:W4:Y:S04]  /*39510*/  LDL.LU R17, [R1+0x218] ;  /* 0x0002180001117983 */ /* 0x000f280000300800 */
[----:B------:R-:W-:Y:S04]  /*39520*/  STL [R1+0x2364], R13 ;  /* 0x0023640d01007387 */ /* 0x000fe80000100800 */
[----:B------:R0:W-:Y:S01]  /*39530*/  STL [R1+0x124], R4 ;  /* 0x0001240401007387 */ /* 0x0001e20000100800 */
[----:B------:R-:W-:-:S02]  /*39540*/  SHF.R.U32.HI R10, RZ, 0x8, R20 ;  /* 0x00000008ff0a7819 */ /* 0x000fc40000011614 */
[----:B0-----:R-:W-:Y:S02]  /*39550*/  PRMT R4, R8, 0x3340, R1 ;  /* 0x0000334008047816 */ /* 0x001fe40000000001 */
[----:B------:R-:W-:-:S03]  /*39560*/  LOP3.LUT R10, R10, 0xffff, RZ, 0xc0, !PT ;  /* 0x0000ffff0a0a7812 */ /* 0x000fc600078ec0ff */
[----:B------:R0:W-:Y:S04]  /*39570*/  STL [R1+0xc8], R4 ;  /* 0x0000c80401007387 */ /* 0x0001e80000100800 */
[----:B------:R-:W4:Y:S01]  /*39580*/  LDL.LU R20, [R1+0x74] ;  /* 0x0000740001147983 */ /* 0x000f220000300800 */
[----:B--2---:R-:W-:-:S03]  /*39590*/  SHF.R.U32.HI R11, RZ, 0x8, R28 ;  /* 0x00000008ff0b7819 */ /* 0x004fc6000001161c */
[----:B------:R-:W2:Y:S01]  /*395a0*/  LDL.LU R28, [R1+0x70] ;  /* 0x00007000011c7983 */ /* 0x000ea20000300800 */
[----:B------:R-:W-:-:S04]  /*395b0*/  LOP3.LUT R11, R11, 0xffff, RZ, 0xc0, !PT ;  /* 0x0000ffff0b0b7812 */ /* 0x000fc800078ec0ff */
[----:B0-----:R-:W-:Y:S02]  /*395c0*/  PRMT R4, R10, 0x3340, R11 ;  /* 0x000033400a047816 */ /* 0x001fe4000000000b */
[----:B------:R-:W-:Y:S02]  /*395d0*/  SHF.R.U32.HI R9, RZ, 0x8, R27 ;  /* 0x00000008ff097819 */ /* 0x000fe4000001161b */
[----:B------:R-:W-:Y:S01]  /*395e0*/  SHF.R.U32.HI R14, RZ, 0x8, R16 ;  /* 0x00000008ff0e7819 */ /* 0x000fe20000011610 */
[----:B------:R0:W-:Y:S04]  /*395f0*/  STL [R1+0x120], R4 ;  /* 0x0001200401007387 */ /* 0x0001e80000100800 */
[----:B------:R-:W2:Y:S04]  /*39600*/  LDL.LU R27, [R1+0x30] ;  /* 0x00003000011b7983 */ /* 0x000ea80000300800 */
[----:B------:R-:W2:Y:S01]  /*39610*/  LDL.LU R16, [R1+0x90] ;  /* 0x0000900001107983 */ /* 0x000ea20000300800 */
[----:B------:R-:W-:-:S02]  /*39620*/  SHF.R.U32.HI R8, RZ, 0x8, R15 ;  /* 0x00000008ff087819 */ /* 0x000fc4000001160f */
[----:B---3--:R-:W-:Y:S02]  /*39630*/  SHF.R.U32.HI R15, RZ, 0x8, R24 ;  /* 0x00000008ff0f7819 */ /* 0x008fe40000011618 */
[----:B------:R-:W3:Y:S02]  /*39640*/  LDL.LU R24, [R1+0x34] ;  /* 0x0000340001187983 */ /* 0x000ee40000300800 */
[----:B------:R-:W-:Y:S02]  /*39650*/  LOP3.LUT R15, R15, 0xffff, RZ, 0xc0, !PT ;  /* 0x0000ffff0f0f7812 */ /* 0x000fe400078ec0ff */
[----:B------:R-:W-:Y:S02]  /*39660*/  LOP3.LUT R9, R9, 0xffff, RZ, 0xc0, !PT ;  /* 0x0000ffff09097812 */ /* 0x000fe400078ec0ff */
[----:B------:R-:W-:Y:S02]  /*39670*/  LOP3.LUT R14, R14, 0xffff, RZ, 0xc0, !PT ;  /* 0x0000ffff0e0e7812 */ /* 0x000fe400078ec0ff */
[----:B------:R-:W-:-:S02]  /*39680*/  PRMT R5, R15, 0x3340, R1 ;  /* 0x000033400f057816 */ /* 0x000fc40000000001 */
[----:B------:R-:W-:Y:S02]  /*39690*/  LOP3.LUT R8, R8, 0xffff, RZ, 0xc0, !PT ;  /* 0x0000ffff08087812 */ /* 0x000fe400078ec0ff */
[----:B------:R-:W-:Y:S02]  /*396a0*/  PRMT R6, R9, 0x3340, R14 ;  /* 0x0000334009067816 */ /* 0x000fe4000000000e */
[----:B----4-:R-:W-:Y:S02]  /*396b0*/  SHF.R.U32.HI R15, RZ, 0x8, R23 ;  /* 0x00000008ff0f7819 */ /* 0x010fe40000011617 */
[----:B------:R-:W-:Y:S02]  /*396c0*/  SHF.R.U32.HI R10, RZ, 0x8, R18 ;  /* 0x00000008ff0a7819 */ /* 0x000fe40000011612 */
[----:B0-----:R-:W-:Y:S02]  /*396d0*/  PRMT R4, R8, 0x3340, R1 ;  /* 0x0000334008047816 */ /* 0x001fe40000000001 */
[----:B------:R-:W-:-:S02]  /*396e0*/  LOP3.LUT R15, R15, 0xffff, RZ, 0xc0, !PT ;  /* 0x0000ffff0f0f7812 */ /* 0x000fc400078ec0ff */
[----:B------:R-:W-:Y:S01]  /*396f0*/  LOP3.LUT R10, R10, 0xffff, RZ, 0xc0, !PT ;  /* 0x0000ffff0a0a7812 */ /* 0x000fe200078ec0ff */
[----:B------:R-:W-:Y:S04]  /*39700*/  STL [R1+0x11c], R6 ;  /* 0x00011c0601007387 */ /* 0x000fe80000100800 */
[----:B------:R-:W-:Y:S04]  /*39710*/  STL [R1+0xb4], R5 ;  /* 0x0000b40501007387 */ /* 0x000fe80000100800 */
[----:B------:R0:W-:Y:S04]  /*39720*/  STL [R1+0xb8], R4 ;  /* 0x0000b80401007387 */ /* 0x0001e80000100800 */
[----:B0-----:R-:W4:Y:S01]  /*39730*/  LDL.LU R4, [R1+0x3c] ;  /* 0x00003c0001047983 */ /* 0x001f220000300800 */
[----:B------:R-:W-:-:S02]  /*39740*/  SHF.R.U32.HI R11, RZ, 0x8, R3 ;  /* 0x00000008ff0b7819 */ /* 0x000fc40000011603 */
[----:B------:R-:W-:Y:S02]  /*39750*/  PRMT R3, R15, 0x3340, R1 ;  /* 0x000033400f037816 */ /* 0x000fe40000000001 */
[----:B------:R-:W-:Y:S02]  /*39760*/  LOP3.LUT R11, R11, 0xffff, RZ, 0xc0, !PT ;  /* 0x0000ffff0b0b7812 */ /* 0x000fe400078ec0ff */
[----:B------:R-:W-:Y:S02]  /*39770*/  SHF.R.U32.HI R14, RZ, 0x8, R2 ;  /* 0x00000008ff0e7819 */ /* 0x000fe40000011602 */
[----:B------:R-:W-:Y:S01]  /*39780*/  PRMT R2, R10, 0x3340, R11 ;  /* 0x000033400a027816 */ /* 0x000fe2000000000b */
[----:B------:R0:W-:Y:S01]  /*39790*/  STL [R1+0xa0], R3 ;  /* 0x0000a00301007387 */ /* 0x0001e20000100800 */
[----:B------:R-:W-:Y:S02]  /*397a0*/  SHF.R.U32.HI R8, RZ, 0x8, R21 ;  /* 0x00000008ff087819 */ /* 0x000fe40000011615 */
[----:B------:R-:W-:Y:S01]  /*397b0*/  SHF.R.U32.HI R9, RZ, 0x8, R17 ;  /* 0x00000008ff097819 */ /* 0x000fe20000011611 */
[----:B------:R-:W4:Y:S04]  /*397c0*/  LDL.LU R23, [R1+0x1c0] ;  /* 0x0001c00001177983 */ /* 0x000f280000300800 */
[----:B------:R1:W-:Y:S01]  /*397d0*/  STL [R1+0x118], R2 ;  /* 0x0001180201007387 */ /* 0x0003e20000100800 */
[----:B------:R-:W-:-:S03]  /*397e0*/  LOP3.LUT R14, R14, 0xffff, RZ, 0xc0, !PT ;  /* 0x0000ffff0e0e7812 */ /* 0x000fc600078ec0ff */
[----:B------:R-:W4:Y:S01]  /*397f0*/  LDL.LU R18, [R1+0xd8] ;  /* 0x0000d80001127983 */ /* 0x000f220000300800 */
[----:B------:R-:W-:Y:S02]  /*39800*/  SHF.R.U32.HI R15, RZ, 0x8, R29 ;  /* 0x00000008ff0f7819 */ /* 0x000fe4000001161d */
[----:B------:R-:W-:Y:S02]  /*39810*/  LOP3.LUT R8, R8, 0xffff, RZ, 0xc0, !PT ;  /* 0x0000ffff08087812 */ /* 0x000fe400078ec0ff */
[----:B------:R-:W-:Y:S02]  /*39820*/  LOP3.LUT R9, R9, 0xffff, RZ, 0xc0, !PT ;  /* 0x0000ffff09097812 */ /* 0x000fe400078ec0ff */
[----:B------:R-:W-:Y:S02]  /*39830*/  PRMT R6, R14, 0x3340, R1 ;  /* 0x000033400e067816 */ /* 0x000fe40000000001 */
[----:B------:R-:W-:Y:S01]  /*39840*/  LOP3.LUT R15, R15, 0xffff, RZ, 0xc0, !PT ;  /* 0x0000ffff0f0f7812 */ /* 0x000fe200078ec0ff */
[----:B0-----:R-:W4:Y:S01]  /*39850*/  LDL.LU R3, [R1+0x1d0] ;  /* 0x0001d00001037983 */ /* 0x001f220000300800 */
[----:B------:R-:W-:-:S03]  /*39860*/  PRMT R5, R8, 0x3340, R9 ;  /* 0x0000334008057816 */ /* 0x000fc60000000009 */
[----:B-1----:R-:W4:Y:S04]  /*39870*/  LDL.LU R2, [R1+0x1d4] ;  /* 0x0001d40001027983 */ /* 0x002f280000300800 */
[----:B------:R-:W4:Y:S01]  /*39880*/  LDL.LU R17, [R1+0x1d8] ;  /* 0x0001d80001117983 */ /* 0x000f220000300800 */
[----:B------:R-:W-:Y:S02]  /*39890*/  SHF.R.U32.HI R10, RZ, 0x8, R20 ;  /* 0x00000008ff0a7819 */ /* 0x000fe40000011614 */
[----:B------:R-:W-:Y:S02]  /*398a0*/  PRMT R7, R15, 0x3340, R1 ;  /* 0x000033400f077816 */ /* 0x000fe40000000001 */
[----:B------:R-:W-:Y:S01]  /*398b0*/  LOP3.LUT R10, R10, 0xffff, RZ, 0xc0, !PT ;  /* 0x0000ffff0a0a7812 */ /* 0x000fe200078ec0ff */
[----:B------:R-:W-:Y:S04]  /*398c0*/  STL [R1+0x98], R6 ;  /* 0x0000980601007387 */ /* 0x000fe80000100800 */
[----:B------:R0:W-:Y:S04]  /*398d0*/  STL [R1+0x114], R5 ;  /* 0x0001140501007387 */ /* 0x0001e80000100800 */
[----:B0-----:R-:W4:Y:S04]  /*398e0*/  LDL.LU R5, [R1+0x264] ;  /* 0x0002640001057983 */ /* 0x001f280000300800 */
[----:B------:R0:W-:Y:S04]  /*398f0*/  STL [R1+0x94], R7 ;  /* 0x0000940701007387 */ /* 0x0001e80000100800 */
[----:B------:R-:W4:Y:S01]  /*39900*/  LDL.LU R21, [R1+0x25c] ;  /* 0x00025c0001157983 */ /* 0x000f220000300800 */
[----:B--2---:R-:W-:-:S04]  /*39910*/  SHF.R.U32.HI R11, RZ, 0x8, R28 ;  /* 0x00000008ff0b7819 */ /* 0x004fc8000001161c */
[----:B------:R-:W-:-:S04]  /*39920*/  LOP3.LUT R11, R11, 0xffff, RZ, 0xc0, !PT ;  /* 0x0000ffff0b0b7812 */ /* 0x000fc800078ec0ff */
[----:B------:R-:W-:Y:S02]  /*39930*/  PRMT R6, R10, 0x3340, R11 ;  /* 0x000033400a067816 */ /* 0x000fe4000000000b */
[----:B------:R-:W-:-:S03]  /*39940*/  SHF.R.U32.HI R8, RZ, 0x8, R16 ;  /* 0x00000008ff087819 */ /* 0x000fc60000011610 */
[----:B------:R1:W-:Y:S04]  /*39950*/  STL [R1+0x110], R6 ;  /* 0x0001100601007387 */ /* 0x0003e80000100800 */
[----:B------:R-:W2:Y:S04]  /*39960*/  LDL.LU R16, [R1+0x1b0] ;  /* 0x0001b00001107983 */ /* 0x000ea80000300800 */
[----:B------:R-:W2:Y:S04]  /*39970*/  LDL.LU R20, [R1+0x1b4] ;  /* 0x0001b40001147983 */ /* 0x000ea80000300800 */
[----:B------:R-:W2:Y:S01]  /*39980*/  LDL.LU R28, [R1+0x1c4] ;  /* 0x0001c400011c7983 */ /* 0x000ea20000300800 */
[----:B------:R-:W-:-:S02]  /*39990*/  SHF.R.U32.HI R14, RZ, 0x8, R27 ;  /* 0x00000008ff0e7819 */ /* 0x000fc4000001161b */
[----:B---3--:R-:W-:Y:S01]  /*399a0*/  SHF.R.U32.HI R9, RZ, 0x8, R24 ;  /* 0x00000008ff097819 */ /* 0x008fe20000011618 */
[----:B------:R-:W3:Y:S04]  /*399b0*/  LDL.LU R27, [R1+0x1c8] ;  /* 0x0001c800011b7983 */ /* 0x000ee80000300800 */
[----:B------:R-:W3:Y:S01]  /*399c0*/  LDL.LU R24, [R1+0x1cc] ;  /* 0x0001cc0001187983 */ /* 0x000ee20000300800 */
[----:B------:R-:W-:Y:S02]  /*399d0*/  LOP3.LUT R14, R14, 0xffff, RZ, 0xc0, !PT ;  /* 0x0000ffff0e0e7812 */ /* 0x000fe400078ec0ff */
[----:B------:R-:W-:Y:S02]  /*399e0*/  LOP3.LUT R8, R8, 0xffff, RZ, 0xc0, !PT ;  /* 0x0000ffff08087812 */ /* 0x000fe400078ec0ff */
[----:B------:R-:W-:-:S02]  /*399f0*/  LOP3.LUT R9, R9, 0xffff, RZ, 0xc0, !PT ;  /* 0x0000ffff09097812 */ /* 0x000fc400078ec0ff */
[----:B0-----:R-:W-:Y:S02]  /*39a00*/  PRMT R7, R14, 0x3340, R1 ;  /* 0x000033400e077816 */ /* 0x001fe40000000001 */
[----:B-1----:R-:W-:-:S03]  /*39a10*/  PRMT R6, R8, 0x3340, R9 ;  /* 0x0000334008067816 */ /* 0x002fc60000000009 */
[----:B------:R0:W-:Y:S04]  /*39a20*/  STL [R1+0x9c], R7 ;  /* 0x00009c0701007387 */ /* 0x0001e80000100800 */
[----:B------:R-:W-:Y:S01]  /*39a30*/  STL [R1+0x104], R6 ;  /* 0x0001040601007387 */ /* 0x000fe20000100800 */
[----:B----4-:R-:W-:-:S03]  /*39a40*/  SHF.R.U32.HI R15, RZ, 0x8, R4 ;  /* 0x00000008ff0f7819 */ /* 0x010fc60000011604 */
[----:B------:R-:W4:Y:S01]  /*39a50*/  LDL.LU R4, [R1+0x2c4] ;  /* 0x0002c40001047983 */ /* 0x000f220000300800 */
[----:B------:R-:W-:Y:S02]  /*39a60*/  LOP3.LUT R15, R15, 0xffff, RZ, 0xc0, !PT ;  /* 0x0000ffff0f0f7812 */ /* 0x000fe400078ec0ff */
[----:B------:R-:W-:Y:S02]  /*39a70*/  SHF.R.U32.HI R10, RZ, 0x8, R23 ;  /* 0x00000008ff0a7819 */ /* 0x000fe40000011617 */
[----:B------:R-:W-:Y:S02]  /*39a80*/  SHF.R.U32.HI R11, RZ, 0x8, R18 ;  /* 0x00000008ff0b7819 */ /* 0x000fe40000011612 */
[----:B------:R-:W-:Y:S02]  /*39a90*/  LOP3.LUT R10, R10, 0xffff, RZ, 0xc0, !PT ;  /* 0x0000ffff0a0a7812 */ /* 0x000fe400078ec0ff */
[----:B------:R-:W-:Y:S02]  /*39aa0*/  LOP3.LUT R11, R11, 0xffff, RZ, 0xc0, !PT ;  /* 0x0000ffff0b0b7812 */ /* 0x000fe400078ec0ff */
[----:B------:R-:W-:-:S02]  /*39ab0*/  SHF.R.U32.HI R14, RZ, 0x8, R3 ;  /* 0x00000008ff0e7819 */ /* 0x000fc40000011603 */
[----:B------:R-:W-:Y:S02]  /*39ac0*/  PRMT R3, R15, 0x3340, R1 ;  /* 0x000033400f037816 */ /* 0x000fe40000000001 */
[----:B------:R-:W-:Y:S02]  /*39ad0*/  SHF.R.U32.HI R8, RZ, 0x8, R2 ;  /* 0x00000008ff087819 */ /* 0x000fe40000011602 */
[----:B------:R-:W-:Y:S02]  /*39ae0*/  PRMT R2, R10, 0x3340, R11 ;  /* 0x000033400a027816 */ /* 0x000fe4000000000b */
[----:B------:R-:W-:Y:S01]  /*39af0*/  SHF.R.U32.HI R9, RZ, 0x8, R17 ;  /* 0x00000008ff097819 */ /* 0x000fe20000011611 */
[----:B------:R1:W-:Y:S04]  /*39b00*/  STL [R1+0x8c], R3 ;  /* 0x00008c0301007387 */ /* 0x0003e80000100800 */
[----:B------:R-:W4:Y:S04]  /*39b10*/  LDL R23, [R1+0x2ac] ;  /* 0x0002ac0001177983 */ /* 0x000f280000100800 */
[----:B------:R0:W-:Y:S04]  /*39b20*/  STL [R1+0xfc], R2 ;  /* 0x0000fc0201007387 */ /* 0x0001e80000100800 */
[----:B------:R-:W4:Y:S01]  /*39b30*/  LDL.LU R18, [R1+0x2a4] ;  /* 0x0002a40001127983 */ /* 0x000f220000300800 */
[----:B------:R-:W-:-:S02]  /*39b40*/  LOP3.LUT R14, R14, 0xffff, RZ, 0xc0, !PT ;  /* 0x0000ffff0e0e7812 */ /* 0x000fc400078ec0ff */
[----:B------:R-:W-:Y:S02]  /*39b50*/  LOP3.LUT R8, R8, 0xffff, RZ, 0xc0, !PT ;  /* 0x0000ffff08087812 */ /* 0x000fe400078ec0ff */
[----:B------:R-:W-:Y:S02]  /*39b60*/  LOP3.LUT R9, R9, 0xffff, RZ, 0xc0, !PT ;  /* 0x0000ffff09097812 */ /* 0x000fe400078ec0ff */
[----:B0-----:R-:W-:Y:S01]  /*39b70*/  PRMT R7, R14, 0x3340, R1 ;  /* 0x000033400e077816 */ /* 0x001fe20000000001 */
[----:B-1----:R-:W4:Y:S01]  /*39b80*/  LDL.LU R3, [R1+0x2a0] ;  /* 0x0002a00001037983 */ /* 0x002f220000300800 */
[----:B------:R-:W-:-:S03]  /*39b90*/  PRMT R6, R8, 0x3340, R9 ;  /* 0x0000334008067816 */ /* 0x000fc60000000009 */
[----:B------:R-:W4:Y:S04]  /*39ba0*/  LDL.LU R2, [R1+0x2c8] ;  /* 0x0002c80001027983 */ /* 0x000f280000300800 */
[----:B------:R-:W4:Y:S04]  /*39bb0*/  LDL.LU R17, [R1+0x2b4] ;  /* 0x0002b40001117983 */ /* 0x000f280000300800 */
[----:B------:R0:W-:Y:S01]  /*39bc0*/  STL [R1+0x90], R7 ;  /* 0x0000900701007387 */ /* 0x0001e20000100800 */
[----:B------:R-:W-:-:S03]  /*39bd0*/  SHF.R.U32.HI R14, RZ, 0x8, R5 ;  /* 0x00000008ff0e7819 */ /* 0x000fc60000011605 */
[----:B------:R1:W-:Y:S01]  /*39be0*/  STL [R1+0xf8], R6 ;  /* 0x0000f80601007387 */ /* 0x0003e20000100800 */
[----:B------:R-:W-:-:S03]  /*39bf0*/  SHF.R.U32.HI R15, RZ, 0x8, R21 ;  /* 0x00000008ff0f7819 */ /* 0x000fc60000011615 */
[----:B------:R-:W4:Y:S01]  /*39c00*/  LDL.LU R21, [R1+0x314] ;  /* 0x0003140001157983 */ /* 0x000f220000300800 */
[----:B--2---:R-:W-:-:S04]  /*39c10*/  SHF.R.U32.HI R16, RZ, 0x8, R16 ;  /* 0x00000008ff107819 */ /* 0x004fc80000011610 */
[----:B------:R-:W-:Y:S02]  /*39c20*/  LOP3.LUT R16, R16, 0xffff, RZ, 0xc0, !PT ;  /* 0x0000ffff10107812 */ /* 0x000fe400078ec0ff */
[----:B------:R-:W-:Y:S02]  /*39c30*/  SHF.R.U32.HI R8, RZ, 0x8, R20 ;  /* 0x00000008ff087819 */ /* 0x000fe40000011614 */
[----:B------:R-:W-:Y:S01]  /*39c40*/  SHF.R.U32.HI R9, RZ, 0x8, R28 ;  /* 0x00000008ff097819 */ /* 0x000fe2000001161c */
[----:B------:R-:W2:Y:S01]  /*39c50*/  LDL.LU R20, [R1+0x300] ;  /* 0x0003000001147983 */ /* 0x000ea20000300800 */
[----:B------:R-:W-:Y:S02]  /*39c60*/  PRMT R5, R16, 0x3340, R1 ;  /* 0x0000334010057816 */ /* 0x000fe40000000001 */
[----:B---3--:R-:W-:-:S03]  /*39c70*/  SHF.R.U32.HI R10, RZ, 0x8, R27 ;  /* 0x00000008ff0a7819 */ /* 0x008fc6000001161b */
[----:B------:R3:W-:Y:S04]  /*39c80*/  STL [R1+0x24], R5 ;  /* 0x0000240501007387 */ /* 0x0007e80000100800 */
[----:B------:R-:W2:Y:S04]  /*39c90*/  LDL.LU R28, [R1+0x2f8] ;  /* 0x0002f800011c7983 */ /* 0x000ea80000300800 */
[----:B------:R-:W2:Y:S01]  /*39ca0*/  LDL R27, [R1+0x2f4] ;  /* 0x0002f400011b7983 */ /* 0x000ea20000100800 */
[----:B------:R-:W-:-:S03]  /*39cb0*/  SHF.R.U32.HI R11, RZ, 0x8, R24 ;  /* 0x00000008ff0b7819 */ /* 0x000fc60000011618 */
[----:B------:R-:W2:Y:S01]  /*39cc0*/  LDL.LU R24, [R1+0x200] ;  /* 0x0002000001187983 */ /* 0x000ea20000300800 */
[----:B------:R-:W-:Y:S02]  /*39cd0*/  LOP3.LUT R8, R8, 0xffff, RZ, 0xc0, !PT ;  /* 0x0000ffff08087812 */ /* 0x000fe400078ec0ff */
[----:B------:R-:W-:Y:S02]  /*39ce0*/  LOP3.LUT R9, R9, 0xffff, RZ, 0xc0, !PT ;  /* 0x0000ffff09097812 */ /* 0x000fe400078ec0ff */
[----:B------:R-:W-:Y:S02]  /*39cf0*/  LOP3.LUT R10, R10, 0xffff, RZ, 0xc0, !PT ;  /* 0x0000ffff0a0a7812 */ /* 0x000fe400078ec0ff */
[----:B------:R-:W-:Y:S02]  /*39d00*/  LOP3.LUT R11, R11, 0xffff, RZ, 0xc0, !PT ;  /* 0x0000ffff0b0b7812 */ /* 0x000fe400078ec0ff */
[----:B------:R-:W-:Y:S02]  /*39d10*/  LOP3.LUT R14, R14, 0xffff, RZ, 0xc0, !PT ;  /* 0x0000ffff0e0e7812 */ /* 0x000fe400078ec0ff */
[----:B------:R-:W-:-:S02]  /*39d20*/  LOP3.LUT R15, R15, 0xffff, RZ, 0xc0, !PT ;  /* 0x0000ffff0f0f7812 */ /* 0x000fc400078ec0ff */
[----:B0-----:R-:W-:Y:S02]  /*39d30*/  PRMT R7, R8, 0x3340, R9 ;  /* 0x0000334008077816 */ /* 0x001fe40000000009 */
[----:B-1----:R-:W-:Y:S02]  /*39d40*/  PRMT R6, R10, 0x3340, R11 ;  /* 0x000033400a067816 */ /* 0x002fe4000000000b */
[----:B---3--:R-:W-:Y:S01]  /*39d50*/  PRMT R5, R14, 0x3340, R15 ;  /* 0x000033400e057816 */ /* 0x008fe2000000000f */
[----:B------:R-:W-:Y:S04]  /*39d60*/  STL [R1+0xd8], R7 ;  /* 0x0000d80701007387 */ /* 0x000fe80000100800 */
[----:B------:R0:W-:Y:S04]  /*39d70*/  STL [R1+0x100], R6 ;  /* 0x0001000601007387 */ /* 0x0001e80000100800 */
[----:B------:R1:W-:Y:S01]  /*39d80*/  STL [R1+0xd4], R5 ;  /* 0x0000d40501007387 */ /* 0x0003e20000100800 */
[----:B----4-:R-:W-:-:S03]  /*39d90*/  SHF.R.U32.HI R11, RZ, 0x8, R4 ;  /* 0x00000008ff0b7819 */ /* 0x010fc60000011604 */
[----:B0-----:R-:W3:Y:S04]  /*39da0*/  LDL.LU R6, [R1+0x2d8] ;  /* 0x0002d80001067983 */ /* 0x001ee80000300800 */
[----:B-1----:R-:W4:Y:S04]  /*39db0*/  LDL.LU R5, [R1+0x2cc] ;  /* 0x0002cc0001057983 */ /* 0x002f280000300800 */
[----:B------:R-:W4:Y:S01]  /*39dc0*/  LDL R4, [R1+0x2ec] ;  /* 0x0002ec0001047983 */ /* 0x000f220000100800 */
[----:B------:R-:W-:Y:S02]  /*39dd0*/  LOP3.LUT R11, R11, 0xffff, RZ, 0xc0, !PT ;  /* 0x0000ffff0b0b7812 */ /* 0x000fe400078ec0ff */
[----:B------:R-:W-:-:S02]  /*39de0*/  SHF.R.U32.HI R14, RZ, 0x8, R23 ;  /* 0x00000008ff0e7819 */ /* 0x000fc40000011617 */
[----:B------:R-:W-:Y:S01]  /*39df0*/  SHF.R.U32.HI R15, RZ, 0x8, R18 ;  /* 0x00000008ff0f7819 */ /* 0x000fe20000011612 */
[----:B------:R-:W4:Y:S01]  /*39e00*/  LDL.LU R23, [R1+0x22c] ;  /* 0x00022c0001177983 */ /* 0x000f220000300800 */
[----:B------:R-:W-:-:S03]  /*39e10*/  LOP3.LUT R14, R14, 0xffff, RZ, 0xc0, !PT ;  /* 0x0000ffff0e0e7812 */ /* 0x000fc600078ec0ff */
[----:B------:R-:W4:Y:S01]  /*39e20*/  LDL.LU R18, [R1+0x228] ;  /* 0x0002280001127983 */ /* 0x000f220000300800 */
[----:B------:R-:W-:Y:S02]  /*39e30*/  LOP3.LUT R15, R15, 0xffff, RZ, 0xc0, !PT ;  /* 0x0000ffff0f0f7812 */ /* 0x000fe400078ec0ff */
[----:B------:R-:W-:Y:S02]  /*39e40*/  SHF.R.U32.HI R10, RZ, 0x8, R3 ;  /* 0x00000008ff0a7819 */ /* 0x000fe40000011603 */
[----:B------:R-:W-:Y:S02]  /*39e50*/  PRMT R3, R11, 0x3340, R14 ;  /* 0x000033400b037816 */ /* 0x000fe4000000000e */
[----:B------:R-:W-:Y:S02]  /*39e60*/  PRMT R11, R15, 0x3340, R1 ;  /* 0x000033400f0b7816 */ /* 0x000fe40000000001 */
[----:B------:R-:W-:Y:S02]  /*39e70*/  SHF.R.U32.HI R8, RZ, 0x8, R2 ;  /* 0x00000008ff087819 */ /* 0x000fe40000011602 */
[----:B------:R-:W-:-:S02]  /*39e80*/  SHF.R.U32.HI R9, RZ, 0x8, R17 ;  /* 0x00000008ff097819 */ /* 0x000fc40000011611 */
[----:B------:R-:W-:Y:S01]  /*39e90*/  LOP3.LUT R10, R10, 0xffff, RZ, 0xc0, !PT ;  /* 0x0000ffff0a0a7812 */ /* 0x000fe200078ec0ff */
[----:B------:R-:W4:Y:S04]  /*39ea0*/  LDL.LU R2, [R1+0x2e0] ;  /* 0x0002e00001027983 */ /* 0x000f280000300800 */
[----:B------:R-:W4:Y:S04]  /*39eb0*/  LDL.LU R17, [R1+0x2d0] ;  /* 0x0002d00001117983 */ /* 0x000f280000300800 */
[----:B------:R0:W-:Y:S01]  /*39ec0*/  STL [R1+0xc0], R3 ;  /* 0x0000c00301007387 */ /* 0x0001e20000100800 */
[----:B------:R-:W-:-:S02]  /*39ed0*/  LOP3.LUT R8, R8, 0xffff, RZ, 0xc0, !PT ;  /* 0x0000ffff08087812 */ /* 0x000fc400078ec0ff */
[----:B------:R-:W-:Y:S02]  /*39ee0*/  LOP3.LUT R9, R9, 0xffff, RZ, 0xc0, !PT ;  /* 0x0000ffff09097812 */ /* 0x000fe400078ec0ff */
[----:B------:R-:W-:Y:S01]  /*39ef0*/  PRMT R7, R10, 0x3340, R1 ;  /* 0x000033400a077816 */ /* 0x000fe20000000001 */
[----:B------:R2:W-:Y:S01]  /*39f00*/  STL [R1+0x20], R11 ;  /* 0x0000200b01007387 */ /* 0x0005e20000100800 */
[----:B------:R-:W-:-:S04]  /*39f10*/  SHF.R.U32.HI R10, RZ, 0x8, R21 ;  /* 0x00000008ff0a7819 */ /* 0x000fc80000011615 */
[----:B------:R-:W-:Y:S02]  /*39f20*/  LOP3.LUT R10, R10, 0xffff, RZ, 0xc0, !PT ;  /* 0x0000ffff0a0a7812 */ /* 0x000fe400078ec0ff */
[----:B0-----:R-:W-:Y:S01]  /*39f30*/  PRMT R3, R8, 0x3340, R9 ;  /* 0x0000334008037816 */ /* 0x001fe20000000009 */
[----:B------:R0:W-:Y:S04]  /*39f40*/  STL [R1+0x78], R7 ;  /* 0x0000780701007387 */ /* 0x0001e80000100800 */
[----:B------:R1:W-:Y:S01]  /*39f50*/  STL [R1+0xbc], R3 ;  /* 0x0000bc0301007387 */ /* 0x0003e20000100800 */
[----:B--2---:R-:W-:-:S04]  /*39f60*/  SHF.R.U32.HI R11, RZ, 0x8, R20 ;  /* 0x00000008ff0b7819 */ /* 0x004fc80000011614 */
[----:B------:R-:W-:Y:S02]  /*39f70*/  LOP3.LUT R11, R11, 0xffff, RZ, 0xc0, !PT ;  /* 0x0000ffff0b0b7812 */ /* 0x000fe400078ec0ff */
[----:B------:R-:W-:Y:S02]  /*39f80*/  SHF.R.U32.HI R14, RZ, 0x8, R28 ;  /* 0x00000008ff0e7819 */ /* 0x000fe4000001161c */
[----:B------:R-:W-:Y:S02]  /*39f90*/  SHF.R.U32.HI R9, RZ, 0x8, R27 ;  /* 0x00000008ff097819 */ /* 0x000fe4000001161b */
[----:B0-----:R-:W-:Y:S02]  /*39fa0*/  PRMT R7, R10, 0x3340, R11 ;  /* 0x000033400a077816 */ /* 0x001fe4000000000b */
[----:B------:R-:W-:Y:S02]  /*39fb0*/  SHF.R.U32.HI R8, RZ, 0x8, R24 ;  /* 0x00000008ff087819 */ /* 0x000fe40000011618 */
[----:B------:R-:W-:-:S02]  /*39fc0*/  LOP3.LUT R14, R14, 0xffff, RZ, 0xc0, !PT ;  /* 0x0000ffff0e0e7812 */ /* 0x000fc400078ec0ff */
[----:B------:R-:W-:Y:S02]  /*39fd0*/  LOP3.LUT R9, R9, 0xffff, RZ, 0xc0, !PT ;  /* 0x0000ffff09097812 */ /* 0x000fe400078ec0ff */
[----:B------:R-:W-:Y:S02]  /*39fe0*/  LOP3.LUT R8, R8, 0xffff, RZ, 0xc0, !PT ;  /* 0x0000ffff08087812 */ /* 0x000fe400078ec0ff */
[--C-:B-1----:R-:W-:Y:S02]  /*39ff0*/  PRMT R3, R14, 0x3340, R1.reuse ;  /* 0x000033400e037816 */ /* 0x102fe40000000001 */
[--C-:B------:R-:W-:Y:S01]  /*3a000*/  PRMT R9, R9, 0x3340, R1.reuse ;  /* 0x0000334009097816 */ /* 0x100fe20000000001 */
[----:B------:R0:W-:Y:S04]  /*3a010*/  STL [R1+0xb0], R7 ;  /* 0x0000b00701007387 */ /* 0x0001e80000100800 */
[----:B------:R1:W-:Y:S01]  /*3a020*/  STL [R1+0x50], R3 ;  /* 0x0000500301007387 */ /* 0x0003e20000100800 */
[----:B0-----:R-:W-:-:S03]  /*3a030*/  PRMT R7, R8, 0x3340, R1 ;  /* 0x0000334008077816 */ /* 0x001fc60000000001 */
[----:B-1----:R-:W2:Y:S04]  /*3a040*/  LDL.LU R3, [R1+0x324] ;  /* 0x0003240001037983 */ /* 0x002ea80000300800 */
[----:B------:R0:W-:Y:S04]  /*3a050*/  STL [R1+0x6c], R9 ;  /* 0x00006c0901007387 */ /* 0x0001e80000100800 */
[----:B------:R-:W2:Y:S04]  /*3a060*/  LDL.LU R21, [R1+0x334] ;  /* 0x0003340001157983 */ /* 0x000ea80000300800 */
[----:B------:R-:W-:Y:S04]  /*3a070*/  STL [R1+0x70], R7 ;  /* 0x0000700701007387 */ /* 0x000fe80000100800 */
[----:B------:R-:W2:Y:S04]  /*3a080*/  LDL.LU R20, [R1+0x32c] ;  /* 0x00032c0001147983 */ /* 0x000ea80000300800 */
[----:B------:R-:W2:Y:S04]  /*3a090*/  LDL.LU R28, [R1+0x344] ;  /* 0x00034400011c7983 */ /* 0x000ea80000300800 */
[----:B------:R-:W2:Y:S04]  /*3a0a0*/  LDL.LU R27, [R1+0x330] ;  /* 0x00033000011b7983 */ /* 0x000ea80000300800 */
[----:B------:R-:W2:Y:S01]  /*3a0b0*/  LDL.LU R24, [R1+0x328] ;  /* 0x0003280001187983 */ /* 0x000ea20000300800 */
[----:B---3--:R-:W-:-:S02]  /*3a0c0*/  SHF.R.U32.HI R16, RZ, 0x8, R6 ;  /* 0x00000008ff107819 */ /* 0x008fc40000011606 */
[----:B----4-:R-:W-:Y:S02]  /*3a0d0*/  SHF.R.U32.HI R15, RZ, 0x8, R5 ;  /* 0x00000008ff0f7819 */ /* 0x010fe40000011605 */
[----:B------:R-:W-:Y:S01]  /*3a0e0*/  SHF.R.U32.HI R11, RZ, 0x8, R4 ;  /* 0x00000008ff0b7819 */ /* 0x000fe20000011604 */
[----:B------:R-:W3:Y:S01]  /*3a0f0*/  LDL R5, [R1+0x34c] ;  /* 0x00034c0001057983 */ /* 0x000ee20000100800 */
[----:B------:R-:W-:Y:S02]  /*3a100*/  LOP3.LUT R16, R16, 0xffff, RZ, 0xc0, !PT ;  /* 0x0000ffff10107812 */ /* 0x000fe400078ec0ff */
[----:B------:R-:W-:Y:S02]  /*3a110*/  LOP3.LUT R15, R15, 0xffff, RZ, 0xc0, !PT ;  /* 0x0000ffff0f0f7812 */ /* 0x000fe400078ec0ff */
[----:B------:R-:W-:Y:S02]  /*3a120*/  LOP3.LUT R11, R11, 0xffff, RZ, 0xc0, !PT ;  /* 0x0000ffff0b0b7812 */ /* 0x000fe400078ec0ff */
[----:B------:R-:W-:-:S02]  /*3a130*/  SHF.R.U32.HI R14, RZ, 0x8, R23 ;  /* 0x00000008ff0e7819 */ /* 0x000fc40000011617 */
[----:B------:R-:W-:Y:S02]  /*3a140*/  SHF.R.U32.HI R10, RZ, 0x8, R18 ;  /* 0x00000008ff0a7819 */ /* 0x000fe40000011612 */
[----:B------:R-:W-:Y:S02]  /*3a150*/  LOP3.LUT R14, R14, 0xffff, RZ, 0xc0, !PT ;  /* 0x0000ffff0e0e7812 */ /* 0x000fe400078ec0ff */
[----:B------:R-:W-:-:S04]  /*3a160*/  LOP3.LUT R10, R10, 0xffff, RZ, 0xc0, !PT ;  /* 0x0000ffff0a0a7812 */ /* 0x000fc800078ec0ff */
[----:B------:R-:W-:Y:S02]  /*3a170*/  PRMT R4, R14, 0x3340, R10 ;  /* 0x000033400e047816 */ /* 0x000fe4000000000a */
[----:B0-----:R-:W-:Y:S02]  /*3a180*/  SHF.R.U32.HI R9, RZ, 0x8, R2 ;  /* 0x00000008ff097819 */ /* 0x001fe40000011602 */
[----:B------:R-:W-:Y:S02]  /*3a190*/  PRMT R2, R16, 0x3340, R15 ;  /* 0x0000334010027816 */ /* 0x000fe4000000000f */
[----:B------:R-:W-:Y:S01]  /*3a1a0*/  SHF.R.U32.HI R8, RZ, 0x8, R17 ;  /* 0x00000008ff087819 */ /* 0x000fe20000011611 */
[----:B------:R0:W-:Y:S01]  /*3a1b0*/  STL [R1+0xac], R4 ;  /* 0x0000ac0401007387 */ /* 0x0001e20000100800 */
[----:B------:R-:W-:Y:S02]  /*3a1c0*/  LOP3.LUT R9, R9, 0xffff, RZ, 0xc0, !PT ;  /* 0x0000ffff09097812 */ /* 0x000fe400078ec0ff */
[----:B------:R-:W-:Y:S01]  /*3a1d0*/  LOP3.LUT R8, R8, 0xffff, RZ, 0xc0, !PT ;  /* 0x0000ffff08087812 */ /* 0x000fe200078ec0ff */
[----:B0-----:R-:W4:Y:S04]  /*3a1e0*/  LDL.LU R4, [R1+0x29c] ;  /* 0x00029c0001047983 */ /* 0x001f280000300800 */
[----:B------:R0:W-:Y:S04]  /*3a1f0*/  STL [R1+0xa8], R2 ;  /* 0x0000a80201007387 */ /* 0x0001e80000100800 */
[----:B------:R-:W4:Y:S04]  /*3a200*/  LDL.LU R23, [R1+0x28c] ;  /* 0x00028c0001177983 */ /* 0x000f280000300800 */
[----:B------:R-:W4:Y:S01]  /*3a210*/  LDL.LU R18, [R1+0x258] ;  /* 0x0002580001127983 */ /* 0x000f220000300800 */
[----:B------:R-:W-:-:S02]  /*3a220*/  PRMT R14, R8, 0x3340, R1 ;  /* 0x00003340080e7816 */ /* 0x000fc40000000001 */
[----:B------:R-:W-:Y:S01]  /*3a230*/  PRMT R6, R11, 0x3340, R9 ;  /* 0x000033400b067816 */ /* 0x000fe20000000009 */
[----:B0-----:R-:W4:Y:S04]  /*3a240*/  LDL.LU R2, [R1+0x254] ;  /* 0x0002540001027983 */ /* 0x001f280000300800 */
[----:B------:R-:W4:Y:S04]  /*3a250*/  LDL.LU R17, [R1+0x250] ;  /* 0x0002500001117983 */ /* 0x000f280000300800 */
[----:B------:R-:W-:Y:S04]  /*3a260*/  STL [R1+0x2320], R14 ;  /* 0x0023200e01007387 */ /* 0x000fe80000100800 */
[----:B------:R0:W-:Y:S01]  /*3a270*/  STL [R1+0xa4], R6 ;  /* 0x0000a40601007387 */ /* 0x0001e20000100800 */
[----:B--2---:R-:W-:-:S02]  /*3a280*/  SHF.R.U32.HI R16, RZ, 0x8, R3 ;  /* 0x00000008ff107819 */ /* 0x004fc40000011603 */
[----:B------:R-:W-:Y:S01]  /*3a290*/  SHF.R.U32.HI R9, RZ, 0x8, R21 ;  /* 0x00000008ff097819 */ /* 0x000fe20000011615 */
[----:B------:R-:W2:Y:S04]  /*3a2a0*/  LDL.LU R3, [R1+0x2a8] ;  /* 0x0002a80001037983 */ /* 0x000ea80000300800 */
[----:B------:R-:W2:Y:S01]  /*3a2b0*/  LDL.LU R21, [R1+0x280] ;  /* 0x0002800001157983 */ /* 0x000ea20000300800 */
[----:B------:R-:W-:Y:S02]  /*3a2c0*/  SHF.R.U32.HI R10, RZ, 0x8, R20 ;  /* 0x00000008ff0a7819 */ /* 0x000fe40000011614 */
[----:B------:R-:W-:Y:S01]  /*3a2d0*/  SHF.R.U32.HI R8, RZ, 0x8, R28 ;  /* 0x00000008ff087819 */ /* 0x000fe2000001161c */
[----:B------:R-:W2:Y:S04]  /*3a2e0*/  LDL.LU R20, [R1+0x278] ;  /* 0x0002780001147983 */ /* 0x000ea80000300800 */
[----:B------:R-:W2:Y:S01]  /*3a2f0*/  LDL.LU R28, [R1+0x260] ;  /* 0x00026000011c7983 */ /* 0x000ea20000300800 */
[----:B------:R-:W-:-:S02]  /*3a300*/  SHF.R.U32.HI R11, RZ, 0x8, R27 ;  /* 0x00000008ff0b7819 */ /* 0x000fc4000001161b */
[----:B------:R-:W-:Y:S01]  /*3a310*/  SHF.R.U32.HI R15, RZ, 0x8, R24 ;  /* 0x00000008ff0f7819 */ /* 0x000fe20000011618 */
[----:B------:R-:W2:Y:S04]  /*3a320*/  LDL.LU R27, [R1+0x26c] ;  /* 0x00026c00011b7983 */ /* 0x000ea80000300800 */
[----:B------:R-:W2:Y:S01]  /*3a330*/  LDL.LU R24, [R1+0x268] ;  /* 0x0002680001187983 */ /* 0x000ea20000300800 */
[----:B------:R-:W-:Y:S02]  /*3a340*/  LOP3.LUT R16, R16, 0xffff, RZ, 0xc0, !PT ;  /* 0x0000ffff10107812 */ /* 0x000fe400078ec0ff */
[----:B------:R-:W-:Y:S02]  /*3a350*/  LOP3.LUT R9, R9, 0xffff, RZ, 0xc0, !PT ;  /* 0x0000ffff09097812 */ /* 0x000fe400078ec0ff */
[----:B------:R-:W-:-:S02]  /*3a360*/  LOP3.LUT R10, R10, 0xffff, RZ, 0xc0, !PT ;  /* 0x0000ffff0a0a7812 */ /* 0x000fc400078ec0ff */
[----:B0-----:R-:W-:Y:S02]  /*3a370*/  PRMT R6, R16, 0x3340, R1 ;  /* 0x0000334010067816 */ /* 0x001fe40000000001 */
[----:B------:R-:W-:Y:S02]  /*3a380*/  PRMT R9, R9, 0x3340, R10 ;  /* 0x0000334009097816 */ /* 0x000fe4000000000a */
[----:B---3--:R-:W-:Y:S02]  /*3a390*/  SHF.R.U32.HI R16, RZ, 0x8, R5 ;  /* 0x00000008ff107819 */ /* 0x008fe40000011605 */
[----:B------:R-:W-:Y:S01]  /*3a3a0*/  LOP3.LUT R8, R8, 0xffff, RZ, 0xc0, !PT ;  /* 0x0000ffff08087812 */ /* 0x000fe200078ec0ff */
[----:B------:R0:W-:Y:S01]  /*3a3b0*/  STL [R1+0x28], R6 ;  /* 0x0000280601007387 */ /* 0x0001e20000100800 */
[----:B------:R-:W-:Y:S02]  /*3a3c0*/  LOP3.LUT R11, R11, 0xffff, RZ, 0xc0, !PT ;  /* 0x0000ffff0b0b7812 */ /* 0x000fe400078ec0ff */
[----:B------:R-:W-:Y:S01]  /*3a3d0*/  LOP3.LUT R15, R15, 0xffff, RZ, 0xc0, !PT ;  /* 0x0000ffff0f0f7812 */ /* 0x000fe200078ec0ff */
[----:B------:R4:W-:Y:S01]  /*3a3e0*/  STL [R1+0x84], R9 ;  /* 0x0000840901007387 */ /* 0x0009e20000100800 */
[----:B------:R-:W-:-:S02]  /*3a3f0*/  LOP3.LUT R16, R16, 0xffff, RZ, 0xc0, !PT ;  /* 0x0000ffff10107812 */ /* 0x000fc400078ec0ff */
[----:B------:R-:W-:Y:S02]  /*3a400*/  PRMT R7, R8, 0x3340, R11 ;  /* 0x0000334008077816 */ /* 0x000fe4000000000b */
[----:B0-----:R-:W-:-:S03]  /*3a410*/  PRMT R6, R15, 0x3340, R1 ;  /* 0x000033400f067816 */ /* 0x001fc60000000001 */
[----:B------:R-:W-:Y:S04]  /*3a420*/  STL [R1+0x80], R7 ;  /* 0x0000800701007387 */ /* 0x000fe80000100800 */
[----:B------:R0:W-:Y:S04]  /*3a430*/  STL [R1+0x2c], R6 ;  /* 0x00002c0601007387 */ /* 0x0001e80000100800 */
[----:B------:R-:W3:Y:S01]  /*3a440*/  LDL.LU R5, [R1+0x298] ;  /* 0x0002980001057983 */ /* 0x000ee20000300800 */
[----:B----4-:R-:W-:Y:S02]  /*3a450*/  SHF.R.U32.HI R9, RZ, 0x8, R4 ;  /* 0x00000008ff097819 */ /* 0x010fe40000011604 */
[----:B------:R-:W-:-:S02]  /*3a460*/  SHF.R.U32.HI R10, RZ, 0x8, R23 ;  /* 0x00000008ff0a7819 */ /* 0x000fc40000011617 */
[----:B------:R-:W-:Y:S02]  /*3a470*/  LOP3.LUT R9, R9, 0xffff, RZ, 0xc0, !PT ;  /* 0x0000ffff09097812 */ /* 0x000fe400078ec0ff */
[----:B------:R-:W-:Y:S02]  /*3a480*/  LOP3.LUT R10, R10, 0xffff, RZ, 0xc0, !PT ;  /* 0x0000ffff0a0a7812 */ /* 0x000fe400078ec0ff */
[----:B------:R-:W-:Y:S02]  /*3a490*/  PRMT R4, R16, 0x3340, R1 ;  /* 0x0000334010047816 */ /* 0x000fe40000000001 */
[----:B------:R-:W-:Y:S02]  /*3a4a0*/  SHF.R.U32.HI R15, RZ, 0x8, R17 ;  /* 0x00000008ff0f7819 */ /* 0x000fe40000011611 */
[----:B------:R-:W-:Y:S02]  /*3a4b0*/  SHF.R.U32.HI R11, RZ, 0x8, R2 ;  /* 0x00000008ff0b7819 */ /* 0x000fe40000011602 */
[----:B------:R-:W-:-:S02]  /*3a4c0*/  PRMT R2, R9, 0x3340, R10 ;  /* 0x0000334009027816 */ /* 0x000fc4000000000a */
[----:B------:R-:W-:Y:S02]  /*3a4d0*/  LOP3.LUT R15, R15, 0xffff, RZ, 0xc0, !PT ;  /* 0x0000ffff0f0f7812 */ /* 0x000fe400078ec0ff */
[----:B------:R-:W-:Y:S01]  /*3a4e0*/  SHF.R.U32.HI R8, RZ, 0x8, R18 ;  /* 0x00000008ff087819 */ /* 0x000fe20000011612 */
[----:B------:R1:W-:Y:S04]  /*3a4f0*/  STL [R1+0x30], R4 ;  /* 0x0000300401007387 */ /* 0x0003e80000100800 */
[----:B------:R-:W4:Y:S01]  /*3a500*/  LDL.LU R17, [R1+0x1b8] ;  /* 0x0001b80001117983 */ /* 0x000f220000300800 */
[----:B0-----:R-:W-:-:S03]  /*3a510*/  PRMT R6, R15, 0x3340, R1 ;  /* 0x000033400f067816 */ /* 0x001fc60000000001 */
[----:B------:R0:W-:Y:S01]  /*3a520*/  STL [R1+0x7c], R2 ;  /* 0x00007c0201007387 */ /* 0x0001e20000100800 */
[----:B------:R-:W-:Y:S02]  /*3a530*/  LOP3.LUT R8, R8, 0xffff, RZ, 0xc0, !PT ;  /* 0x0000ffff08087812 */ /* 0x000fe400078ec0ff */
[----:B------:R-:W-:Y:S01]  /*3a540*/  LOP3.LUT R11, R11, 0xffff, RZ, 0xc0, !PT ;  /* 0x0000ffff0b0b7812 */ /* 0x000fe200078ec0ff */
[----:B-1----:R-:W4:Y:S04]  /*3a550*/  LDL.LU R4, [R1+0x1ec] ;  /* 0x0001ec0001047983 */ /* 0x002f280000300800 */
[----:B------:R-:W4:Y:S01]  /*3a560*/  LDL.LU R18, [R1+0x1dc] ;  /* 0x0001dc0001127983 */ /* 0x000f220000300800 */
[----:B------:R-:W-:-:S03]  /*3a570*/  PRMT R7, R8, 0x3340, R11 ;  /* 0x0000334008077816 */ /* 0x000fc6000000000b */
[----:B0-----:R-:W4:Y:S04]  /*3a580*/  LDL.LU R2, [R1+0x1bc] ;  /* 0x0001bc0001027983 */ /* 0x001f280000300800 */
[----:B------:R-:W-:Y:S04]  /*3a590*/  STL [R1+0x74], R7 ;  /* 0x0000740701007387 */ /* 0x000fe80000100800 */
[----:B------:R-:W-:Y:S01]  /*3a5a0*/  STL [R1+0x4c], R6 ;  /* 0x00004c0601007387 */ /* 0x000fe20000100800 */
[----:B--2---:R-:W-:-:S04]  /*3a5b0*/  SHF.R.U32.HI R15, RZ, 0x8, R3 ;  /* 0x00000008ff0f7819 */ /* 0x004fc80000011603 */
[----:B------:R-:W-:Y:S02]  /*3a5c0*/  LOP3.LUT R15, R15, 0xffff, RZ, 0xc0, !PT ;  /* 0x0000ffff0f0f7812 */ /* 0x000fe400078ec0ff */
[----:B------:R-:W-:Y:S02]  /*3a5d0*/  SHF.R.U32.HI R16, RZ, 0x8, R28 ;  /* 0x00000008ff107819 */ /* 0x000fe4000001161c */
[--C-:B------:R-:W-:Y:S02]  /*3a5e0*/  PRMT R15, R15, 0x3340, R1.reuse ;  /* 0x000033400f0f7816 */ /* 0x100fe40000000001 */
[----:B------:R-:W-:Y:S02]  /*3a5f0*/  LOP3.LUT R16, R16, 0xffff, RZ, 0xc0, !PT ;  /* 0x0000ffff10107812 */ /* 0x000fe400078ec0ff */
[----:B------:R-:W-:Y:S02]  /*3a600*/  SHF.R.U32.HI R11, RZ, 0x8, R20 ;  /* 0x00000008ff0b7819 */ /* 0x000fe40000011614 */
[----:B------:R-:W-:Y:S01]  /*3a610*/  PRMT R3, R16, 0x3340, R1 ;  /* 0x0000334010037816 */ /* 0x000fe20000000001 */
[----:B------:R-:W-:Y:S04]  /*3a620*/  STL [R1+0x2308], R15 ;  /* 0x0023080f01007387 */ /* 0x000fe80000100800 */
[----:B------:R-:W2:Y:S04]  /*3a630*/  LDL.LU R20, [R1+0x308] ;  /* 0x0003080001147983 */ /* 0x000ea80000300800 */
[----:B------:R-:W2:Y:S01]  /*3a640*/  LDL.LU R23, [R1+0x2fc] ;  /* 0x0002fc0001177983 */ /* 0x000ea20000300800 */
[----:B------:R-:W-:-:S03]  /*3a650*/  SHF.R.U32.HI R10, RZ, 0x8, R21 ;  /* 0x00000008ff0a7819 */ /* 0x000fc60000011615 */
[----:B------:R0:W-:Y:S01]  /*3a660*/  STL [R1+0x38], R3 ;  /* 0x0000380301007387 */ /* 0x0001e20000100800 */
[----:B------:R-:W-:Y:S02]  /*3a670*/  SHF.R.U32.HI R8, RZ, 0x8, R27 ;  /* 0x00000008ff087819 */ /* 0x000fe4000001161b */
[----:B------:R-:W-:Y:S01]  /*3a680*/  SHF.R.U32.HI R9, RZ, 0x8, R24 ;  /* 0x00000008ff097819 */ /* 0x000fe20000011618 */
[----:B0-----:R-:W2:Y:S04]  /*3a690*/  LDL.LU R3, [R1+0x2f0] ;  /* 0x0002f00001037983 */ /* 0x001ea80000300800 */
[----:B------:R-:W2:Y:S04]  /*3a6a0*/  LDL.LU R21, [R1+0x290] ;  /* 0x0002900001157983 */ /* 0x000ea80000300800 */
[----:B------:R-:W2:Y:S04]  /*3a6b0*/  LDL.LU R28, [R1+0x284] ;  /* 0x00028400011c7983 */ /* 0x000ea80000300800 */
[----:B------:R-:W2:Y:S04]  /*3a6c0*/  LDL.LU R27, [R1+0x294] ;  /* 0x00029400011b7983 */ /* 0x000ea80000300800 */
[----:B------:R-:W2:Y:S01]  /*3a6d0*/  LDL.LU R24, [R1+0x288] ;  /* 0x0002880001187983 */ /* 0x000ea20000300800 */
[----:B------:R-:W-:-:S02]  /*3a6e0*/  LOP3.LUT R8, R8, 0xffff, RZ, 0xc0, !PT ;  /* 0x0000ffff08087812 */ /* 0x000fc400078ec0ff */
[----:B------:R-:W-:Y:S02]  /*3a6f0*/  LOP3.LUT R9, R9, 0xffff, RZ, 0xc0, !PT ;  /* 0x0000ffff09097812 */ /* 0x000fe400078ec0ff */
[----:B---3--:R-:W-:Y:S02]  /*3a700*/  SHF.R.U32.HI R16, RZ, 0x8, R5 ;  /* 0x00000008ff107819 */ /* 0x008fe40000011605 */
[----:B------:R-:W-:Y:S02]  /*3a710*/  LOP3.LUT R10, R10, 0xffff, RZ, 0xc0, !PT ;  /* 0x0000ffff0a0a7812 */ /* 0x000fe400078ec0ff */
[----:B------:R-:W-:Y:S02]  /*3a720*/  LOP3.LUT R11, R11, 0xffff, RZ, 0xc0, !PT ;  /* 0x0000ffff0b0b7812 */ /* 0x000fe400078ec0ff */
[----:B------:R-:W-:Y:S02]  /*3a730*/  PRMT R7, R8, 0x3340, R9 ;  /* 0x0000334008077816 */ /* 0x000fe40000000009 */
[----:B------:R-:W-:-:S02]  /*3a740*/  LOP3.LUT R16, R16, 0xffff, RZ, 0xc0, !PT ;  /* 0x0000ffff10107812 */ /* 0x000fc400078ec0ff */
[----:B------:R-:W-:Y:S02]  /*3a750*/  PRMT R6, R10, 0x3340, R11 ;  /* 0x000033400a067816 */ /* 0x000fe4000000000b */
[----:B------:R-:W-:Y:S01]  /*3a760*/  PRMT R16, R16, 0x3340, R1 ;  /* 0x0000334010107816 */ /* 0x000fe20000000001 */
[----:B------:R0:W-:Y:S04]  /*3a770*/  STL [R1+0x58], R7 ;  /* 0x0000580701007387 */ /* 0x0001e80000100800 */
[----:B------:R1:W-:Y:S04]  /*3a780*/  STL [R1+0x68], R6 ;  /* 0x0000680601007387 */ /* 0x0003e80000100800 */
[----:B------:R-:W-:Y:S01]  /*3a790*/  STL [R1+0x2304], R16 ;  /* 0x0023041001007387 */ /* 0x000fe20000100800 */
[----:B----4-:R-:W-:-:S04]  /*3a7a0*/  SHF.R.U32.HI R17, RZ, 0x8, R17 ;  /* 0x00000008ff117819 */ /* 0x010fc80000011611 */
[----:B------:R-:W-:Y:S02]  /*3a7b0*/  LOP3.LUT R17, R17, 0xffff, RZ, 0xc0, !PT ;  /* 0x0000ffff11117812 */ /* 0x000fe400078ec0ff */
[----:B------:R-:W-:Y:S02]  /*3a7c0*/  SHF.R.U32.HI R8, RZ, 0x8, R4 ;  /* 0x00000008ff087819 */ /* 0x000fe40000011604 */
[----:B------:R-:W-:Y:S02]  /*3a7d0*/  SHF.R.U32.HI R9, RZ, 0x8, R18 ;  /* 0x00000008ff097819 */ /* 0x000fe40000011612 */
[----:B------:R-:W-:Y:S02]  /*3a7e0*/  PRMT R17, R17, 0x3340, R1 ;  /* 0x0000334011117816 */ /* 0x000fe40000000001 */
[----:B------:R-:W-:Y:S02]  /*3a7f0*/  LOP3.LUT R8, R8, 0xffff, RZ, 0xc0, !PT ;  /* 0x0000ffff08087812 */ /* 0x000fe400078ec0ff */
[----:B------:R-:W-:-:S02]  /*3a800*/  LOP3.LUT R9, R9, 0xffff, RZ, 0xc0, !PT ;  /* 0x0000ffff09097812 */ /* 0x000fc400078ec0ff */
[----:B------:R-:W-:Y:S01]  /*3a810*/  SHF.R.U32.HI R18, RZ, 0x8, R2 ;  /* 0x00000008ff127819 */ /* 0x000fe20000011602 */
[----:B------:R-:W-:Y:S04]  /*3a820*/  STL [R1+0x230c], R17 ;  /* 0x00230c1101007387 */ /* 0x000fe80000100800 */
[----:B0-----:R-:W3:Y:S01]  /*3a830*/  LDL.LU R7, [R1+0x35c] ;  /* 0x00035c0001077983 */ /* 0x001ee20000300800 */
[----:B------:R-:W-:-:S03]  /*3a840*/  PRMT R2, R8, 0x3340, R9 ;  /* 0x0000334008027816 */ /* 0x000fc60000000009 */
[----:B-1----:R-:W4:Y:S01]  /*3a850*/  LDL.LU R6, [R1+0x2bc] ;  /* 0x0002bc0001067983 */ /* 0x002f220000300800 */
[----:B------:R-:W-:-:S03]  /*3a860*/  LOP3.LUT R18, R18, 0xffff, RZ, 0xc0, !PT ;  /* 0x0000ffff12127812 */ /* 0x000fc600078ec0ff */
[----:B------:R0:W-:Y:S04]  /*3a870*/  STL [R1+0x64], R2 ;  /* 0x0000640201007387 */ /* 0x0001e80000100800 */
[----:B------:R-:W4:Y:S04]  /*3a880*/  LDL.LU R5, [R1+0x2b8] ;  /* 0x0002b80001057983 */ /* 0x000f280000300800 */
[----:B------:R-:W4:Y:S01]  /*3a890*/  LDL.LU R4, [R1+0x2e8] ;  /* 0x0002e80001047983 */ /* 0x000f220000300800 */
[----:B------:R-:W-:-:S03]  /*3a8a0*/  PRMT R18, R18, 0x3340, R1 ;  /* 0x0000334012127816 */ /* 0x000fc60000000001 */
[----:B0-----:R-:W4:Y:S04]  /*3a8b0*/  LDL.LU R2, [R1+0x2d4] ;  /* 0x0002d40001027983 */ /* 0x001f280000300800 */
[----:B------:R-:W-:Y:S01]  /*3a8c0*/  STL [R1+0x2310], R18 ;  /* 0x0023101201007387 */ /* 0x000fe20000100800 */
[----:B--2---:R-:W-:Y:S02]  /*3a8d0*/  SHF.R.U32.HI R10, RZ, 0x8, R23 ;  /* 0x00000008ff0a7819 */ /* 0x004fe40000011617 */
[----:B------:R-:W-:Y:S02]  /*3a8e0*/  SHF.R.U32.HI R19, RZ, 0x8, R21 ;  /* 0x00000008ff137819 */ /* 0x000fe40000011615 */
[----:B------:R-:W-:Y:S02]  /*3a8f0*/  SHF.R.U32.HI R9, RZ, 0x8, R28 ;  /* 0x00000008ff097819 */ /* 0x000fe4000001161c */
[----:B------:R-:W-:-:S02]  /*3a900*/  SHF.R.U32.HI R11, RZ, 0x8, R27 ;  /* 0x00000008ff0b7819 */ /* 0x000fc4000001161b */
[----:B------:R-:W-:Y:S02]  /*3a910*/  SHF.R.U32.HI R21, RZ, 0x8, R24 ;  /* 0x00000008ff157819 */ /* 0x000fe40000011618 */
[----:B------:R-:W-:Y:S02]  /*3a920*/  LOP3.LUT R19, R19, 0xffff, RZ, 0xc0, !PT ;  /* 0x0000ffff13137812 */ /* 0x000fe400078ec0ff */
[----:B------:R-:W-:Y:S02]  /*3a930*/  LOP3.LUT R9, R9, 0xffff, RZ, 0xc0, !PT ;  /* 0x0000ffff09097812 */ /* 0x000fe400078ec0ff */
[----:B------:R-:W-:Y:S02]  /*3a940*/  LOP3.LUT R11, R11, 0xffff, RZ, 0xc0, !PT ;  /* 0x0000ffff0b0b7812 */ /* 0x000fe400078ec0ff */
[----:B------:R-:W-:Y:S01]  /*3a950*/  LOP3.LUT R21, R21, 0xffff, RZ, 0xc0, !PT ;  /* 0x0000ffff15157812 */ /* 0x000fe200078ec0ff */
[----:B------:R-:W2:Y:S01]  /*3a960*/  LDL R24, [R1+0x41c] ;  /* 0x00041c0001187983 */ /* 0x000ea20000100800 */
[----:B------:R-:W-:-:S02]  /*3a970*/  PRMT R12, R19, 0x3340, R9 ;  /* 0x00003340130c7816 */ /* 0x000fc40000000009 */
[----:B------:R-:W-:Y:S01]  /*3a980*/  SHF.R.U32.HI R8, RZ, 0x8, R3 ;  /* 0x00000008ff087819 */ /* 0x000fe20000011603 */
[----:B------:R-:W2:Y:S04]  /*3a990*/  LDL.LU R23, [R1+0x2c0] ;  /* 0x0002c00001177983 */ /* 0x000ea80000300800 */
[----:B------:R-:W2:Y:S01]  /*3a9a0*/  LDL.LU R3, [R1+0x2b0] ;  /* 0x0002b00001037983 */ /* 0x000ea20000300800 */
[----:B------:R-:W-:-:S03]  /*3a9b0*/  PRMT R9, R11, 0x3340, R21 ;  /* 0x000033400b097816 */ /* 0x000fc60000000015 */
[----:B------:R-:W-:Y:S04]  /*3a9c0*/  STL [R1+0x48], R12 ;  /* 0x0000480c01007387 */ /* 0x000fe80000100800 */
[----:B------:R-:W2:Y:S04]  /*3a9d0*/  LDL.LU R28, [R1+0x14] ;  /* 0x00001400011c7983 */ /* 0x000ea80000300800 */
[----:B------:R0:W-:Y:S04]  /*3a9e0*/  STL [R1+0x44], R9 ;  /* 0x0000440901007387 */ /* 0x0001e80000100800 */
[----:B------:R-:W2:Y:S01]  /*3a9f0*/  LDL.LU R27, [R1+0x10] ;  /* 0x00001000011b7983 */ /* 0x000ea20000300800 */
[----:B------:R-:W-:-:S02]  /*3aa00*/  SHF.R.U32.HI R20, RZ, 0x8, R20 ;  /* 0x00000008ff147819 */ /* 0x000fc40000011614 */
[----:B------:R-:W-:Y:S02]  /*3aa10*/  LOP3.LUT R8, R8, 0xffff, RZ, 0xc0, !PT ;  /* 0x0000ffff08087812 */ /* 0x000fe400078ec0ff */
[----:B------:R-:W-:Y:S02]  /*3aa20*/  LOP3.LUT R10, R10, 0xffff, RZ, 0xc0, !PT ;  /* 0x0000ffff0a0a7812 */ /* 0x000fe400078ec0ff */
[----:B------:R-:W-:Y:S02]  /*3aa30*/  LOP3.LUT R20, R20, 0xffff, RZ, 0xc0, !PT ;  /* 0x0000ffff14147812 */ /* 0x000fe400078ec0ff */
[----:B------:R-:W-:Y:S02]  /*3aa40*/  PRMT R19, R8, 0x3340, R1 ;  /* 0x0000334008137816 */ /* 0x000fe40000000001 */
[----:B0-----:R-:W-:-:S03]  /*3aa50*/  PRMT R9, R20, 0x3340, R10 ;  /* 0x0000334014097816 */ /* 0x001fc6000000000a */
[----:B------:R-:W-:Y:S04]  /*3aa60*/  STL [R1+0x2314], R19 ;  /* 0x0023141301007387 */ /* 0x000fe80000100800 */
[----:B------:R0:W-:Y:S01]  /*3aa70*/  STL [R1+0x3c], R9 ;  /* 0x00003c0901007387 */ /* 0x0001e20000100800 */
[----:B---3--:R-:W-:Y:S02]  /*3aa80*/  SHF.R.U32.HI R22, RZ, 0x8, R7 ;  /* 0x00000008ff167819 */ /* 0x008fe40000011607 */
[----:B----4-:R-:W-:Y:S02]  /*3aa90*/  SHF.R.U32.HI R20, RZ, 0x8, R6 ;  /* 0x00000008ff147819 */ /* 0x010fe40000011606 */
[----:B------:R-:W-:Y:S02]  /*3aaa0*/  SHF.R.U32.HI R21, RZ, 0x8, R5 ;  /* 0x00000008ff157819 */ /* 0x000fe40000011605 */
[----:B------:R-:W-:-:S02]  /*3aab0*/  SHF.R.U32.HI R8, RZ, 0x8, R4 ;  /* 0x00000008ff087819 */ /* 0x000fc40000011604 */
[----:B------:R-:W-:Y:S02]  /*3aac0*/  LOP3.LUT R20, R20, 0xffff, RZ, 0xc0, !PT ;  /* 0x0000ffff14147812 */ /* 0x000fe400078ec0ff */
[----:B------:R-:W-:Y:S02]  /*3aad0*/  LOP3.LUT R22, R22, 0xffff, RZ, 0xc0, !PT ;  /* 0x0000ffff16167812 */ /* 0x000fe400078ec0ff */
[----:B------:R-:W-:Y:S02]  /*3aae0*/  LOP3.LUT R21, R21, 0xffff, RZ, 0xc0, !PT ;  /* 0x0000ffff15157812 */ /* 0x000fe400078ec0ff */
[----:B------:R-:W-:Y:S02]  /*3aaf0*/  LOP3.LUT R8, R8, 0xffff, RZ, 0xc0, !PT ;  /* 0x0000ffff08087812 */ /* 0x000fe400078ec0ff */
[----:B0-----:R-:W-:Y:S02]  /*3ab00*/  SHF.R.U32.HI R9, RZ, 0x8, R2 ;  /* 0x00000008ff097819 */ /* 0x001fe40000011602 */
[----:B------:R-:W-:-:S02]  /*3ab10*/  PRMT R20, R20, 0x3340, R1 ;  /* 0x0000334014147816 */ /* 0x000fc40000000001 */
[--C-:B------:R-:W-:Y:S02]  /*3ab20*/  PRMT R21, R21, 0x3340, R1.reuse ;  /* 0x0000334015157816 */ /* 0x100fe40000000001 */
[----:B------:R-:W-:Y:S02]  /*3ab30*/  PRMT R22, R22, 0x3340, R1 ;  /* 0x0000334016167816 */ /* 0x000fe40000000001 */
[----:B------:R-:W-:Y:S01]  /*3ab40*/  LOP3.LUT R9, R9, 0xffff, RZ, 0xc0, !PT ;  /* 0x0000ffff09097812 */ /* 0x000fe200078ec0ff */
[----:B------:R-:W3:Y:S04]  /*3ab50*/  LDL.LU R2, [R1+0x464] ;  /* 0x0004640001027983 */ /* 0x000ee80000300800 */
[----:B------:R-:W-:Y:S01]  /*3ab60*/  STL [R1+0x2318], R20 ;  /* 0x0023181401007387 */ /* 0x000fe20000100800 */
[----:B------:R-:W-:-:S03]  /*3ab70*/  PRMT R4, R8, 0x3340, R9 ;  /* 0x0000334008047816 */ /* 0x000fc60000000009 */
[----:B------:R-:W-:Y:S04]  /*3ab80*/  STL [R1+0x2300], R21 ;  /* 0x0023001501007387 */ /* 0x000fe80000100800 */
[----:B------:R-:W-:Y:S04]  /*3ab90*/  STL [R1+0x22fc], R22 ;  /* 0x0022fc1601007387 */ /* 0x000fe80000100800 */
[----:B------:R-:W-:Y:S04]  /*3aba0*/  STL [R1+0x34], R4 ;  /* 0x0000340401007387 */ /* 0x000fe80000100800 */
[----:B------:R-:W4:Y:S04]  /*3abb0*/  LDL.LU R17, [R1+0x2e4] ;  /* 0x0002e40001117983 */ /* 0x000f280000300800 */
[----:B------:R-:W4:Y:S04]  /*3abc0*/  LDL.LU R16, [R1+0x2dc] ;  /* 0x0002dc0001107983 */ /* 0x000f280000300800 */
[----:B------:R-:W4:Y:S04]  /*3abd0*/  LDL.LU R15, [R1+0x310] ;  /* 0x00031000010f7983 */ /* 0x000f280000300800 */
[----:B------:R-:W4:Y:S04]  /*3abe0*/  LDL R26, [R1+0x304] ;  /* 0x00030400011a7983 */ /* 0x000f280000100800 */
[----:B------:R-:W4:Y:S04]  /*3abf0*/  LDL R14, [R1+0x30c] ;  /* 0x00030c00010e7983 */ /* 0x000f280000100800 */
[----:B------:R-:W4:Y:S04]  /*3ac00*/  LDL.LU R29, [R1+0x5f4] ;  /* 0x0005f400011d7983 */ /* 0x000f280000300800 */
[----:B------:R-:W4:Y:S01]  /*3ac10*/  LDL.LU R7, [R1+0x5f0] ;  /* 0x0005f00001077983 */ /* 0x000f220000300800 */
[----:B--2---:R-:W-:-:S02]  /*3ac20*/  SHF.R.U32.HI R9, RZ, 0x8, R23 ;  /* 0x00000008ff097819 */ /* 0x004fc40000011617 */
[----:B------:R-:W-:Y:S02]  /*3ac30*/  SHF.R.U32.HI R10, RZ, 0x8, R3 ;  /* 0x00000008ff0a7819 */ /* 0x000fe40000011603 */
[----:B------:R-:W-:Y:S02]  /*3ac40*/  SHF.R.U32.HI R24, RZ, 0x8, R24 ;  /* 0x00000008ff187819 */ /* 0x000fe40000011618 */
[----:B------:R-:W-:Y:S02]  /*3ac50*/  SHF.R.U32.HI R23, RZ, 0x8, R28 ;  /* 0x00000008ff177819 */ /* 0x000fe4000001161c */
[----:B------:R-:W-:Y:S02]  /*3ac60*/  LOP3.LUT R9, R9, 0xffff, RZ, 0xc0, !PT ;  /* 0x0000ffff09097812 */ /* 0x000fe400078ec0ff */
[----:B------:R-:W-:Y:S02]  /*3ac70*/  LOP3.LUT R10, R10, 0xffff, RZ, 0xc0, !PT ;  /* 0x0000ffff0a0a7812 */ /* 0x000fe400078ec0ff */
[----:B------:R-:W-:-:S02]  /*3ac80*/  SHF.R.U32.HI R8, RZ, 0x8, R27 ;  /* 0x00000008ff087819 */ /* 0x000fc4000001161b */
[----:B------:R-:W-:Y:S02]  /*3ac90*/  LOP3.LUT R23, R23, 0xffff, RZ, 0xc0, !PT ;  /* 0x0000ffff17177812 */ /* 0x000fe400078ec0ff */
[----:B------:R-:W-:Y:S02]  /*3aca0*/  PRMT R3, R9, 0x3340, R10 ;  /* 0x0000334009037816 */ /* 0x000fe4000000000a */
[----:B------:R-:W-:Y:S02]  /*3acb0*/  LOP3.LUT R24, R24, 0xffff, RZ, 0xc0, !PT ;  /* 0x0000ffff18187812 */ /* 0x000fe400078ec0ff */
[----:B------:R-:W-:Y:S02]  /*3acc0*/  LOP3.LUT R8, R8, 0xffff, RZ, 0xc0, !PT ;  /* 0x0000ffff08087812 */ /* 0x000fe400078ec0ff */
[--C-:B------:R-:W-:Y:S01]  /*3acd0*/  PRMT R23, R23, 0x3340, R1.reuse ;  /* 0x0000334017177816 */ /* 0x100fe20000000001 */
[----:B------:R0:W-:Y:S01]  /*3ace0*/  STL [R1+0x1c], R3 ;  /* 0x00001c0301007387 */ /* 0x0001e20000100800 */
[----:B------:R-:W-:-:S03]  /*3acf0*/  PRMT R24, R24, 0x3340, R1 ;  /* 0x0000334018187816 */ /* 0x000fc60000000001 */
[----:B------:R-:W2:Y:S04]  /*3ad00*/  LDL.LU R5, [R1+0x580] ;  /* 0x0005800001057983 */ /* 0x000ea80000300800 */
[----:B------:R-:W2:Y:S04]  /*3ad10*/  LDL.LU R27, [R1+0x490] ;  /* 0x00049000011b7983 */ /* 0x000ea80000300800 */
[----:B------:R-:W2:Y:S04]  /*3ad20*/  LDL.LU R28, [R1+0x4a4] ;  /* 0x0004a400011c7983 */ /* 0x000ea80000300800 */
[----:B------:R-:W-:Y:S04]  /*3ad30*/  STL [R1+0x22f8], R23 ;  /* 0x0022f81701007387 */ /* 0x000fe80000100800 */
[----:B------:R-:W-:Y:S04]  /*3ad40*/  STL [R1+0x22f4], R24 ;  /* 0x0022f41801007387 */ /* 0x000fe80000100800 */
[----:B------:R-:W2:Y:S01]  /*3ad50*/  LDL.LU R13, [R1+0x4b0] ;  /* 0x0004b000010d7983 */ /* 0x000ea20000300800 */
[----:B0-----:R-:W-:-:S05]  /*3ad60*/  PRMT R3, R8, 0x3340, R1 ;  /* 0x0000334008037816 */ /* 0x001fca0000000001 */
[----:B------:R0:W-:Y:S04]  /*3ad70*/  STL [R1+0x10], R3 ;  /* 0x0000100301007387 */ /* 0x0001e80000100800 */
[----:B0-----:R-:W2:Y:S04]  /*3ad80*/  LDL.LU R3, [R1+0x584] ;  /* 0x0005840001037983 */ /* 0x001ea80000300800 */
[----:B------:R-:W2:Y:S04]  /*3ad90*/  LDL.LU R12, [R1+0x370] ;  /* 0x00037000010c7983 */ /* 0x000ea80000300800 */
[----:B------:R-:W2:Y:S04]  /*3ada0*/  LDL R6, [R1+0x37c] ;  /* 0x00037c0001067983 */ /* 0x000ea80000100800 */
[----:B------:R-:W2:Y:S01]  /*3adb0*/  LDL.LU R4, [R1+0x358] ;  /* 0x0003580001047983 */ /* 0x000ea20000300800 */
[----:B---3--:R-:W-:-:S03]  /*3adc0*/  SHF.R.U32.HI R25, RZ, 0x8, R2 ;  /* 0x00000008ff197819 */ /* 0x008fc60000011602 */
[----:B------:R-:W3:Y:S01]  /*3add0*/  LDL.LU R2, [R1+0x378] ;  /* 0x0003780001027983 */ /* 0x000ee20000300800 */
[----:B------:R-:W-:Y:S02]  /*3ade0*/  LOP3.LUT R25, R25, 0xffff, RZ, 0xc0, !PT ;  /* 0x0000ffff19197812 */ /* 0x000fe400078ec0ff */
[----:B----4-:R-:W-:Y:S02]  /*3adf0*/  SHF.R.U32.HI R10, RZ, 0x8, R17 ;  /* 0x00000008ff0a7819 */ /* 0x010fe40000011611 */
[----:B------:R-:W-:Y:S02]  /*3ae00*/  SHF.R.U32.HI R9, RZ, 0x8, R16 ;  /* 0x00000008ff097819 */ /* 0x000fe40000011610 */
[----:B------:R-:W-:Y:S02]  /*3ae10*/  SHF.R.U32.HI R11, RZ, 0x8, R15 ;  /* 0x00000008ff0b7819 */ /* 0x000fe4000001160f */
[----:B------:R-:W-:Y:S02]  /*3ae20*/  SHF.R.U32.HI R26, RZ, 0x8, R26 ;  /* 0x00000008ff1a7819 */ /* 0x000fe4000001161a */
[----:B------:R-:W-:-:S02]  /*3ae30*/  LOP3.LUT R10, R10, 0xffff, RZ, 0xc0, !PT ;  /* 0x0000ffff0a0a7812 */ /* 0x000fc400078ec0ff */
[----:B------:R-:W-:Y:S02]  /*3ae40*/  LOP3.LUT R9, R9, 0xffff, RZ, 0xc0, !PT ;  /* 0x0000ffff09097812 */ /* 0x000fe400078ec0ff */
[----:B------:R-:W-:Y:S02]  /*3ae50*/  SHF.R.U32.HI R8, RZ, 0x8, R14 ;  /* 0x00000008ff087819 */ /* 0x000fe4000001160e */
[----:B------:R-:W-:Y:S02]  /*3ae60*/  PRMT R25, R25, 0x3340, R1 ;  /* 0x0000334019197816 */ /* 0x000fe40000000001 */
[----:B------:R-:W-:Y:S02]  /*3ae70*/  LOP3.LUT R26, R26, 0xffff, RZ, 0xc0, !PT ;  /* 0x0000ffff1a1a7812 */ /* 0x000fe400078ec0ff */
[----:B------:R-:W-:Y:S02]  /*3ae80*/  PRMT R9, R10, 0x3340, R9 ;  /* 0x000033400a097816 */ /* 0x000fe40000000009 */
[----:B------:R-:W-:-:S02]  /*3ae90*/  LOP3.LUT R11, R11, 0xffff, RZ, 0xc0, !PT ;  /* 0x0000ffff0b0b7812 */ /* 0x000fc400078ec0ff */
[----:B------:R-:W-:Y:S01]  /*3aea0*/  LOP3.LUT R8, R8, 0xffff, RZ, 0xc0, !PT ;  /* 0x0000ffff08087812 */ /* 0x000fe200078ec0ff */
[----:B------:R-:W-:Y:S01]  /*3aeb0*/  STL [R1+0x22e8], R25 ;  /* 0x0022e81901007387 */ /* 0x000fe20000100800 */
[----:B------:R-:W-:-:S03]  /*3aec0*/  PRMT R26, R26, 0x3340, R1 ;  /* 0x000033401a1a7816 */ /* 0x000fc60000000001 */
[----:B------:R0:W-:Y:S01]  /*3aed0*/  STL [R1+0x18], R9 ;  /* 0x0000180901007387 */ /* 0x0001e20000100800 */
[----:B------:R-:W-:Y:S02]  /*3aee0*/  PRMT R8, R11, 0x3340, R8 ;  /* 0x000033400b087816 */ /* 0x000fe40000000008 */
[----:B------:R-:W-:Y:S01]  /*3aef0*/  LOP3.LUT R7, R7, 0xffff, RZ, 0xc0, !PT ;  /* 0x0000ffff07077812 */ /* 0x000fe200078ec0ff */
[----:B------:R-:W-:Y:S04]  /*3af00*/  STL [R1+0x22e4], R26 ;  /* 0x0022e41a01007387 */ /* 0x000fe80000100800 */
[----:B------:R-:W-:Y:S01]  /*3af10*/  STL [R1+0x14], R8 ;  /* 0x0000140801007387 */ /* 0x000fe20000100800 */
[----:B0-----:R-:W-:-:S05]  /*3af20*/  LOP3.LUT R9, R29, 0xffff, RZ, 0xc0, !PT ;  /* 0x0000ffff1d097812 */ /* 0x001fca00078ec0ff */
[----:B------:R-:W-:Y:S04]  /*3af30*/  STL [R1+0x40], R9 ;  /* 0x0000400901007387 */ /* 0x000fe80000100800 */
[----:B------:R-:W-:Y:S01]  /*3af40*/  STL [R1+0x54], R7 ;  /* 0x0000540701007387 */ /* 0x000fe20000100800 */
[----:B--2---:R-:W-:-:S05]  /*3af50*/  LOP3.LUT R5, R5, 0xffff, RZ, 0xc0, !PT ;  /* 0x0000ffff05057812 */ /* 0x004fca00078ec0ff */
[----:B------:R-:W-:Y:S01]  /*3af60*/  STL [R1+0x5c], R5 ;  /* 0x00005c0501007387 */ /* 0x000fe20000100800 */
[----:B------:R-:W-:Y:S02]  /*3af70*/  SHF.R.U32.HI R29, RZ, 0x8, R13 ;  /* 0x00000008ff1d7819 */ /* 0x000fe4000001160d */
[----:B------:R-:W-:-:S05]  /*3af80*/  LOP3.LUT R3, R3, 0xffff, RZ, 0xc0, !PT ;  /* 0x0000ffff03037812 */ /* 0x000fca00078ec0ff */
[----:B------:R-:W-:Y:S04]  /*3af90*/  STL [R1+0x60], R3 ;  /* 0x0000600301007387 */ /* 0x000fe80000100800 */
[----:B------:R-:W2:Y:S04]  /*3afa0*/  LDL.LU R21, [R1+0x158] ;  /* 0x0001580001157983 */ /* 0x000ea80000300800 */
        /* <DEDUP_REMOVED lines=8> */
[----:B--2---:R0:W-:Y:S04]  /*3b030*/  STL [R1+0x236c], R13 ;  /* 0x00236c0d01007387 */ /* 0x0041e80000100800 */
[----:B0-----:R-:W2:Y:S04]  /*3b040*/  LDL.LU R13, [R1+0x180] ;  /* 0x00018000010d7983 */ /* 0x001ea80000300800 */
[----:B--2---:R0:W-:Y:S04]  /*3b050*/  STL [R1+0x2374], R13 ;  /* 0x0023740d01007387 */ /* 0x0041e80000100800 */
[----:B0-----:R-:W2:Y:S04]  /*3b060*/  LDL.LU R13, [R1+0x184] ;  /* 0x00018400010d7983 */ /* 0x001ea80000300800 */
[----:B--2---:R0:W-:Y:S04]  /*3b070*/  STL [R1+0x237c], R13 ;  /* 0x00237c0d01007387 */ /* 0x0041e80000100800 */
[----:B0-----:R-:W2:Y:S04]  /*3b080*/  LDL.LU R13, [R1+0x188] ;  /* 0x00018800010d7983 */ /* 0x001ea80000300800 */
[----:B--2---:R0:W-:Y:S04]  /*3b090*/  STL [R1+0x2384], R13 ;  /* 0x0023840d01007387 */ /* 0x0041e80000100800 */
[----:B0-----:R-:W2:Y:S01]  /*3b0a0*/  LDL.LU R13, [R1+0x18c] ;  /* 0x00018c00010d7983 */ /* 0x001ea20000300800 */
[----:B------:R-:W-:-:S03]  /*3b0b0*/  PRMT R8, R12, 0x4210, R9 ;  /* 0x000042100c087816 */ /* 0x000fc60000000009 */
[----:B--2---:R0:W-:Y:S04]  /*3b0c0*/  STL [R1+0x238c], R13 ;  /* 0x00238c0d01007387 */ /* 0x0041e80000100800 */
[----:B0-----:R-:W2:Y:S04]  /*3b0d0*/  LDL.LU R13, [R1+0x190] ;  /* 0x00019000010d7983 */ /* 0x001ea80000300800 */
        /* <DEDUP_REMOVED lines=11> */
[----:B------:R-:W-:-:S02]  /*3b190*/  SHF.R.U32.HI R27, RZ, 0x8, R27 ;  /* 0x00000008ff1b7819 */ /* 0x000fc4000001161b */
[----:B------:R-:W-:Y:S02]  /*3b1a0*/  SHF.R.U32.HI R28, RZ, 0x8, R28 ;  /* 0x00000008ff1c7819 */ /* 0x000fe4000001161c */
[----:B------:R-:W-:Y:S02]  /*3b1b0*/  PRMT R9, R6, 0x4210, R7 ;  /* 0x0000421006097816 */ /* 0x000fe40000000007 */
[----:B------:R-:W-:Y:S02]  /*3b1c0*/  PRMT R10, R4, 0x4210, R5 ;  /* 0x00004210040a7816 */ /* 0x000fe40000000005 */
[----:B------:R-:W-:Y:S02]  /*3b1d0*/  LOP3.LUT R27, R27, 0xffff, RZ, 0xc0, !PT ;  /* 0x0000ffff1b1b7812 */ /* 0x000fe400078ec0ff */
[----:B------:R-:W-:Y:S02]  /*3b1e0*/  LOP3.LUT R28, R28, 0xffff, RZ, 0xc0, !PT ;  /* 0x0000ffff1c1c7812 */ /* 0x000fe400078ec0ff */
[----:B---3--:R-:W-:-:S02]  /*3b1f0*/  PRMT R11, R2, 0x4210, R3 ;  /* 0x00004210020b7816 */ /* 0x008fc40000000003 */
[----:B------:R-:W-:Y:S02]  /*3b200*/  LOP3.LUT R29, R29, 0xffff, RZ, 0xc0, !PT ;  /* 0x0000ffff1d1d7812 */ /* 0x000fe400078ec0ff */
[--C-:B------:R-:W-:Y:S02]  /*3b210*/  PRMT R27, R27, 0x3340, R1.reuse ;  /* 0x000033401b1b7816 */ /* 0x100fe40000000001 */
[--C-:B------:R-:W-:Y:S02]  /*3b220*/  PRMT R28, R28, 0x3340, R1.reuse ;  /* 0x000033401c1c7816 */ /* 0x100fe40000000001 */
[----:B------:R-:W-:Y:S01]  /*3b230*/  PRMT R29, R29, 0x3340, R1 ;  /* 0x000033401d1d7816 */ /* 0x000fe20000000001 */
[----:B------:R-:W-:Y:S01]  /*3b240*/  STSM.16.M88.4 [R0], R8 ;  /* 0x0000000800007844 */ /* 0x000fe20000000200 */
[----:B------:R-:W-:Y:S02]  /*3b250*/  PRMT R20, R20, 0x5410, R21 ;  /* 0x0000541014147816 */ /* 0x000fe40000000015 */
[----:B----4-:R-:W-:-:S02]  /*3b260*/  PRMT R19, R14, 0x5410, R19 ;  /* 0x000054100e137816 */ /* 0x010fc40000000013 */
[----:B------:R-:W-:Y:S02]  /*3b270*/  PRMT R17, R17, 0x5410, R18 ;  /* 0x0000541011117816 */ /* 0x000fe40000000012 */
[----:B------:R-:W-:Y:S01]  /*3b280*/  PRMT R15, R15, 0x5410, R16 ;  /* 0x000054100f0f7816 */ /* 0x000fe20000000010 */
[----:B------:R-:W-:Y:S06]  /*3b290*/  BAR.SYNC.DEFER_BLOCKING 0x0 ;  /* 0x0000000000007b1d */ /* 0x000fec0000010000 */
[----:B--2---:R0:W-:Y:S04]  /*3b2a0*/  STL [R1+0x2390], R12 ;  /* 0x0023900c01007387 */ /* 0x0041e80000100800 */
[----:B0-----:R-:W2:Y:S04]  /*3b2b0*/  LDL.LU R12, [R1+0xf4] ;  /* 0x0000f400010c7983 */ /* 0x001ea80000300800 */
        /* <DEDUP_REMOVED lines=11> */
[----:B0-----:R-:W3:Y:S04]  /*3b370*/  LDL.LU R27, [R1+0x154] ;  /* 0x00015400011b7983 */ /* 0x001ee80000300800 */
[----:B------:R0:W-:Y:S04]  /*3b380*/  STL [R1+0x22ec], R28 ;  /* 0x0022ec1c01007387 */ /* 0x0001e80000100800 */
[----:B0-----:R-:W3:Y:S04]  /*3b390*/  LDL.LU R28, [R1+0x15c] ;  /* 0x00015c00011c7983 */ /* 0x001ee80000300800 */
[----:B------:R0:W-:Y:S04]  /*3b3a0*/  STL [R1+0x22f0], R29 ;  /* 0x0022f01d01007387 */ /* 0x0001e80000100800 */
[----:B0-----:R-:W3:Y:S04]  /*3b3b0*/  LDL.LU R29, [R1+0xec] ;  /* 0x0000ec00011d7983 */ /* 0x001ee80000300800 */
[----:B------:R-:W3:Y:S04]  /*3b3c0*/  LDL.LU R8, [R1] ;  /* 0x0000000001087983 */ /* 0x000ee80000300800 */
[----:B------:R-:W3:Y:S04]  /*3b3d0*/  LDL.LU R9, [R1+0x164] ;  /* 0x0001640001097983 */ /* 0x000ee80000300800 */
[----:B------:R-:W3:Y:S04]  /*3b3e0*/  LDL.LU R10, [R1+0x4] ;  /* 0x00000400010a7983 */ /* 0x000ee80000300800 */
[----:B------:R-:W3:Y:S04]  /*3b3f0*/  LDL.LU R11, [R1+0x160] ;  /* 0x00016000010b7983 */ /* 0x000ee80000300800 */
[----:B------:R0:W-:Y:S04]  /*3b400*/  STL [R1+0x231c], R0 ;  /* 0x00231c0001007387 */ /* 0x0001e80000100800 */
[----:B0-----:R-:W3:Y:S04]  /*3b410*/  LDL.LU R0, [R1+0x168] ;  /* 0x0001680001007983 */ /* 0x001ee80000300800 */
[----:B------:R-:W3:Y:S04]  /*3b420*/  LDL.LU R22, [R1+0x140] ;  /* 0x0001400001167983 */ /* 0x000ee80000300800 */
[----:B------:R0:W-:Y:S04]  /*3b430*/  STL [R1+0x294], R20 ;  /* 0x0002941401007387 */ /* 0x0001e80000100800 */
[----:B------:R-:W3:Y:S04]  /*3b440*/  LDL.LU R14, [R1+0x134] ;  /* 0x00013400010e7983 */ /* 0x000ee80000300800 */
[----:B------:R1:W-:Y:S04]  /*3b450*/  STL [R1+0x298], R19 ;  /* 0x0002981301007387 */ /* 0x0003e80000100800 */
[----:B------:R-:W3:Y:S04]  /*3b460*/  LDL.LU R21, [R1+0xcc] ;  /* 0x0000cc0001157983 */ /* 0x000ee80000300800 */
[----:B------:R1:W-:Y:S04]  /*3b470*/  STL [R1+0x29c], R17 ;  /* 0x00029c1101007387 */ /* 0x0003e80000100800 */
[----:B0-----:R-:W3:Y:S04]  /*3b480*/  LDL.LU R20, [R1+0x138] ;  /* 0x0001380001147983 */ /* 0x001ee80000300800 */
[----:B------:R0:W-:Y:S04]  /*3b490*/  STL [R1+0x28c], R15 ;  /* 0x00028c0f01007387 */ /* 0x0001e80000100800 */
[----:B-1----:R-:W3:Y:S04]  /*3b4a0*/  LDL.LU R19, [R1+0xd0] ;  /* 0x0000d00001137983 */ /* 0x002ee80000300800 */
[----:B------:R-:W3:Y:S04]  /*3b4b0*/  LDL.LU R18, [R1+0x12c] ;  /* 0x00012c0001127983 */ /* 0x000ee80000300800 */
[----:B------:R-:W3:Y:S04]  /*3b4c0*/  LDL.LU R17, [R1+0x124] ;  /* 0x0001240001117983 */ /* 0x000ee80000300800 */
[----:B------:R-:W3:Y:S04]  /*3b4d0*/  LDL.LU R16, [R1+0xc8] ;  /* 0x0000c80001107983 */ /* 0x000ee80000300800 */
[----:B0-----:R-:W3:Y:S01]  /*3b4e0*/  LDL.LU R15, [R1+0x128] ;  /* 0x00012800010f7983 */ /* 0x001ee20000300800 */
[----:B--2---:R-:W-:-:S03]  /*3b4f0*/  PRMT R13, R13, 0x5410, R12 ;  /* 0x000054100d0d7816 */ /* 0x004fc6000000000c */
[----:B------:R-:W2:Y:S04]  /*3b500*/  LDL.LU R12, [R1+0x2390] ;  /* 0x00239000010c7983 */ /* 0x000ea80000300800 */
[----:B------:R0:W-:Y:S04]  /*3b510*/  STL [R1+0x288], R13 ;  /* 0x0002880d01007387 */ /* 0x0001e80000100800 */
[----:B0-----:R-:W2:Y:S02]  /*3b520*/  LDL.LU R13, [R1+0x238c] ;  /* 0x00238c00010d7983 */ /* 0x001ea40000300800 */
[----:B--2---:R-:W-:-:S02]  /*3b530*/  PRMT R13, R13, 0x5410, R12 ;  /* 0x000054100d0d7816 */ /* 0x004fc4000000000c */
        /* <DEDUP_REMOVED lines=17> */
[----:B------:R0:W-:Y:S01]  /*3b650*/  STL [R1+0x270], R13 ;  /* 0x0002700d01007387 */ /* 0x0001e20000100800 */
[----:B----4-:R-:W-:Y:S02]  /*3b660*/  PRMT R5, R5, 0x5410, R6 ;  /* 0x0000541005057816 */ /* 0x010fe40000000006 */
[----:B---3--:R-:W-:Y:S01]  /*3b670*/  PRMT R3, R3, 0x5410, R4 ;  /* 0x0000541003037816 */ /* 0x008fe20000000004 */
[----:B0-----:R-:W3:Y:S01]  /*3b680*/  LDL.LU R13, [R1+0x2364] ;  /* 0x00236400010d7983 */ /* 0x001ee20000300800 */
[----:B------:R-:W-:Y:S02]  /*3b690*/  PRMT R0, R0, 0x5410, R2 ;  /* 0x0000541000007816 */ /* 0x000fe40000000002 */
[----:B--2---:R-:W-:-:S02]  /*3b6a0*/  PRMT R7, R7, 0x5410, R12 ;  /* 0x0000541007077816 */ /* 0x004fc4000000000c */
[----:B------:R-:W2:Y:S04]  /*3b6b0*/  LDL.LU R12, [R1+0x2360] ;  /* 0x00236000010c7983 */ /* 0x000ea80000300800 */
[----:B------:R0:W-:Y:S04]  /*3b6c0*/  STL [R1+0x278], R7 ;  /* 0x0002780701007387 */ /* 0x0001e80000100800 */
[----:B0-----:R-:W4:Y:S04]  /*3b6d0*/  LDL.LU R7, [R1+0x235c] ;  /* 0x00235c0001077983 */ /* 0x001f280000300800 */
[----:B------:R-:W2:Y:S04]  /*3b6e0*/  LDL.LU R6, [R1+0x2358] ;  /* 0x0023580001067983 */ /* 0x000ea80000300800 */
[----:B------:R0:W-:Y:S04]  /*3b6f0*/  STL [R1+0x274], R5 ;  /* 0x0002740501007387 */ /* 0x0001e80000100800 */
[----:B0-----:R-:W4:Y:S04]  /*3b700*/  LDL.LU R5, [R1+0x2354] ;  /* 0x0023540001057983 */ /* 0x001f280000300800 */
[----:B------:R-:W4:Y:S04]  /*3b710*/  LDL.LU R4, [R1+0x2350] ;  /* 0x0023500001047983 */ /* 0x000f280000300800 */
[----:B------:R0:W-:Y:S04]  /*3b720*/  STL [R1+0x218], R3 ;  /* 0x0002180301007387 */ /* 0x0001e80000100800 */
[----:B0-----:R-:W4:Y:S04]  /*3b730*/  LDL.LU R3, [R1+0x234c] ;  /* 0x00234c0001037983 */ /* 0x001f280000300800 */
[----:B------:R-:W4:Y:S04]  /*3b740*/  LDL.LU R2, [R1+0x2348] ;  /* 0x0023480001027983 */ /* 0x000f280000300800 */
[----:B------:R0:W-:Y:S02]  /*3b750*/  STL [R1+0x21c], R0 ;  /* 0x00021c0001007387 */ /* 0x0001e40000100800 */
[----:B0-----:R-:W-:-:S02]  /*3b760*/  PRMT R0, R9, 0x5410, R8 ;  /* 0x0000541009007816 */ /* 0x001fc40000000008 */
[----:B------:R-:W-:Y:S02]  /*3b770*/  PRMT R9, R11, 0x5410, R10 ;  /* 0x000054100b097816 */ /* 0x000fe4000000000a */
[----:B------:R-:W-:Y:S01]  /*3b780*/  PRMT R8, R28, 0x5410, R29 ;  /* 0x000054101c087816 */ /* 0x000fe2000000001d */
[----:B------:R0:W-:Y:S04]  /*3b790*/  STL [R1+0x210], R0 ;  /* 0x0002100001007387 */ /* 0x0001e80000100800 */
[----:B------:R-:W-:Y:S04]  /*3b7a0*/  STL [R1+0x214], R9 ;  /* 0x0002140901007387 */ /* 0x000fe80000100800 */
[----:B------:R-:W-:Y:S01]  /*3b7b0*/  STL [R1+0x10c], R8 ;  /* 0x00010c0801007387 */ /* 0x000fe20000100800 */
[----:B---3--:R-:W-:-:S02]  /*3b7c0*/  PRMT R13, R17, 0x5410, R13 ;  /* 0x00005410110d7816 */ /* 0x008fc4000000000d */
[----:B--2---:R-:W-:Y:S02]  /*3b7d0*/  PRMT R6, R23, 0x5410, R6 ;  /* 0x0000541017067816 */ /* 0x004fe40000000006 */
[----:B----4-:R-:W-:Y:S02]  /*3b7e0*/  PRMT R7, R22, 0x5410, R7 ;  /* 0x0000541016077816 */ /* 0x010fe40000000007 */
[----:B0-----:R-:W-:Y:S02]  /*3b7f0*/  PRMT R0, R27, 0x5410, R2 ;  /* 0x000054101b007816 */ /* 0x001fe40000000002 */
[----:B------:R-:W-:Y:S02]  /*3b800*/  PRMT R3, R26, 0x5410, R3 ;  /* 0x000054101a037816 */ /* 0x000fe40000000003 */
[----:B------:R-:W-:Y:S01]  /*3b810*/  PRMT R2, R25, 0x5410, R4 ;  /* 0x0000541019027816 */ /* 0x000fe20000000004 */
[----:B------:R0:W-:Y:S04]  /*3b820*/  STL [R1+0x108], R0 ;  /* 0x0001080001007387 */ /* 0x0001e80000100800 */
[----:B------:R1:W-:Y:S04]  /*3b830*/  STL [R1+0xf4], R3 ;  /* 0x0000f40301007387 */ /* 0x0003e80000100800 */
[----:B------:R-:W-:Y:S04]  /*3b840*/  STL [R1+0xec], R2 ;  /* 0x0000ec0201007387 */ /* 0x000fe80000100800 */
[----:B------:R-:W-:Y:S01]  /*3b850*/  STL [R1+0x2324], R6 ;  /* 0x0023240601007387 */ /* 0x000fe20000100800 */
[----:B------:R-:W-:-:S02]  /*3b860*/  PRMT R4, R14, 0x5410, R12 ;  /* 0x000054100e047816 */ /* 0x000fc4000000000c */
[----:B0-----:R-:W-:Y:S02]  /*3b870*/  PRMT R0, R24, 0x5410, R5 ;  /* 0x0000541018007816 */ /* 0x001fe40000000005 */
[----:B-1----:R-:W-:-:S03]  /*3b880*/  PRMT R3, R20, 0x5410, R21 ;  /* 0x0000541014037816 */ /* 0x002fc60000000015 */
[----:B------:R0:W-:Y:S04]  /*3b890*/  STL [R1+0xf0], R0 ;  /* 0x0000f00001007387 */ /* 0x0001e80000100800 */
[----:B------:R-:W-:Y:S04]  /*3b8a0*/  STL [R1+0x2328], R7 ;  /* 0x0023280701007387 */ /* 0x000fe80000100800 */
[----:B------:R-:W2:Y:S04]  /*3b8b0*/  LDL.LU R25, [R1+0xb4] ;  /* 0x0000b40001197983 */ /* 0x000ea80000300800 */
[----:B------:R-:W2:Y:S04]  /*3b8c0*/  LDL.LU R14, [R1+0x11c] ;  /* 0x00011c00010e7983 */ /* 0x000ea80000300800 */
[----:B------:R-:W-:Y:S04]  /*3b8d0*/  STL [R1+0x232c], R4 ;  /* 0x00232c0401007387 */ /* 0x000fe80000100800 */
[----:B------:R-:W-:Y:S04]  /*3b8e0*/  STL [R1+0x2330], R3 ;  /* 0x0023300301007387 */ /* 0x000fe80000100800 */
[----:B------:R-:W-:Y:S01]  /*3b8f0*/  STL [R1+0x2334], R13 ;  /* 0x0023340d01007387 */ /* 0x000fe20000100800 */
[----:B0-----:R-:W-:-:S02]  /*3b900*/  PRMT R0, R18, 0x5410, R19 ;  /* 0x0000541012007816 */ /* 0x001fc40000000013 */
[----:B------:R-:W-:-:S03]  /*3b910*/  PRMT R2, R15, 0x5410, R16 ;  /* 0x000054100f027816 */ /* 0x000fc60000000010 */
[----:B------:R-:W-:Y:S04]  /*3b920*/  STL [R1+0xe8], R0 ;  /* 0x0000e80001007387 */ /* 0x000fe80000100800 */
[----:B------:R-:W3:Y:S04]  /*3b930*/  LDL.LU R20, [R1+0xb8] ;  /* 0x0000b80001147983 */ /* 0x000ee80000300800 */
[----:B------:R-:W3:Y:S04]  /*3b940*/  LDL.LU R19, [R1+0x120] ;  /* 0x0001200001137983 */ /* 0x000ee80000300800 */
[----:B------:R-:W4:Y:S04]  /*3b950*/  LDL.LU R18, [R1+0xa0] ;  /* 0x0000a00001127983 */ /* 0x000f280000300800 */
[----:B------:R-:W4:Y:S04]  /*3b960*/  LDL.LU R17, [R1+0x118] ;  /* 0x0001180001117983 */ /* 0x000f280000300800 */
[----:B------:R-:W2:Y:S04]  /*3b970*/  LDL.LU R16, [R1+0x98] ;  /* 0x0000980001107983 */ /* 0x000ea80000300800 */
[----:B------:R-:W2:Y:S04]  /*3b980*/  LDL.LU R15, [R1+0x114] ;  /* 0x00011400010f7983 */ /* 0x000ea80000300800 */
[----:B------:R-:W2:Y:S04]  /*3b990*/  LDL.LU R9, [R1+0x110] ;  /* 0x0001100001097983 */ /* 0x000ea80000300800 */
[----:B------:R0:W-:Y:S04]  /*3b9a0*/  STL [R1+0x2338], R2 ;  /* 0x0023380201007387 */ /* 0x0001e80000100800 */
[----:B0-----:R-:W2:Y:S04]  /*3b9b0*/  LDL.LU R2, [R1+0x8c] ;  /* 0x00008c0001027983 */ /* 0x001ea80000300800 */
[----:B--2---:R0:W-:Y:S04]  /*3b9c0*/  STL [R1+0x233c], R2 ;  /* 0x00233c0201007387 */ /* 0x0041e80000100800 */
[----:B0-----:R-:W2:Y:S04]  /*3b9d0*/  LDL.LU R2, [R1+0x104] ;  /* 0x0001040001027983 */ /* 0x001ea80000300800 */
[----:B--2---:R0:W-:Y:S04]  /*3b9e0*/  STL [R1+0x2344], R2 ;  /* 0x0023440201007387 */ /* 0x0041e80000100800 */
[----:B0-----:R-:W2:Y:S04]  /*3b9f0*/  LDL.LU R2, [R1+0x94] ;  /* 0x0000940001027983 */ /* 0x001ea80000300800 */
[----:B------:R-:W2:Y:S01]  /*3ba00*/  LDL.LU R13, [R1+0xfc] ;  /* 0x0000fc00010d7983 */ /* 0x000ea20000300800 */
[----:B------:R-:W-:-:S02]  /*3ba10*/  PRMT R12, R14, 0x5410, R25 ;  /* 0x000054100e0c7816 */ /* 0x000fc40000000019 */
[----:B---3--:R-:W-:Y:S02]  /*3ba20*/  PRMT R0, R19, 0x5410, R20 ;  /* 0x0000541013007816 */ /* 0x008fe40000000014 */
[----:B----4-:R-:W-:Y:S02]  /*3ba30*/  PRMT R17, R17, 0x5410, R18 ;  /* 0x0000541011117816 */ /* 0x010fe40000000012 */
[----:B------:R-:W-:Y:S01]  /*3ba40*/  PRMT R5, R15, 0x5410, R16 ;  /* 0x000054100f057816 */ /* 0x000fe20000000010 */
[----:B--2---:R0:W-:Y:S04]  /*3ba50*/  STL [R1+0x2340], R13 ;  /* 0x0023400d01007387 */ /* 0x0041e80000100800 */
[----:B0-----:R-:W2:Y:S04]  /*3ba60*/  LDL.LU R13, [R1+0x9c] ;  /* 0x00009c00010d7983 */ /* 0x001ea80000300800 */
[----:B------:R-:W3:Y:S04]  /*3ba70*/  LDL.LU R3, [R1+0x90] ;  /* 0x0000900001037983 */ /* 0x000ee80000300800 */
[----:B------:R-:W3:Y:S04]  /*3ba80*/  LDL.LU R10, [R1+0xf8] ;  /* 0x0000f800010a7983 */ /* 0x000ee80000300800 */
        /* <DEDUP_REMOVED lines=15> */
[----:B------:R0:W-:Y:S01]  /*3bb80*/  STL [R1], R0 ;  /* 0x0000000001007387 */ /* 0x0001e20000100800 */
[----:B------:R-:W-:-:S03]  /*3bb90*/  PRMT R9, R9, 0x5410, R2 ;  /* 0x0000541009097816 */ /* 0x000fc60000000002 */
[----:B0-----:R-:W2:Y:S04]  /*3bba0*/  LDL.LU R0, [R1+0x2c] ;  /* 0x00002c0001007983 */ /* 0x001ea80000300800 */
[----:B------:R0:W-:Y:S04]  /*3bbb0*/  STL [R1+0xe4], R17 ;  /* 0x0000e41101007387 */ /* 0x0001e80000100800 */
[----:B------:R-:W2:Y:S04]  /*3bbc0*/  LDL.LU R20, [R1+0x80] ;  /* 0x0000800001147983 */ /* 0x000ea80000300800 */
[----:B------:R1:W-:Y:S04]  /*3bbd0*/  STL [R1+0xe0], R5 ;  /* 0x0000e00501007387 */ /* 0x0003e80000100800 */
[----:B------:R-:W2:Y:S04]  /*3bbe0*/  LDL.LU R19, [R1+0x30] ;  /* 0x0000300001137983 */ /* 0x000ea80000300800 */
[----:B------:R-:W2:Y:S04]  /*3bbf0*/  LDL.LU R18, [R1+0x84] ;  /* 0x0000840001127983 */ /* 0x000ea80000300800 */
[----:B0-----:R-:W2:Y:S04]  /*3bc00*/  LDL.LU R17, [R1+0x4c] ;  /* 0x00004c0001117983 */ /* 0x001ea80000300800 */
[----:B------:R-:W2:Y:S04]  /*3bc10*/  LDL.LU R15, [R1+0x74] ;  /* 0x00007400010f7983 */ /* 0x000ea80000300800 */
[----:B------:R-:W2:Y:S04]  /*3bc20*/  LDL.LU R16, [R1+0x7c] ;  /* 0x00007c0001107983 */ /* 0x000ea80000300800 */
[----:B-1----:R-:W2:Y:S04]  /*3bc30*/  LDL.LU R5, [R1+0x68] ;  /* 0x0000680001057983 */ /* 0x002ea80000300800 */
[----:B------:R-:W2:Y:S04]  /*3bc40*/  LDL.LU R2, [R1+0x2344] ;  /* 0x0023440001027983 */ /* 0x000ea80000300800 */
[----:B------:R0:W-:Y:S04]  /*3bc50*/  STL [R1+0x98], R9 ;  /* 0x0000980901007387 */ /* 0x0001e80000100800 */
[----:B0-----:R-:W3:Y:S01]  /*3bc60*/  LDL.LU R9, [R1+0x64] ;  /* 0x0000640001097983 */ /* 0x001ee20000300800 */
[----:B--2---:R-:W-:-:S03]  /*3bc70*/  PRMT R2, R2, 0x5410, R13 ;  /* 0x0000541002027816 */ /* 0x004fc6000000000d */
[----:B------:R-:W2:Y:S04]  /*3bc80*/  LDL.LU R13, [R1+0x2340] ;  /* 0x00234000010d7983 */ /* 0x000ea80000300800 */
[----:B------:R0:W-:Y:S04]  /*3bc90*/  STL [R1+0x9c], R2 ;  /* 0x00009c0201007387 */ /* 0x0001e80000100800 */
[----:B0-----:R-:W2:Y:S01]  /*3bca0*/  LDL.LU R2, [R1+0x233c] ;  /* 0x00233c0001027983 */ /* 0x001ea20000300800 */
[----:B---3--:R-:W-:Y:S02]  /*3bcb0*/  PRMT R10, R10, 0x5410, R3 ;  /* 0x000054100a0a7816 */ /* 0x008fe40000000003 */
[----:B----4-:R-:W-:-:S02]  /*3bcc0*/  PRMT R11, R11, 0x5410, R4 ;  /* 0x000054100b0b7816 */ /* 0x010fc40000000004 */
[----:B------:R-:W-:Y:S02]  /*3bcd0*/  PRMT R24, R23, 0x5410, R24 ;  /* 0x0000541017187816 */ /* 0x000fe40000000018 */
[----:B------:R-:W-:Y:S02]  /*3bce0*/  PRMT R23, R21, 0x5410, R22 ;  /* 0x0000541015177816 */ /* 0x000fe40000000016 */
[----:B------:R-:W-:Y:S02]  /*3bcf0*/  PRMT R6, R6, 0x5410, R7 ;  /* 0x0000541006067816 */ /* 0x000fe40000000007 */
[----:B------:R-:W-:Y:S02]  /*3bd00*/  PRMT R8, R8, 0x5410, R14 ;  /* 0x0000541008087816 */ /* 0x000fe4000000000e */
[----:B--2---:R-:W-:Y:S02]  /*3bd10*/  PRMT R13, R13, 0x5410, R2 ;  /* 0x000054100d0d7816 */ /* 0x004fe40000000002 */
[----:B------:R-:W2:Y:S04]  /*3bd20*/  LDL.LU R2, [R1+0x2338] ;  /* 0x0023380001027983 */ /* 0x000ea80000300800 */
[----:B------:R0:W-:Y:S04]  /*3bd30*/  STL [R1+0xa0], R13 ;  /* 0x0000a00d01007387 */ /* 0x0001e80000100800 */
[----:B0-----:R-:W3:Y:S04]  /*3bd40*/  LDL.LU R13, [R1+0x2334] ;  /* 0x00233400010d7983 */ /* 0x001ee80000300800 */
[----:B------:R-:W4:Y:S04]  /*3bd50*/  LDL.LU R3, [R1+0x2330] ;  /* 0x0023300001037983 */ /* 0x000f280000300800 */
[----:B------:R0:W-:Y:S04]  /*3bd60*/  STL [R1+0x94], R10 ;  /* 0x0000940a01007387 */ /* 0x0001e80000100800 */
[----:B0-----:R-:W2:Y:S04]  /*3bd70*/  LDL.LU R10, [R1+0x48] ;  /* 0x00004800010a7983 */ /* 0x001ea80000300800 */
[----:B------:R-:W2:Y:S04]  /*3bd80*/  LDL.LU R4, [R1+0x232c] ;  /* 0x00232c0001047983 */ /* 0x000ea80000300800 */
[----:B------:R0:W-:Y:S04]  /*3bd90*/  STL [R1+0x90], R11 ;  /* 0x0000900b01007387 */ /* 0x0001e80000100800 */
[----:B0-----:R-:W2:Y:S04]  /*3bda0*/  LDL.LU R11, [R1+0x3c] ;  /* 0x00003c00010b7983 */ /* 0x001ea80000300800 */
[----:B------:R-:W-:Y:S04]  /*3bdb0*/  STL [R1+0x4], R24 ;  /* 0x0000041801007387 */ /* 0x000fe80000100800 */
[----:B------:R-:W2:Y:S04]  /*3bdc0*/  LDL.LU R21, [R1+0x44] ;  /* 0x0000440001157983 */ /* 0x000ea80000300800 */
[----:B------:R-:W2:Y:S04]  /*3bdd0*/  LDL.LU R22, [R1+0x34] ;  /* 0x0000340001167983 */ /* 0x000ea80000300800 */
[----:B------:R0:W-:Y:S04]  /*3bde0*/  STL [R1+0x8], R23 ;  /* 0x0000081701007387 */ /* 0x0001e80000100800 */
[----:B0-----:R-:W2:Y:S04]  /*3bdf0*/  LDL.LU R23, [R1+0x100] ;  /* 0x0001000001177983 */ /* 0x001ea80000300800 */
[----:B------:R-:W2:Y:S04]  /*3be00*/  LDL.LU R24, [R1+0x1c] ;  /* 0x00001c0001187983 */ /* 0x000ea80000300800 */
[----:B------:R-:W2:Y:S04]  /*3be10*/  LDL.LU R7, [R1+0x2328] ;  /* 0x0023280001077983 */ /* 0x000ea80000300800 */
[----:B------:R0:W-:Y:S04]  /*3be20*/  STL [R1+0xc], R6 ;  /* 0x00000c0601007387 */ /* 0x0001e80000100800 */
[----:B0-----:R-:W2:Y:S04]  /*3be30*/  LDL.LU R6, [R1+0x2324] ;  /* 0x0023240001067983 */ /* 0x001ea80000300800 */
[----:B------:R-:W2:Y:S04]  /*3be40*/  LDL.LU R14, [R1+0x2320] ;  /* 0x00232000010e7983 */ /* 0x000ea80000300800 */
[----:B------:R0:W-:Y:S02]  /*3be50*/  STL [R1+0x20], R8 ;  /* 0x0000200801007387 */ /* 0x0001e40000100800 */
[----:B0-----:R-:W-:-:S02]  /*3be60*/  PRMT R8, R28, 0x5410, R29 ;  /* 0x000054101c087816 */ /* 0x001fc4000000001d */
[----:B------:R-:W-:Y:S02]  /*3be70*/  PRMT R20, R20, 0x5410, R0 ;  /* 0x0000541014147816 */ /* 0x000fe40000000000 */
[----:B------:R-:W-:Y:S02]  /*3be80*/  PRMT R18, R18, 0x5410, R19 ;  /* 0x0000541012127816 */ /* 0x000fe40000000013 */
[----:B------:R-:W-:Y:S02]  /*3be90*/  PRMT R15, R15, 0x5410, R17 ;  /* 0x000054100f0f7816 */ /* 0x000fe40000000011 */
[----:B--2---:R-:W-:Y:S02]  /*3bea0*/  PRMT R27, R27, 0x5410, R14 ;  /* 0x000054101b1b7816 */ /* 0x004fe4000000000e */
[----:B------:R-:W2:Y:S04]  /*3beb0*/  LDL.LU R14, [R1+0x58] ;  /* 0x00005800010e7983 */ /* 0x000ea80000300800 */
[----:B------:R0:W-:Y:S04]  /*3bec0*/  STL [R1+0x6c], R8 ;  /* 0x00006c0801007387 */ /* 0x0001e80000100800 */
[----:B------:R1:W-:Y:S04]  /*3bed0*/  STL [R1+0x24], R27 ;  /* 0x0000241b01007387 */ /* 0x0003e80000100800 */
[----:B------:R-:W2:Y:S04]  /*3bee0*/  LDL.LU R29, [R1+0x14c] ;  /* 0x00014c00011d7983 */ /* 0x000ea80000300800 */
[----:B------:R-:W2:Y:S01]  /*3bef0*/  LDL.LU R28, [R1+0x10] ;  /* 0x00001000011c7983 */ /* 0x000ea20000300800 */
[----:B0-----:R-:W-:-:S05]  /*3bf00*/  PRMT R8, R25, 0x5410, R26 ;  /* 0x0000541019087816 */ /* 0x001fca000000001a */
[----:B------:R0:W-:Y:S04]  /*3bf10*/  STL [R1+0x28], R8 ;  /* 0x0000280801007387 */ /* 0x0001e80000100800 */
[----:B------:R-:W2:Y:S04]  /*3bf20*/  LDL.LU R25, [R1+0x18] ;  /* 0x0000180001197983 */ /* 0x000ea80000300800 */
[----:B------:R-:W2:Y:S04]  /*3bf30*/  LDL.LU R26, [R1+0x174] ;  /* 0x00017400011a7983 */ /* 0x000ea80000300800 */
[----:B-1----:R-:W2:Y:S04]  /*3bf40*/  LDL.LU R27, [R1+0x14] ;  /* 0x00001400011b7983 */ /* 0x002ea80000300800 */
[----:B0-----:R-:W2:Y:S04]  /*3bf50*/  LDL.LU R8, [R1+0x198] ;  /* 0x0001980001087983 */ /* 0x001ea80000300800 */
[----:B------:R-:W2:Y:S04]  /*3bf60*/  LDL.LU R0, [R1+0x231c] ;  /* 0x00231c0001007983 */ /* 0x000ea80000300800 */
[----:B------:R0:W-:Y:S04]  /*3bf70*/  STL [R1+0x2c], R20 ;  /* 0x00002c1401007387 */ /* 0x0001e80000100800 */
[----:B0-----:R-:W2:Y:S04]  /*3bf80*/  LDL.LU R20, [R1+0x2318] ;  /* 0x0023180001147983 */ /* 0x001ea80000300800 */
[----:B------:R-:W2:Y:S04]  /*3bf90*/  LDL.LU R19, [R1+0x2314] ;  /* 0x0023140001137983 */ /* 0x000ea80000300800 */
[----:B------:R0:W-:Y:S04]  /*3bfa0*/  STL [R1+0x30], R18 ;  /* 0x0000301201007387 */ /* 0x0001e80000100800 */
[----:B0-----:R-:W2:Y:S04]  /*3bfb0*/  LDL.LU R18, [R1+0x2310] ;  /* 0x0023100001127983 */ /* 0x001ea80000300800 */
[----:B------:R-:W2:Y:S04]  /*3bfc0*/  LDL.LU R17, [R1+0x230c] ;  /* 0x00230c0001117983 */ /* 0x000ea80000300800 */
[----:B------:R0:W-:Y:S04]  /*3bfd0*/  STL [R1+0x50], R15 ;  /* 0x0000500f01007387 */ /* 0x0001e80000100800 */
[----:B0-----:R-:W2:Y:S02]  /*3bfe0*/  LDL.LU R15, [R1+0x2308] ;  /* 0x00230800010f7983 */ /* 0x001ea40000300800 */
[----:B--2---:R-:W-:-:S02]  /*3bff0*/  PRMT R15, R16, 0x5410, R15 ;  /* 0x00005410100f7816 */ /* 0x004fc4000000000f */
[----:B------:R-:W2:Y:S04]  /*3c000*/  LDL.LU R16, [R1+0x2304] ;  /* 0x0023040001107983 */ /* 0x000ea80000300800 */
[----:B------:R0:W-:Y:S04]  /*3c010*/  STL [R1+0x4c], R15 ;  /* 0x00004c0f01007387 */ /* 0x0001e80000100800 */
[----:B0-----:R-:W3:Y:S01]  /*3c020*/  LDL.LU R15, [R1+0x38] ;  /* 0x00003800010f7983 */ /* 0x001ee20000300800 */
[----:B------:R-:W-:Y:S02]  /*3c030*/  PRMT R17, R9, 0x5410, R17 ;  /* 0x0000541009117816 */ /* 0x000fe40000000011 */
[----:B------:R-:W-:-:S02]  /*3c040*/  PRMT R18, R10, 0x5410, R18 ;  /* 0x000054100a127816 */ /* 0x000fc40000000012 */
[----:B------:R-:W-:Y:S02]  /*3c050*/  PRMT R19, R11, 0x5410, R19 ;  /* 0x000054100b137816 */ /* 0x000fe40000000013 */
[----:B------:R-:W-:Y:S02]  /*3c060*/  PRMT R20, R21, 0x5410, R20 ;  /* 0x0000541015147816 */ /* 0x000fe40000000014 */
[----:B--2---:R-:W-:Y:S02]  /*3c070*/  PRMT R5, R5, 0x5410, R16 ;  /* 0x0000541005057816 */ /* 0x004fe40000000010 */
[----:B------:R-:W2:Y:S01]  /*3c080*/  LDL.LU R16, [R1+0x3a8] ;  /* 0x0003a80001107983 */ /* 0x000ea20000300800 */
[----:B---3--:R-:W-:-:S05]  /*3c090*/  PRMT R14, R14, 0x5410, R15 ;  /* 0x000054100e0e7816 */ /* 0x008fca000000000f */
[----:B------:R-:W-:Y:S04]  /*3c0a0*/  STL [R1+0x58], R14 ;  /* 0x0000580e01007387 */ /* 0x000fe80000100800 */
[----:B------:R0:W-:Y:S04]  /*3c0b0*/  STL [R1+0x38], R5 ;  /* 0x0000380501007387 */ /* 0x0001e80000100800 */
[----:B0-----:R-:W3:Y:S04]  /*3c0c0*/  LDL.LU R5, [R1+0x3a4] ;  /* 0x0003a40001057983 */ /* 0x001ee80000300800 */
[----:B------:R-:W2:Y:S04]  /*3c0d0*/  LDL.LU R15, [R1+0x384] ;  /* 0x00038400010f7983 */ /* 0x000ea80000300800 */
[----:B------:R-:W2:Y:S04]  /*3c0e0*/  LDL.LU R14, [R1+0x380] ;  /* 0x00038000010e7983 */ /* 0x000ea80000300800 */
[----:B------:R-:W2:Y:S04]  /*3c0f0*/  LDL.LU R9, [R1+0x3d0] ;  /* 0x0003d00001097983 */ /* 0x000ea80000300800 */
[----:B------:R-:W2:Y:S04]  /*3c100*/  LDL.LU R10, [R1+0x3ac] ;  /* 0x0003ac00010a7983 */ /* 0x000ea80000300800 */
[----:B------:R-:W2:Y:S04]  /*3c110*/  LDL.LU R11, [R1+0x3c4] ;  /* 0x0003c400010b7983 */ /* 0x000ea80000300800 */
[----:B------:R-:W2:Y:S02]  /*3c120*/  LDL.LU R21, [R1+0x2300] ;  /* 0x0023000001157983 */ /* 0x000ea40000300800 */
[----:B--2---:R-:W-:-:S02]  /*3c130*/  PRMT R21, R22, 0x5410, R21 ;  /* 0x0000541016157816 */ /* 0x004fc40000000015 */
[----:B------:R-:W2:Y:S02]  /*3c140*/  LDL.LU R22, [R1+0x22fc] ;  /* 0x0022fc0001167983 */ /* 0x000ea40000300800 */
[----:B--2---:R-:W-:Y:S02]  /*3c150*/  PRMT R22, R23, 0x5410, R22 ;  /* 0x0000541017167816 */ /* 0x004fe40000000016 */
[----:B------:R-:W2:Y:S01]  /*3c160*/  LDL.LU R23, [R1+0x22f8] ;  /* 0x0022f80001177983 */ /* 0x000ea20000300800 */
[----:B------:R-:W-:Y:S02]  /*3c170*/  PRMT R25, R25, 0x5410, R28 ;  /* 0x0000541019197816 */ /* 0x000fe4000000001c */
[----:B--2---:R-:W-:Y:S02]  /*3c180*/  PRMT R23, R24, 0x5410, R23 ;  /* 0x0000541018177816 */ /* 0x004fe40000000017 */
[----:B------:R-:W2:Y:S04]  /*3c190*/  LDL.LU R24, [R1+0x22f4] ;  /* 0x0022f40001187983 */ /* 0x000ea80000300800 */
[----:B------:R0:W-:Y:S04]  /*3c1a0*/  STL.64 [R1+0x22a0], R22 ;  /* 0x0022a01601007387 */ /* 0x0001e80000100a00 */
[----:B0-----:R-:W3:Y:S04]  /*3c1b0*/  LDL.LU R22, [R1+0x3c0] ;  /* 0x0003c00001167983 */ /* 0x001ee80000300800 */
[----:B------:R-:W4:Y:S04]  /*3c1c0*/  LDL.LU R23, [R1+0x60] ;  /* 0x0000600001177983 */ /* 0x000f280000300800 */
[----:B------:R0:W-:Y:S04]  /*3c1d0*/  STL.64 [R1+0x2298], R20 ;  /* 0x0022981401007387 */ /* 0x0001e80000100a00 */
[----:B0-----:R-:W3:Y:S04]  /*3c1e0*/  LDL.LU R20, [R1+0x1ac] ;  /* 0x0001ac0001147983 */ /* 0x001ee80000300800 */
[----:B------:R-:W3:Y:S01]  /*3c1f0*/  LDL.LU R21, [R1+0x5c] ;  /* 0x00005c0001157983 */ /* 0x000ee20000300800 */
[----:B--2---:R-:W-:-:S03]  /*3c200*/  PRMT R24, R29, 0x5410, R24 ;  /* 0x000054101d187816 */ /* 0x004fc60000000018 */
[----:B------:R-:W3:Y:S04]  /*3c210*/  LDL.LU R29, [R1+0x22f0] ;  /* 0x0022f000011d7983 */ /* 0x000ee80000300800 */
[----:B------:R-:W2:Y:S04]  /*3c220*/  LDL.LU R28, [R1+0x22ec] ;  /* 0x0022ec00011c7983 */ /* 0x000ea80000300800 */
[----:B------:R0:W-:Y:S04]  /*3c230*/  STL [R1+0x10], R25 ;  /* 0x0000101901007387 */ /* 0x0001e80000100800 */
[----:B0-----:R-:W2:Y:S02]  /*3c240*/  LDL.LU R25, [R1+0x22e8] ;  /* 0x0022e80001197983 */ /* 0x001ea40000300800 */
[----:B--2---:R-:W-:-:S02]  /*3c250*/  PRMT R25, R26, 0x5410, R25 ;  /* 0x000054101a197816 */ /* 0x004fc40000000019 */
[----:B------:R-:W2:Y:S02]  /*3c260*/  LDL.LU R26, [R1+0x22e4] ;  /* 0x0022e400011a7983 */ /* 0x000ea40000300800 */
[----:B--2---:R-:W-:Y:S02]  /*3c270*/  PRMT R26, R27, 0x5410, R26 ;  /* 0x000054101b1a7816 */ /* 0x004fe4000000001a */
[----:B------:R-:W2:Y:S02]  /*3c280*/  LDL.LU R27, [R1+0x22e0] ;  /* 0x0022e000011b7983 */ /* 0x000ea40000300800 */
[----:B--2---:R-:W-:-:S05]  /*3c290*/  PRMT R27, R8, 0x5410, R27 ;  /* 0x00005410081b7816 */ /* 0x004fca000000001b */
[----:B------:R0:W-:Y:S04]  /*3c2a0*/  STL.64 [R1+0x2260], R26 ;  /* 0x0022601a01007387 */ /* 0x0001e80000100a00 */
[----:B0-----:R-:W2:Y:S04]  /*3c2b0*/  LDL.LU R26, [R1+0x40] ;  /* 0x00004000011a7983 */ /* 0x001ea80000300800 */
[----:B------:R-:W2:Y:S04]  /*3c2c0*/  LDL.LU R27, [R1+0x54] ;  /* 0x00005400011b7983 */ /* 0x000ea80000300800 */
[----:B------:R0:W-:Y:S04]  /*3c2d0*/  STL.64 [R1+0x2258], R24 ;  /* 0x0022581801007387 */ /* 0x0001e80000100a00 */
[----:B0-----:R-:W4:Y:S01]  /*3c2e0*/  LDL.LU R25, [R1+0x1a8] ;  /* 0x0001a80001197983 */ /* 0x001f220000300800 */
[----:B------:R-:W0:Y:S01]  /*3c2f0*/  S2R R8, SR_TID.X ;  /* 0x0000000000087919 */ /* 0x000e220000002100 */
[----:B---3--:R-:W-:-:S02]  /*3c300*/  PRMT R29, R20, 0x5410, R29 ;  /* 0x00005410141d7816 */ /* 0x008fc4000000001d */
[----:B0-----:R-:W-:-:S04]  /*3c310*/  LOP3.LUT R8, R8, 0x3f, RZ, 0xc0, !PT ;  /* 0x0000003f08087812 */ /* 0x001fc800078ec0ff */
[----:B------:R-:W-:Y:S02]  /*3c320*/  LEA R20, R8, UR5, 0x4 ;  /* 0x0000000508147c11 */ /* 0x000fe4000f8e20ff */
[----:B------:R-:W-:Y:S02]  /*3c330*/  LOP3.LUT R16, R16, 0xffff, RZ, 0xc0, !PT ;  /* 0x0000ffff10107812 */ /* 0x000fe400078ec0ff */
[----:B------:R-:W-:Y:S02]  /*3c340*/  LOP3.LUT R5, R5, 0xffff, RZ, 0xc0, !PT ;  /* 0x0000ffff05057812 */ /* 0x000fe400078ec0ff */
[----:B------:R-:W-:Y:S02]  /*3c350*/  LOP3.LUT R15, R15, 0xffff, RZ, 0xc0, !PT ;  /* 0x0000ffff0f0f7812 */ /* 0x000fe400078ec0ff */
[----:B------:R-:W-:Y:S02]  /*3c360*/  LOP3.LUT R14, R14, 0xffff, RZ, 0xc0, !PT ;  /* 0x0000ffff0e0e7812 */ /* 0x000fe400078ec0ff */
[----:B------:R-:W-:Y:S01]  /*3c370*/  PRMT R8, R22, 0x4210, R16 ;  /* 0x0000421016087816 */ /* 0x000fe20000000010 */
[----:B--2---:R-:W-:Y:S01]  /*3c380*/  STL.64 [R1+0x22d8], R26 ;  /* 0x0022d81a01007387 */ /* 0x004fe20000100a00 */
[----:B----4-:R-:W-:Y:S01]  /*3c390*/  PRMT R28, R25, 0x5410, R28 ;  /* 0x00005410191c7816 */ /* 0x010fe2000000001c */
[----:B------:R-:W0:Y:S02]  /*3c3a0*/  LDCU UR5, c[0x0][0x398] ;  /* 0x00007300ff0577ac */ /* 0x000e240008000800 */
[----:B------:R-:W1:Y:S04]  /*3c3b0*/  LDS.128 R24, [R20] ;  /* 0x0000000014187984 */ /* 0x000e680000000c00 */
[----:B------:R-:W-:Y:S04]  /*3c3c0*/  STL [R1+0xc00], R20 ;  /* 0x000c001401007387 */ /* 0x000fe80000100800 */
[----:B------:R-:W2:Y:S01]  /*3c3d0*/  LDL.LU R22, [R1] ;  /* 0x0000000001167983 */ /* 0x000ea20000300800 */
[----:B------:R-:W-:Y:S06]  /*3c3e0*/  BAR.SYNC.DEFER_BLOCKING 0x0 ;  /* 0x0000000000007b1d */ /* 0x000fec0000010000 */
[----:B-1----:R-:W-:Y:S04]  /*3c3f0*/  STL.64 [R1+0x1f0], R24 ;  /* 0x0001f01801007387 */ /* 0x002fe80000100a00 */
[----:B------:R1:W-:Y:S04]  /*3c400*/  STL.64 [R1+0x1f8], R26 ;  /* 0x0001f81a01007387 */ /* 0x0003e80000100a00 */
[----:B-1----:R-:W3:Y:S01]  /*3c410*/  LDL.LU.64 R26, [R1+0x22d8] ;  /* 0x0022d800011a7983 */ /* 0x002ee20000300a00 */
[----:B------:R-:W-:-:S02]  /*3c420*/  PRMT R9, R9, 0x4210, R5 ;  /* 0x0000421009097816 */ /* 0x000fc40000000005 */
[----:B------:R-:W-:Y:S02]  /*3c430*/  PRMT R10, R10, 0x4210, R15 ;  /* 0x000042100a0a7816 */ /* 0x000fe4000000000f */
[----:B------:R-:W-:-:S05]  /*3c440*/  PRMT R11, R11, 0x4210, R14 ;  /* 0x000042100b0b7816 */ /* 0x000fca000000000e */
[----:B------:R1:W-:Y:S01]  /*3c450*/  STSM.16.M88.4 [R0], R8 ;  /* 0x0000000800007844 */ /* 0x0003e20000000200 */
[----:B------:R-:W-:Y:S01]  /*3c460*/  BAR.SYNC.DEFER_BLOCKING 0x0 ;  /* 0x0000000000007b1d */ /* 0x000fe20000010000 */
[----:B-1----:R-:W-:Y:S02]  /*3c470*/  PRMT R11, R3, 0x5210, R23 ;  /* 0x00005210030b7816 */ /* 0x002fe40000000017 */
[----:B------:R-:W-:-:S03]  /*3c480*/  PRMT R10, R4, 0x5210, R21 ;  /* 0x00005210040a7816 */ /* 0x000fc60000000015 */
[----:B------:R-:W4:Y:S04]  /*3c490*/  LDL.LU R3, [R1+0x5e4] ;  /* 0x0005e40001037983 */ /* 0x000f280000300800 */
[----:B------:R-:W2:Y:S01]  /*3c4a0*/  LDL.LU R23, [R1+0x5e0] ;  /* 0x0005e00001177983 */ /* 0x000ea20000300800 */
[----:B---3--:R-:W-:Y:S02]  /*3c4b0*/  PRMT R8, R6, 0x5210, R26 ;  /* 0x0000521006087816 */ /* 0x008fe4000000001a */
[----:B------:R-:W-:Y:S02]  /*3c4c0*/  PRMT R9, R7, 0x5210, R27 ;  /* 0x0000521007097816 */ /* 0x000fe4000000001b */
[----:B------:R-:W1:Y:S01]  /*3c4d0*/  LDS.128 R24, [R20] ;  /* 0x0000000014187984 */ /* 0x000e620000000c00 */
[----:B------:R-:W-:Y:S06]  /*3c4e0*/  BAR.SYNC.DEFER_BLOCKING 0x0 ;  /* 0x0000000000007b1d */ /* 0x000fec0000010000 */
[----:B------:R-:W-:Y:S02]  /*3c4f0*/  STSM.16.M88.4 [R0], R8 ;  /* 0x0000000800007844 */ /* 0x000fe40000000200 */
[----:B------:R-:W-:Y:S06]  /*3c500*/  BAR.SYNC.DEFER_BLOCKING 0x0 ;  /* 0x0000000000007b1d */ /* 0x000fec0000010000 */
[----:B-1----:R1:W-:Y:S04]  /*3c510*/  STL.64 [R1+0x80], R24 ;  /* 0x0000801801007387 */ /* 0x0023e80000100a00 */
[----:B------:R3:W-:Y:S04]  /*3c520*/  STL.64 [R1+0x88], R26 ;  /* 0x0000881a01007387 */ /* 0x0007e80000100a00 */
[----:B-1----:R-:W4:Y:S04]  /*3c530*/  LDL.LU R24, [R1+0x574] ;  /* 0x0005740001187983 */ /* 0x002f280000300800 */
[----:B------:R-:W4:Y:S04]  /*3c540*/  LDL.LU R25, [R1+0x570] ;  /* 0x0005700001197983 */ /* 0x000f280000300800 */
[----:B---3--:R-:W3:Y:S04]  /*3c550*/  LDL.LU R27, [R1+0x394] ;  /* 0x00039400011b7983 */ /* 0x008ee80000300800 */
[----:B------:R-:W3:Y:S04]  /*3c560*/  LDL.LU R9, [R1+0x390] ;  /* 0x0003900001097983 */ /* 0x000ee80000300800 */
[----:B------:R-:W3:Y:S04]  /*3c570*/  LDL.LU R10, [R1+0x38c] ;  /* 0x00038c00010a7983 */ /* 0x000ee80000300800 */
[----:B------:R-:W3:Y:S01]  /*3c580*/  LDL.LU R11, [R1+0x388] ;  /* 0x00038800010b7983 */ /* 0x000ee20000300800 */
[----:B------:R-:W-:-:S02]  /*3c590*/  PRMT R6, R12, 0x5210, R15 ;  /* 0x000052100c067816 */ /* 0x000fc4000000000f */
[----:B------:R-:W-:Y:S02]  /*3c5a0*/  PRMT R4, R13, 0x5210, R16 ;  /* 0x000052100d047816 */ /* 0x000fe40000000010 */
[----:B--2---:R-:W-:Y:S02]  /*3c5b0*/  PRMT R7, R22, 0x5210, R14 ;  /* 0x0000521016077816 */ /* 0x004fe4000000000e */
[----:B------:R-:W-:Y:S01]  /*3c5c0*/  PRMT R5, R2, 0x5210, R5 ;  /* 0x0000521002057816 */ /* 0x000fe20000000005 */
[----:B---3--:R-:W-:Y:S04]  /*3c5d0*/  STL.64 [R1+0x22d0], R10 ;  /* 0x0022d00a01007387 */ /* 0x008fe80000100a00 */
[----:B------:R-:W-:Y:S04]  /*3c5e0*/  STL [R1+0x22c8], R9 ;  /* 0x0022c80901007387 */ /* 0x000fe80000100800 */
[----:B------:R-:W1:Y:S04]  /*3c5f0*/  LDS.128 R8, [R20] ;  /* 0x0000000014087984 */ /* 0x000e680000000c00 */
[----:B------:R-:W-:Y:S04]  /*3c600*/  STL.64 [R1+0x22b0], R18 ;  /* 0x0022b01201007387 */ /* 0x000fe80000100a00 */
[----:B------:R2:W-:Y:S04]  /*3c610*/  STL [R1+0x22a8], R17 ;  /* 0x0022a81101007387 */ /* 0x0005e80000100800 */
[----:B------:R-:W3:Y:S04]  /*3c620*/  LDL R26, [R1+0x3dc] ;  /* 0x0003dc00011a7983 */ /* 0x000ee80000100800 */
[----:B------:R-:W3:Y:S01]  /*3c630*/  LDL.LU R15, [R1+0x3d4] ;  /* 0x0003d400010f7983 */ /* 0x000ee20000300800 */
[----:B------:R-:W-:Y:S06]  /*3c640*/  BAR.SYNC.DEFER_BLOCKING 0x0 ;  /* 0x0000000000007b1d */ /* 0x000fec0000010000 */
[----:B--2---:R-:W2:Y:S04]  /*3c650*/  LDL R17, [R1+0x3b4] ;  /* 0x0003b40001117983 */ /* 0x004ea80000100800 */
[----:B------:R-:W2:Y:S04]  /*3c660*/  LDL.LU R18, [R1+0x3b0] ;  /* 0x0003b00001127983 */ /* 0x000ea80000300800 */
[----:B------:R-:W2:Y:S04]  /*3c670*/  LDL.LU R19, [R1+0x368] ;  /* 0x0003680001137983 */ /* 0x000ea80000300800 */
[----:B------:R-:W2:Y:S04]  /*3c680*/  LDL R16, [R1+0x374] ;  /* 0x0003740001107983 */ /* 0x000ea80000100800 */
[----:B------:R-:W2:Y:S04]  /*3c690*/  LDL.LU R21, [R1+0x364] ;  /* 0x0003640001157983 */ /* 0x000ea80000300800 */
[----:B------:R-:W2:Y:S04]  /*3c6a0*/  LDL R22, [R1+0x36c] ;  /* 0x00036c0001167983 */ /* 0x000ea80000100800 */
[----:B-1----:R-:W-:Y:S04]  /*3c6b0*/  STL.64 [R1+0x140], R8 ;  /* 0x0001400801007387 */ /* 0x002fe80000100a00 */
[----:B------:R1:W-:Y:S01]  /*3c6c0*/  STL [R1+0x14c], R11 ;  /* 0x00014c0b01007387 */ /* 0x0003e20000100800 */
[----:B------:R-:W-:-:S03]  /*3c6d0*/  IMAD.MOV.U32 R14, RZ, RZ, R10 ;  /* 0x000000ffff0e7224 */ /* 0x000fc600078e000a */
[----:B-1----:R-:W2:Y:S04]  /*3c6e0*/  LDL.LU.64 R10, [R1+0x22d0] ;  /* 0x0022d000010a7983 */ /* 0x002ea80000300a00 */
[----:B------:R-:W3:Y:S04]  /*3c6f0*/  LDL.LU R9, [R1+0x22c8] ;  /* 0x0022c80001097983 */ /* 0x000ee80000300800 */
[----:B------:R-:W-:Y:S01]  /*3c700*/  STSM.16.M88.4 [R0], R4 ;  /* 0x0000000400007844 */ /* 0x000fe20000000200 */
[----:B------:R-:W-:Y:S06]  /*3c710*/  BAR.SYNC.DEFER_BLOCKING 0x0 ;  /* 0x0000000000007b1d */ /* 0x000fec0000010000 */
[----:B------:R-:W1:Y:S02]  /*3c720*/  LDS.128 R4, [R20] ;  /* 0x0000000014047984 */ /* 0x000e640000000c00 */
[----:B------:R-:W-:Y:S01]  /*3c730*/  BAR.SYNC.DEFER_BLOCKING 0x0 ;  /* 0x0000000000007b1d */ /* 0x000fe20000010000 */
[----:B----4-:R-:W-:-:S02]  /*3c740*/  LOP3.LUT R2, R3, 0xffff, RZ, 0xc0, !PT ;  /* 0x0000ffff03027812 */ /* 0x010fc400078ec0ff */
[----:B------:R-:W-:Y:S02]  /*3c750*/  LOP3.LUT R3, R23, 0xffff, RZ, 0xc0, !PT ;  /* 0x0000ffff17037812 */ /* 0x000fe400078ec0ff */
[----:B------:R-:W-:Y:S02]  /*3c760*/  LOP3.LUT R12, R24, 0xffff, RZ, 0xc0, !PT ;  /* 0x0000ffff180c7812 */ /* 0x000fe400078ec0ff */
[----:B------:R-:W-:Y:S01]  /*3c770*/  LOP3.LUT R13, R25, 0xffff, RZ, 0xc0, !PT ;  /* 0x0000ffff190d7812 */ /* 0x000fe200078ec0ff */
[----:B------:R-:W4:Y:S04]  /*3c780*/  LDL.LU R23, [R1+0x4] ;  /* 0x0000040001177983 */ /* 0x000f280000300800 */
[----:B------:R-:W4:Y:S01]  /*3c790*/  LDL.LU R24, [R1+0x8] ;  /* 0x0000080001187983 */ /* 0x000f220000300800 */
[----:B------:R-:W-:-:S03]  /*3c7a0*/  PRMT R8, R27, 0x4210, R2 ;  /* 0x000042101b087816 */ /* 0x000fc60000000002 */
[----:B------:R-:W4:Y:S04]  /*3c7b0*/  LDL.LU R25, [R1+0xc] ;  /* 0x00000c0001197983 */ /* 0x000f280000300800 */
[----:B------:R-:W4:Y:S04]  /*3c7c0*/  LDL.LU R27, [R1+0x20] ;  /* 0x00002000011b7983 */ /* 0x000f280000300800 */
[----:B-1----:R-:W-:Y:S04]  /*3c7d0*/  STL.64 [R1+0x1b0], R4 ;  /* 0x0001b00401007387 */ /* 0x002fe80000100a00 */
[----:B------:R-:W-:Y:S01]  /*3c7e0*/  STL.64 [R1+0x1b8], R6 ;  /* 0x0001b80601007387 */ /* 0x000fe20000100a00 */
[----:B--2---:R-:W-:-:S02]  /*3c7f0*/  PRMT R10, R10, 0x4210, R12 ;  /* 0x000042100a0a7816 */ /* 0x004fc4000000000c */
[----:B---3--:R-:W-:Y:S02]  /*3c800*/  PRMT R9, R9, 0x4210, R3 ;  /* 0x0000421009097816 */ /* 0x008fe40000000003 */
[----:B------:R-:W-:-:S05]  /*3c810*/  PRMT R11, R11, 0x4210, R13 ;  /* 0x000042100b0b7816 */ /* 0x000fca000000000d */
[----:B------:R1:W-:Y:S01]  /*3c820*/  STSM.16.M88.4 [R0], R8 ;  /* 0x0000000800007844 */ /* 0x0003e20000000200 */
[----:B------:R-:W-:Y:S01]  /*3c830*/  BAR.SYNC.DEFER_BLOCKING 0x0 ;  /* 0x0000000000007b1d */ /* 0x000fe20000010000 */
[----:B-1----:R-:W-:-:S05]  /*3c840*/  LOP3.LUT R8, R26, 0xffff, RZ, 0xc0, !PT ;  /* 0x0000ffff1a087812 */ /* 0x002fca00078ec0ff */
[----:B------:R-:W2:Y:S01]  /*3c850*/  LDL.LU R26, [R1+0x24] ;  /* 0x00002400011a7983 */ /* 0x000ea20000300800 */
[----:B------:R-:W-:Y:S02]  /*3c860*/  LOP3.LUT R9, R15, 0xffff, RZ, 0xc0, !PT ;  /* 0x0000ffff0f097812 */ /* 0x000fe400078ec0ff */
[----:B------:R-:W-:Y:S02]  /*3c870*/  LOP3.LUT R10, R17, 0xffff, RZ, 0xc0, !PT ;  /* 0x0000ffff110a7812 */ /* 0x000fe400078ec0ff */
[----:B------:R-:W-:Y:S02]  /*3c880*/  LOP3.LUT R11, R18, 0xffff, RZ, 0xc0, !PT ;  /* 0x0000ffff120b7812 */ /* 0x000fe400078ec0ff */
[----:B------:R-:W-:Y:S02]  /*3c890*/  PRMT R4, R19, 0x4210, R8 ;  /* 0x0000421013047816 */ /* 0x000fe40000000008 */
[----:B------:R-:W-:Y:S02]  /*3c8a0*/  PRMT R5, R16, 0x4210, R9 ;  /* 0x0000421010057816 */ /* 0x000fe40000000009 */
[----:B------:R-:W1:Y:S01]  /*3c8b0*/  LDS.128 R16, [R20] ;  /* 0x0000000014107984 */ /* 0x000e620000000c00 */
[----:B------:R-:W-:Y:S01]  /*3c8c0*/  BAR.SYNC.DEFER_BLOCKING 0x0 ;  /* 0x0000000000007b1d */ /* 0x000fe20000010000 */
[----:B------:R-:W-:-:S02]  /*3c8d0*/  PRMT R6, R21, 0x4210, R10 ;  /* 0x0000421015067816 */ /* 0x000fc4000000000a */
[----:B------:R-:W-:-:S03]  /*3c8e0*/  PRMT R7, R22, 0x4210, R11 ;  /* 0x0000421016077816 */ /* 0x000fc6000000000b */
[----:B------:R-:W3:Y:S04]  /*3c8f0*/  LDL.LU R21, [R1+0x28] ;  /* 0x0000280001157983 */ /* 0x000ee80000300800 */
[----:B------:R4:W-:Y:S01]  /*3c900*/  STSM.16.M88.4 [R0], R4 ;  /* 0x0000000400007844 */ /* 0x0009e20000000200 */
[----:B------:R-:W-:Y:S06]  /*3c910*/  BAR.SYNC.DEFER_BLOCKING 0x0 ;  /* 0x0000000000007b1d */ /* 0x000fec0000010000 */
[----:B-1----:R-:W-:Y:S04]  /*3c920*/  STL.64 [R1+0x1e0], R16 ;  /* 0x0001e01001007387 */ /* 0x002fe80000100a00 */
[----:B------:R-:W-:Y:S01]  /*3c930*/  STL.64 [R1+0x1e8], R18 ;  /* 0x0001e81201007387 */ /* 0x000fe20000100a00 */
[----:B----4-:R-:W-:-:S03]  /*3c940*/  PRMT R4, R23, 0x5210, R2 ;  /* 0x0000521017047816 */ /* 0x010fc60000000002 */
[----:B------:R-:W4:Y:S04]  /*3c950*/  LDL.LU R22, [R1+0x2c] ;  /* 0x00002c0001167983 */ /* 0x000f280000300800 */
[----:B------:R-:W4:Y:S01]  /*3c960*/  LDL.LU R23, [R1+0x30] ;  /* 0x0000300001177983 */ /* 0x000f220000300800 */
[----:B------:R-:W-:Y:S02]  /*3c970*/  PRMT R5, R24, 0x5210, R3 ;  /* 0x0000521018057816 */ /* 0x000fe40000000003 */
[----:B------:R-:W-:Y:S02]  /*3c980*/  PRMT R6, R25, 0x5210, R12 ;  /* 0x0000521019067816 */ /* 0x000fe4000000000c */
[----:B------:R-:W-:Y:S01]  /*3c990*/  PRMT R7, R27, 0x5210, R13 ;  /* 0x000052101b077816 */ /* 0x000fe2000000000d */
[----:B------:R-:W4:Y:S04]  /*3c9a0*/  LDL.LU R2, [R1+0x5d4] ;  /* 0x0005d40001027983 */ /* 0x000f280000300800 */
[----:B------:R-:W1:Y:S01]  /*3c9b0*/  LDS.128 R16, [R20] ;  /* 0x0000000014107984 */ /* 0x000e620000000c00 */
[----:B------:R-:W-:Y:S06]  /*3c9c0*/  BAR.SYNC.DEFER_BLOCKING 0x0 ;  /* 0x0000000000007b1d */ /* 0x000fec0000010000 */
[----:B------:R-:W4:Y:S04]  /*3c9d0*/  LDL.LU R3, [R1+0x5d0] ;  /* 0x0005d00001037983 */ /* 0x000f280000300800 */
[----:B------:R-:W4:Y:S04]  /*3c9e0*/  LDL.LU R12, [R1+0x564] ;  /* 0x00056400010c7983 */ /* 0x000f280000300800 */
[----:B------:R-:W4:Y:S04]  /*3c9f0*/  LDL.LU R13, [R1+0x560] ;  /* 0x00056000010d7983 */ /* 0x000f280000300800 */
[----:B------:R-:W4:Y:S04]  /*3ca00*/  LDL.LU R27, [R1+0x340] ;  /* 0x00034000011b7983 */ /* 0x000f280000300800 */
[----:B------:R2:W-:Y:S01]  /*3ca10*/  STSM.16.M88.4 [R0], R4 ;  /* 0x0000000400007844 */ /* 0x0005e20000000200 */
[----:B------:R-:W-:Y:S06]  /*3ca20*/  BAR.SYNC.DEFER_BLOCKING 0x0 ;  /* 0x0000000000007b1d */ /* 0x000fec0000010000 */
[----:B-1----:R1:W-:Y:S04]  /*3ca30*/  STL.64 [R1+0xd0], R16 ;  /* 0x0000d01001007387 */ /* 0x0023e80000100a00 */
[----:B------:R0:W-:Y:S01]  /*3ca40*/  STL.64 [R1+0xd8], R18 ;  /* 0x0000d81201007387 */ /* 0x0001e20000100a00 */
[----:B--2---:R-:W-:-:S03]  /*3ca50*/  PRMT R4, R26, 0x5210, R8 ;  /* 0x000052101a047816 */ /* 0x004fc60000000008 */
[----:B------:R-:W2:Y:S04]  /*3ca60*/  LDL.LU R8, [R1+0x33c] ;  /* 0x00033c0001087983 */ /* 0x000ea80000300800 */
[----:B------:R-:W2:Y:S01]  /*3ca70*/  LDL.LU R15, [R1+0x3f0] ;  /* 0x0003f000010f7983 */ /* 0x000ea20000300800 */
[----:B---3--:R-:W-:Y:S02]  /*3ca80*/  PRMT R5, R21, 0x5210, R9 ;  /* 0x0000521015057816 */ /* 0x008fe40000000009 */
[----:B----4-:R-:W-:Y:S02]  /*3ca90*/  PRMT R6, R22, 0x5210, R10 ;  /* 0x0000521016067816 */ /* 0x010fe4000000000a */
[----:B------:R-:W-:Y:S01]  /*3caa0*/  PRMT R7, R23, 0x5210, R11 ;  /* 0x0000521017077816 */ /* 0x000fe2000000000b */
[----:B--2---:R-:W-:Y:S04]  /*3cab0*/  STL.64 [R1+0x22c0], R14 ;  /* 0x0022c00e01007387 */ /* 0x004fe80000100a00 */
[----:B------:R-:W-:Y:S04]  /*3cac0*/  STL.64 [R1+0x22b8], R12 ;  /* 0x0022b80c01007387 */ /* 0x000fe80000100a00 */
[----:B------:R-:W2:Y:S04]  /*3cad0*/  LDS.128 R12, [R20] ;  /* 0x00000000140c7984 */ /* 0x000ea80000000c00 */
[----:B-1----:R-:W3:Y:S04]  /*3cae0*/  LDL.LU R17, [R1+0x3ec] ;  /* 0x0003ec0001117983 */ /* 0x002ee80000300800 */
[----:B0-----:R-:W4:Y:S04]  /*3caf0*/  LDL.LU R18, [R1+0x3e4] ;  /* 0x0003e40001127983 */ /* 0x001f280000300800 */
[----:B------:R-:W3:Y:S04]  /*3cb00*/  LDL.LU R19, [R1+0x3e0] ;  /* 0x0003e00001137983 */ /* 0x000ee80000300800 */
[----:B------:R-:W3:Y:S04]  /*3cb10*/  LDL.LU R16, [R1+0x348] ;  /* 0x0003480001107983 */ /* 0x000ee80000300800 */
[----:B------:R-:W3:Y:S04]  /*3cb20*/  LDL.LU R24, [R1+0x320] ;  /* 0x0003200001187983 */ /* 0x000ee80000300800 */
[----:B------:R-:W3:Y:S04]  /*3cb30*/  LDL.LU R25, [R1+0x31c] ;  /* 0x00031c0001197983 */ /* 0x000ee80000300800 */
[----:B------:R-:W3:Y:S04]  /*3cb40*/  LDL.LU R26, [R1+0x318] ;  /* 0x00031800011a7983 */ /* 0x000ee80000300800 */
[----:B------:R-:W3:Y:S04]  /*3cb50*/  LDL.LU R9, [R1+0x350] ;  /* 0x0003500001097983 */ /* 0x000ee80000300800 */
[----:B------:R-:W4:Y:S01]  /*3cb60*/  LDL.LU R10, [R1+0x338] ;  /* 0x00033800010a7983 */ /* 0x000f220000300800 */
[----:B------:R-:W-:Y:S06]  /*3cb70*/  BAR.SYNC.DEFER_BLOCKING 0x0 ;  /* 0x0000000000007b1d */ /* 0x000fec0000010000 */
[----:B--2---:R-:W-:Y:S04]  /*3cb80*/  STL.64 [R1+0x190], R12 ;  /* 0x0001900c01007387 */ /* 0x004fe80000100a00 */
[----:B------:R0:W-:Y:S04]  /*3cb90*/  STL.64 [R1+0x198], R14 ;  /* 0x0001980e01007387 */ /* 0x0001e80000100a00 */
[----:B0-----:R-:W2:Y:S04]  /*3cba0*/  LDL.LU.64 R14, [R1+0x22c0] ;  /* 0x0022c000010e7983 */ /* 0x001ea80000300a00 */
[----:B------:R-:W2:Y:S04]  /*3cbb0*/  LDL.LU.64 R12, [R1+0x22b8] ;  /* 0x0022b800010c7983 */ /* 0x000ea80000300a00 */
[----:B------:R-:W4:Y:S04]  /*3cbc0*/  LDL.LU R21, [R1+0x50] ;  /* 0x0000500001157983 */ /* 0x000f280000300800 */
[----:B------:R-:W4:Y:S04]  /*3cbd0*/  LDL.LU R22, [R1+0x4c] ;  /* 0x00004c0001167983 */ /* 0x000f280000300800 */
[----:B------:R-:W4:Y:S04]  /*3cbe0*/  LDL.LU R23, [R1+0x38] ;  /* 0x0000380001177983 */ /* 0x000f280000300800 */
[----:B------:R-:W-:Y:S01]  /*3cbf0*/  STSM.16.M88.4 [R0], R4 ;  /* 0x0000000400007844 */ /* 0x000fe20000000200 */
[----:B------:R-:W-:Y:S01]  /*3cc00*/  BAR.SYNC.DEFER_BLOCKING 0x0 ;  /* 0x0000000000007b1d */ /* 0x000fe20000010000 */
[----:B------:R-:W-:-:S02]  /*3cc10*/  LOP3.LUT R2, R2, 0xffff, RZ, 0xc0, !PT ;  /* 0x0000ffff02027812 */ /* 0x000fc400078ec0ff */
[----:B------:R-:W-:-:S03]  /*3cc20*/  LOP3.LUT R3, R3, 0xffff, RZ, 0xc0, !PT ;  /* 0x0000ffff03037812 */ /* 0x000fc600078ec0ff */
[----:B------:R-:W0:Y:S02]  /*3cc30*/  LDS.128 R4, [R20] ;  /* 0x0000000014047984 */ /* 0x000e240000000c00 */
[----:B------:R-:W-:Y:S01]  /*3cc40*/  BAR.SYNC.DEFER_BLOCKING 0x0 ;  /* 0x0000000000007b1d */ /* 0x000fe20000010000 */
[----:B------:R-:W-:Y:S02]  /*3cc50*/  PRMT R8, R8, 0x4210, R2 ;  /* 0x0000421008087816 */ /* 0x000fe40000000002 */
[----:B---3--:R-:W-:Y:S02]  /*3cc60*/  PRMT R9, R9, 0x4210, R3 ;  /* 0x0000421009097816 */ /* 0x008fe40000000003 */
[----:B--2---:R-:W-:Y:S02]  /*3cc70*/  LOP3.LUT R12, R12, 0xffff, RZ, 0xc0, !PT ;  /* 0x0000ffff0c0c7812 */ /* 0x004fe400078ec0ff */
[----:B------:R-:W-:Y:S02]  /*3cc80*/  LOP3.LUT R13, R13, 0xffff, RZ, 0xc0, !PT ;  /* 0x0000ffff0d0d7812 */ /* 0x000fe400078ec0ff */
[----:B----4-:R-:W-:-:S02]  /*3cc90*/  PRMT R10, R10, 0x4210, R12 ;  /* 0x000042100a0a7816 */ /* 0x010fc4000000000c */
[----:B------:R-:W-:Y:S02]  /*3cca0*/  PRMT R11, R27, 0x4210, R13 ;  /* 0x000042101b0b7816 */ /* 0x000fe4000000000d */
[----:B------:R-:W2:Y:S04]  /*3ccb0*/  LDL.LU R27, [R1+0x58] ;  /* 0x00005800011b7983 */ /* 0x000ea80000300800 */
[----:B------:R1:W-:Y:S01]  /*3ccc0*/  STSM.16.M88.4 [R0], R8 ;  /* 0x0000000800007844 */ /* 0x0003e20000000200 */
[----:B------:R-:W-:Y:S06]  /*3ccd0*/  BAR.SYNC.DEFER_BLOCKING 0x0 ;  /* 0x0000000000007b1d */ /* 0x000fec0000010000 */
[----:B0-----:R0:W-:Y:S01]  /*3cce0*/  STL.64 [R1+0x1c0], R4 ;  /* 0x0001c00401007387 */ /* 0x0011e20000100a00 */
[----:B-1----:R-:W-:-:S02]  /*3ccf0*/  LOP3.LUT R8, R15, 0xffff, RZ, 0xc0, !PT ;  /* 0x0000ffff0f087812 */ /* 0x002fc400078ec0ff */
[----:B------:R-:W-:Y:S02]  /*3cd00*/  LOP3.LUT R9, R17, 0xffff, RZ, 0xc0, !PT ;  /* 0x0000ffff11097812 */ /* 0x000fe400078ec0ff */
[----:B------:R-:W-:Y:S02]  /*3cd10*/  LOP3.LUT R10, R18, 0xffff, RZ, 0xc0, !PT ;  /* 0x0000ffff120a7812 */ /* 0x000fe400078ec0ff */
[----:B------:R-:W-:Y:S02]  /*3cd20*/  LOP3.LUT R11, R19, 0xffff, RZ, 0xc0, !PT ;  /* 0x0000ffff130b7812 */ /* 0x000fe400078ec0ff */
[----:B0-----:R-:W-:Y:S02]  /*3cd30*/  PRMT R4, R16, 0x4210, R8 ;  /* 0x0000421010047816 */ /* 0x001fe40000000008 */
[----:B------:R-:W0:Y:S01]  /*3cd40*/  LDS.128 R16, [R20] ;  /* 0x0000000014107984 */ /* 0x000e220000000c00 */
[----:B------:R-:W-:Y:S06]  /*3cd50*/  BAR.SYNC.DEFER_BLOCKING 0x0 ;  /* 0x0000000000007b1d */ /* 0x000fec0000010000 */
[----:B------:R1:W-:Y:S01]  /*3cd60*/  STL.64 [R1+0x1c8], R6 ;  /* 0x0001c80601007387 */ /* 0x0003e20000100a00 */
[----:B------:R-:W-:-:S02]  /*3cd70*/  PRMT R5, R24, 0x4210, R9 ;  /* 0x0000421018057816 */ /* 0x000fc40000000009 */
[----:B-1----:R-:W-:Y:S02]  /*3cd80*/  PRMT R6, R25, 0x4210, R10 ;  /* 0x0000421019067816 */ /* 0x002fe4000000000a */
[----:B------:R-:W-:-:S05]  /*3cd90*/  PRMT R7, R26, 0x4210, R11 ;  /* 0x000042101a077816 */ /* 0x000fca000000000b */
[----:B------:R1:W-:Y:S01]  /*3cda0*/  STSM.16.M88.4 [R0], R4 ;  /* 0x0000000400007844 */ /* 0x0003e20000000200 */
[----:B------:R-:W-:Y:S01]  /*3cdb0*/  BAR.SYNC.DEFER_BLOCKING 0x0 ;  /* 0x0000000000007b1d */ /* 0x000fe20000010000 */
[----:B-1----:R-:W-:Y:S02]  /*3cdc0*/  PRMT R4, R21, 0x5210, R2 ;  /* 0x0000521015047816 */ /* 0x002fe40000000002 */
[----:B------:R-:W-:Y:S02]  /*3cdd0*/  PRMT R5, R22, 0x5210, R3 ;  /* 0x0000521016057816 */ /* 0x000fe40000000003 */
[----:B------:R-:W-:Y:S02]  /*3cde0*/  PRMT R6, R23, 0x5210, R12 ;  /* 0x0000521017067816 */ /* 0x000fe4000000000c */
[----:B------:R-:W1:Y:S04]  /*3cdf0*/  LDS.128 R20, [R20] ;  /* 0x0000000014147984 */ /* 0x000e680000000c00 */
[----:B0-----:R-:W-:Y:S04]  /*3ce00*/  STL.64 [R1+0x1a0], R16 ;  /* 0x0001a01001007387 */ /* 0x001fe80000100a00 */
[----:B------:R0:W-:Y:S01]  /*3ce10*/  STL.64 [R1+0x1a8], R18 ;  /* 0x0001a81201007387 */ /* 0x0001e20000100a00 */
[----:B------:R-:W-:Y:S06]  /*3ce20*/  BAR.SYNC.DEFER_BLOCKING 0x0 ;  /* 0x0000000000007b1d */ /* 0x000fec0000010000 */
[----:B0-----:R-:W3:Y:S04]  /*3ce30*/  LDL.LU.64 R18, [R1+0x22b0] ;  /* 0x0022b00001127983 */ /* 0x001ee80000300a00 */
[----:B------:R-:W4:Y:S04]  /*3ce40*/  LDL.LU R17, [R1+0x22a8] ;  /* 0x0022a80001117983 */ /* 0x000f280000300800 */
[----:B-1----:R-:W-:Y:S04]  /*3ce50*/  STL.64 [R1+0xc0], R20 ;  /* 0x0000c01401007387 */ /* 0x002fe80000100a00 */
[----:B------:R0:W-:Y:S04]  /*3ce60*/  STL.64 [R1+0xc8], R22 ;  /* 0x0000c81601007387 */ /* 0x0001e80000100a00 */
[----:B0-----:R-:W4:Y:S04]  /*3ce70*/  LDL.LU.64 R22, [R1+0x22a0] ;  /* 0x0022a00001167983 */ /* 0x001f280000300a00 */
[----:B------:R-:W4:Y:S04]  /*3ce80*/  LDL.LU.64 R20, [R1+0x2298] ;  /* 0x0022980001147983 */ /* 0x000f280000300a00 */
[----:B------:R-:W4:Y:S04]  /*3ce90*/  LDL R2, [R1+0x5c4] ;  /* 0x0005c40001027983 */ /* 0x000f280000100800 */
[----:B------:R-:W4:Y:S04]  /*3cea0*/  LDL.LU R3, [R1+0x5c0] ;  /* 0x0005c00001037983 */ /* 0x000f280000300800 */
[----:B------:R-:W4:Y:S01]  /*3ceb0*/  LDL R15, [R1+0x554] ;  /* 0x00055400010f7983 */ /* 0x000f220000100800 */
[----:B---3--:R-:W-:-:S05]  /*3cec0*/  PRMT R7, R19, 0x5210, R13 ;  /* 0x0000521013077816 */ /* 0x008fca000000000d */
[----:B------:R2:W-:Y:S01]  /*3ced0*/  STSM.16.M88.4 [R0], R4 ;  /* 0x0000000400007844 */ /* 0x0005e20000000200 */
[----:B------:R-:W-:Y:S01]  /*3cee0*/  BAR.SYNC.DEFER_BLOCKING 0x0 ;  /* 0x0000000000007b1d */ /* 0x000fe20000010000 */
[----:B--2---:R-:W-:Y:S02]  /*3cef0*/  PRMT R4, R27, 0x5210, R8 ;  /* 0x000052101b047816 */ /* 0x004fe40000000008 */
[----:B----4-:R-:W-:Y:S02]  /*3cf00*/  PRMT R5, R17, 0x5210, R9 ;  /* 0x0000521011057816 */ /* 0x010fe40000000009 */
[----:B------:R-:W-:Y:S01]  /*3cf10*/  PRMT R6, R18, 0x5210, R10 ;  /* 0x0000521012067816 */ /* 0x000fe2000000000a */
[----:B------:R-:W-:Y:S04]  /*3cf20*/  STL.64 [R1+0x2290], R14 ;  /* 0x0022900e01007387 */ /* 0x000fe80000100a00 */
[----:B------:R-:W2:Y:S04]  /*3cf30*/  LDL.LU R16, [R1+0x550] ;  /* 0x0005500001107983 */ /* 0x000ea80000300800 */
[----:B------:R-:W3:Y:S04]  /*3cf40*/  LDL.LU R24, [R1+0x3b8] ;  /* 0x0003b80001187983 */ /* 0x000ee80000300800 */
[----:B------:R-:W4:Y:S04]  /*3cf50*/  LDL.LU R25, [R1+0x39c] ;  /* 0x00039c0001197983 */ /* 0x000f280000300800 */
[----:B------:R-:W2:Y:S04]  /*3cf60*/  LDL.LU R26, [R1+0x3f8] ;  /* 0x0003f800011a7983 */ /* 0x000ea80000300800 */
[----:B------:R-:W2:Y:S04]  /*3cf70*/  LDL.LU R27, [R1+0x3f4] ;  /* 0x0003f400011b7983 */ /* 0x000ea80000300800 */
[----:B------:R-:W2:Y:S04]  /*3cf80*/  LDL.LU R9, [R1+0x3a0] ;  /* 0x0003a00001097983 */ /* 0x000ea80000300800 */
[----:B------:R-:W2:Y:S04]  /*3cf90*/  LDL.LU R10, [R1+0x398] ;  /* 0x00039800010a7983 */ /* 0x000ea80000300800 */
[----:B------:R-:W2:Y:S04]  /*3cfa0*/  LDL R18, [R1+0xc00] ;  /* 0x000c000001127983 */ /* 0x000ea80000100800 */
[----:B------:R0:W-:Y:S04]  /*3cfb0*/  STL.64 [R1+0x2288], R22 ;  /* 0x0022881601007387 */ /* 0x0001e80000100a00 */
[----:B0-----:R-:W3:Y:S04]  /*3cfc0*/  LDL.LU R22, [R1+0x3fc] ;  /* 0x0003fc0001167983 */ /* 0x001ee80000300800 */
[----:B------:R0:W-:Y:S04]  /*3cfd0*/  STL [R1+0x2280], R21 ;  /* 0x0022801501007387 */ /* 0x0001e80000100800 */
[----:B0-----:R-:W3:Y:S04]  /*3cfe0*/  LDL.LU R21, [R1+0x400] ;  /* 0x0004000001157983 */ /* 0x001ee80000300800 */
[----:B--2---:R-:W0:Y:S01]  /*3cff0*/  LDS.128 R12, [R18] ;  /* 0x00000000120c7984 */ /* 0x004e220000000c00 */
[----:B------:R-:W-:Y:S06]  /*3d000*/  BAR.SYNC.DEFER_BLOCKING 0x0 ;  /* 0x0000000000007b1d */ /* 0x000fec0000010000 */
[----:B0-----:R-:W-:Y:S04]  /*3d010*/  STL.64 [R1+0x170], R12 ;  /* 0x0001700c01007387 */ /* 0x001fe80000100a00 */
[----:B------:R0:W-:Y:S04]  /*3d020*/  STL.64 [R1+0x178], R14 ;  /* 0x0001780e01007387 */ /* 0x0001e80000100a00 */
[----:B0-----:R-:W2:Y:S01]  /*3d030*/  LDL.LU.64 R14, [R1+0x2290] ;  /* 0x00229000010e7983 */ /* 0x001ea20000300a00 */
[----:B------:R-:W-:-:S03]  /*3d040*/  PRMT R7, R20, 0x5210, R11 ;  /* 0x0000521014077816 */ /* 0x000fc6000000000b */
[----:B------:R-:W2:Y:S04]  /*3d050*/  LDL.LU R23, [R1+0x3d8] ;  /* 0x0003d80001177983 */ /* 0x000ea80000300800 */
[----:B------:R-:W2:Y:S04]  /*3d060*/  LDL R20, [R1+0x3cc] ;  /* 0x0003cc0001147983 */ /* 0x000ea80000100800 */
[----:B------:R-:W2:Y:S04]  /*3d070*/  LDL.LU R17, [R1+0x3c8] ;  /* 0x0003c80001117983 */ /* 0x000ea80000300800 */
[----:B------:R-:W-:Y:S01]  /*3d080*/  STSM.16.M88.4 [R0], R4 ;  /* 0x0000000400007844 */ /* 0x000fe20000000200 */
[----:B------:R-:W-:Y:S06]  /*3d090*/  BAR.SYNC.DEFER_BLOCKING 0x0 ;  /* 0x0000000000007b1d */ /* 0x000fec0000010000 */
[----:B------:R-:W2:Y:S04]  /*3d0a0*/  LDL R19, [R1+0x354] ;  /* 0x0003540001137983 */ /* 0x000ea80000100800 */
[----:B------:R-:W0:Y:S01]  /*3d0b0*/  LDS.128 R4, [R18] ;  /* 0x0000000012047984 */ /* 0x000e220000000c00 */
[----:B------:R-:W-:Y:S01]  /*3d0c0*/  BAR.SYNC.DEFER_BLOCKING 0x0 ;  /* 0x0000000000007b1d */ /* 0x000fe20000010000 */
[----:B------:R-:W-:-:S02]  /*3d0d0*/  LOP3.LUT R2, R2, 0xffff, RZ, 0xc0, !PT ;  /* 0x0000ffff02027812 */ /* 0x000fc400078ec0ff */
[----:B------:R-:W-:Y:S02]  /*3d0e0*/  LOP3.LUT R3, R3, 0xffff, RZ, 0xc0, !PT ;  /* 0x0000ffff03037812 */ /* 0x000fe400078ec0ff */
[----:B------:R-:W-:Y:S02]  /*3d0f0*/  LOP3.LUT R13, R16, 0xffff, RZ, 0xc0, !PT ;  /* 0x0000ffff100d7812 */ /* 0x000fe400078ec0ff */
[----:B---3--:R-:W-:Y:S02]  /*3d100*/  PRMT R8, R24, 0x4210, R2 ;  /* 0x0000421018087816 */ /* 0x008fe40000000002 */
[----:B------:R-:W-:Y:S02]  /*3d110*/  PRMT R9, R9, 0x4210, R3 ;  /* 0x0000421009097816 */ /* 0x000fe40000000003 */
[----:B----4-:R-:W-:Y:S02]  /*3d120*/  PRMT R11, R25, 0x4210, R13 ;  /* 0x00004210190b7816 */ /* 0x010fe4000000000d */
[----:B--2---:R-:W-:-:S02]  /*3d130*/  LOP3.LUT R12, R15, 0xffff, RZ, 0xc0, !PT ;  /* 0x0000ffff0f0c7812 */ /* 0x004fc400078ec0ff */
[----:B------:R-:W2:Y:S04]  /*3d140*/  LDL.LU R15, [R1+0x94] ;  /* 0x00009400010f7983 */ /* 0x000ea80000300800 */
[----:B------:R-:W3:Y:S01]  /*3d150*/  LDL.LU R16, [R1+0x90] ;  /* 0x0000900001107983 */ /* 0x000ee20000300800 */
[----:B------:R-:W-:-:S03]  /*3d160*/  PRMT R10, R10, 0x4210, R12 ;  /* 0x000042100a0a7816 */ /* 0x000fc6000000000c */
[----:B------:R-:W4:Y:S04]  /*3d170*/  LDL.LU R24, [R1+0x6c] ;  /* 0x00006c0001187983 */ /* 0x000f280000300800 */
[----:B------:R-:W2:Y:S04]  /*3d180*/  LDL.LU R25, [R1+0x98] ;  /* 0x0000980001197983 */ /* 0x000ea80000300800 */
[----:B0-----:R-:W-:Y:S04]  /*3d190*/  STL.64 [R1+0x180], R4 ;  /* 0x0001800401007387 */ /* 0x001fe80000100a00 */
[----:B------:R0:W-:Y:S04]  /*3d1a0*/  STSM.16.M88.4 [R0], R8 ;  /* 0x0000000800007844 */ /* 0x0001e80000000200 */
[----:B------:R1:W-:Y:S01]  /*3d1b0*/  STL.64 [R1+0x188], R6 ;  /* 0x0001880601007387 */ /* 0x0003e20000100a00 */
[----:B------:R-:W-:Y:S01]  /*3d1c0*/  BAR.SYNC.DEFER_BLOCKING 0x0 ;  /* 0x0000000000007b1d */ /* 0x000fe20000010000 */
[----:B0-----:R-:W-:-:S02]  /*3d1d0*/  LOP3.LUT R10, R26, 0xffff, RZ, 0xc0, !PT ;  /* 0x0000ffff1a0a7812 */ /* 0x001fc400078ec0ff */
[----:B------:R-:W-:-:S03]  /*3d1e0*/  LOP3.LUT R11, R27, 0xffff, RZ, 0xc0, !PT ;  /* 0x0000ffff1b0b7812 */ /* 0x000fc600078ec0ff */
[----:B------:R-:W2:Y:S04]  /*3d1f0*/  LDL.LU R26, [R1+0x9c] ;  /* 0x00009c00011a7983 */ /* 0x000ea80000300800 */
[----:B------:R-:W2:Y:S01]  /*3d200*/  LDL.LU R27, [R1+0xa0] ;  /* 0x0000a000011b7983 */ /* 0x000ea20000300800 */
[----:B------:R-:W-:Y:S02]  /*3d210*/  LOP3.LUT R8, R21, 0xffff, RZ, 0xc0, !PT ;  /* 0x0000ffff15087812 */ /* 0x000fe400078ec0ff */
[----:B------:R-:W-:Y:S02]  /*3d220*/  LOP3.LUT R9, R22, 0xffff, RZ, 0xc0, !PT ;  /* 0x0000ffff16097812 */ /* 0x000fe400078ec0ff */
[----:B------:R-:W-:Y:S02]  /*3d230*/  PRMT R4, R23, 0x4210, R8 ;  /* 0x0000421017047816 */ /* 0x000fe40000000008 */
[----:B------:R-:W-:-:S02]  /*3d240*/  PRMT R5, R20, 0x4210, R9 ;  /* 0x0000421014057816 */ /* 0x000fc40000000009 */
[----:B------:R-:W0:Y:S01]  /*3d250*/  LDS.128 R20, [R18] ;  /* 0x0000000012147984 */ /* 0x000e220000000c00 */
[----:B------:R-:W-:Y:S01]  /*3d260*/  BAR.SYNC.DEFER_BLOCKING 0x0 ;  /* 0x0000000000007b1d */ /* 0x000fe20000010000 */
[----:B-1----:R-:W-:Y:S02]  /*3d270*/  PRMT R6, R17, 0x4210, R10 ;  /* 0x0000421011067816 */ /* 0x002fe4000000000a */
[----:B------:R-:W-:-:S05]  /*3d280*/  PRMT R7, R19, 0x4210, R11 ;  /* 0x0000421013077816 */ /* 0x000fca000000000b */
[----:B------:R4:W-:Y:S01]  /*3d290*/  STSM.16.M88.4 [R0], R4 ;  /* 0x0000000400007844 */ /* 0x0009e20000000200 */
[----:B------:R-:W-:Y:S01]  /*3d2a0*/  BAR.SYNC.DEFER_BLOCKING 0x0 ;  /* 0x0000000000007b1d */ /* 0x000fe20000010000 */
[----:B----4-:R-:W-:-:S05]  /*3d2b0*/  PRMT R6, R24, 0x5210, R12 ;  /* 0x0000521018067816 */ /* 0x010fca000000000c */
[----:B--2---:R-:W-:Y:S04]  /*3d2c0*/  STL.64 [R1+0x2278], R26 ;  /* 0x0022781a01007387 */ /* 0x004fe80000100a00 */
[----:B------:R-:W-:Y:S04]  /*3d2d0*/  STL [R1+0x2274], R25 ;  /* 0x0022741901007387 */ /* 0x000fe80000100800 */
[----:B------:R-:W1:Y:S04]  /*3d2e0*/  LDS.128 R24, [R18] ;  /* 0x0000000012187984 */ /* 0x000e680000000c00 */
[----:B0-----:R-:W-:Y:S04]  /*3d2f0*/  STL.64 [R1+0x160], R20 ;  /* 0x0001601401007387 */ /* 0x001fe80000100a00 */
[----:B------:R0:W-:Y:S01]  /*3d300*/  STL.64 [R1+0x168], R22 ;  /* 0x0001681601007387 */ /* 0x0001e20000100a00 */
[----:B------:R-:W-:Y:S06]  /*3d310*/  BAR.SYNC.DEFER_BLOCKING 0x0 ;  /* 0x0000000000007b1d */ /* 0x000fec0000010000 */
[----:B0-----:R-:W2:Y:S04]  /*3d320*/  LDL.LU.64 R22, [R1+0x2288] ;  /* 0x0022880001167983 */ /* 0x001ea80000300a00 */
[----:B------:R-:W4:Y:S04]  /*3d330*/  LDL.LU R21, [R1+0x2280] ;  /* 0x0022800001157983 */ /* 0x000f280000300800 */
[----:B-1----:R-:W-:Y:S04]  /*3d340*/  STL.64 [R1+0xb0], R24 ;  /* 0x0000b01801007387 */ /* 0x002fe80000100a00 */
[----:B------:R0:W-:Y:S04]  /*3d350*/  STL.64 [R1+0xb8], R26 ;  /* 0x0000b81a01007387 */ /* 0x0001e80000100a00 */
[----:B0-----:R-:W4:Y:S04]  /*3d360*/  LDL.LU.64 R26, [R1+0x2278] ;  /* 0x00227800011a7983 */ /* 0x001f280000300a00 */
[----:B------:R-:W4:Y:S01]  /*3d370*/  LDL.LU R25, [R1+0x2274] ;  /* 0x0022740001197983 */ /* 0x000f220000300800 */
[----:B------:R-:W-:-:S02]  /*3d380*/  PRMT R4, R15, 0x5210, R2 ;  /* 0x000052100f047816 */ /* 0x000fc40000000002 */
[----:B---3--:R-:W-:Y:S02]  /*3d390*/  PRMT R5, R16, 0x5210, R3 ;  /* 0x0000521010057816 */ /* 0x008fe40000000003 */
[----:B--2---:R-:W-:Y:S02]  /*3d3a0*/  PRMT R7, R22, 0x5210, R13 ;  /* 0x0000521016077816 */ /* 0x004fe4000000000d */
[----:B------:R-:W2:Y:S04]  /*3d3b0*/  LDL.LU R22, [R1+0x5b4] ;  /* 0x0005b40001167983 */ /* 0x000ea80000300800 */
[----:B------:R0:W-:Y:S01]  /*3d3c0*/  STSM.16.M88.4 [R0], R4 ;  /* 0x0000000400007844 */ /* 0x0001e20000000200 */
[----:B------:R-:W-:Y:S06]  /*3d3d0*/  BAR.SYNC.DEFER_BLOCKING 0x0 ;  /* 0x0000000000007b1d */ /* 0x000fec0000010000 */
[----:B------:R-:W3:Y:S04]  /*3d3e0*/  LDL.LU R20, [R1+0x5b0] ;  /* 0x0005b00001147983 */ /* 0x000ee80000300800 */
[----:B------:R-:W2:Y:S04]  /*3d3f0*/  LDL.LU R17, [R1+0x544] ;  /* 0x0005440001117983 */ /* 0x000ea80000300800 */
[----:B0-----:R-:W3:Y:S04]  /*3d400*/  LDL.LU R6, [R1+0x540] ;  /* 0x0005400001067983 */ /* 0x001ee80000300800 */
[----:B------:R-:W3:Y:S04]  /*3d410*/  LDL.LU R7, [R1+0x428] ;  /* 0x0004280001077983 */ /* 0x000ee80000300800 */
[----:B------:R-:W3:Y:S04]  /*3d420*/  LDL.LU R19, [R1+0x424] ;  /* 0x0004240001137983 */ /* 0x000ee80000300800 */
[----:B------:R-:W3:Y:S04]  /*3d430*/  LDL.LU R15, [R1+0x420] ;  /* 0x00042000010f7983 */ /* 0x000ee80000300800 */
[----:B------:R-:W3:Y:S04]  /*3d440*/  LDL.LU R16, [R1+0x360] ;  /* 0x0003600001107983 */ /* 0x000ee80000300800 */
[----:B------:R-:W3:Y:S04]  /*3d450*/  LDL.LU R2, [R1+0x410] ;  /* 0x0004100001027983 */ /* 0x000ee80000300800 */
[----:B------:R-:W3:Y:S01]  /*3d460*/  LDL R12, [R1+0x40c] ;  /* 0x00040c00010c7983 */ /* 0x000ee20000100800 */
[----:B----4-:R-:W-:-:S02]  /*3d470*/  PRMT R10, R26, 0x5210, R10 ;  /* 0x000052101a0a7816 */ /* 0x010fc4000000000a */
[----:B------:R-:W-:Y:S02]  /*3d480*/  PRMT R8, R25, 0x5210, R8 ;  /* 0x0000521019087816 */ /* 0x000fe40000000008 */
[----:B------:R-:W-:Y:S02]  /*3d490*/  PRMT R9, R27, 0x5210, R9 ;  /* 0x000052101b097816 */ /* 0x000fe40000000009 */
[----:B------:R-:W0:Y:S01]  /*3d4a0*/  LDS.128 R24, [R18] ;  /* 0x0000000012187984 */ /* 0x000e220000000c00 */
[----:B------:R-:W-:Y:S06]  /*3d4b0*/  BAR.SYNC.DEFER_BLOCKING 0x0 ;  /* 0x0000000000007b1d */ /* 0x000fec0000010000 */
[----:B0-----:R-:W-:Y:S04]  /*3d4c0*/  STL.64 [R1+0x150], R24 ;  /* 0x0001501801007387 */ /* 0x001fe80000100a00 */
[----:B------:R-:W-:Y:S04]  /*3d4d0*/  STL.64 [R1+0x158], R26 ;  /* 0x0001581a01007387 */ /* 0x000fe80000100a00 */
[----:B------:R-:W4:Y:S04]  /*3d4e0*/  LDL.LU R3, [R1+0x408] ;  /* 0x0004080001037983 */ /* 0x000f280000300800 */
[----:B------:R-:W4:Y:S01]  /*3d4f0*/  LDL.LU R13, [R1+0x404] ;  /* 0x00040400010d7983 */ /* 0x000f220000300800 */
[----:B------:R-:W-:-:S05]  /*3d500*/  PRMT R11, R21, 0x5210, R11 ;  /* 0x00005210150b7816 */ /* 0x000fca000000000b */
[----:B------:R2:W-:Y:S01]  /*3d510*/  STSM.16.M88.4 [R0], R8 ;  /* 0x0000000800007844 */ /* 0x0005e20000000200 */
[----:B------:R-:W-:Y:S06]  /*3d520*/  BAR.SYNC.DEFER_BLOCKING 0x0 ;  /* 0x0000000000007b1d */ /* 0x000fec0000010000 */
[----:B------:R-:W-:Y:S01]  /*3d530*/  STL [R1+0x2270], R14 ;  /* 0x0022700e01007387 */ /* 0x000fe20000100800 */
[----:B--2---:R-:W-:Y:S02]  /*3d540*/  LOP3.LUT R10, R17, 0xffff, RZ, 0xc0, !PT ;  /* 0x0000ffff110a7812 */ /* 0x004fe400078ec0ff */
[----:B---3--:R-:W-:-:S02]  /*3d550*/  LOP3.LUT R11, R6, 0xffff, RZ, 0xc0, !PT ;  /* 0x0000ffff060b7812 */ /* 0x008fc400078ec0ff */
[----:B------:R-:W-:Y:S02]  /*3d560*/  PRMT R6, R15, 0x4210, R10 ;  /* 0x000042100f067816 */ /* 0x000fe4000000000a */
[----:B------:R-:W-:Y:S02]  /*3d570*/  LOP3.LUT R8, R22, 0xffff, RZ, 0xc0, !PT ;  /* 0x0000ffff16087812 */ /* 0x000fe400078ec0ff */
[----:B------:R-:W-:Y:S01]  /*3d580*/  LOP3.LUT R9, R20, 0xffff, RZ, 0xc0, !PT ;  /* 0x0000ffff14097812 */ /* 0x000fe200078ec0ff */
[----:B----4-:R-:W-:Y:S04]  /*3d590*/  STL.64 [R1+0x2268], R12 ;  /* 0x0022680c01007387 */ /* 0x010fe80000100a00 */
[----:B------:R-:W0:Y:S04]  /*3d5a0*/  LDS.128 R12, [R18] ;  /* 0x00000000120c7984 */ /* 0x000e280000000c00 */
[----:B------:R-:W2:Y:S04]  /*3d5b0*/  LDL.LU R24, [R1+0x44c] ;  /* 0x00044c0001187983 */ /* 0x000ea80000300800 */
[----:B------:R-:W3:Y:S04]  /*3d5c0*/  LDL.LU R25, [R1+0x444] ;  /* 0x0004440001197983 */ /* 0x000ee80000300800 */
[----:B------:R-:W4:Y:S04]  /*3d5d0*/  LDL.LU R26, [R1+0x440] ;  /* 0x00044000011a7983 */ /* 0x000f280000300800 */
[----:B------:R-:W3:Y:S04]  /*3d5e0*/  LDL.LU R27, [R1+0x43c] ;  /* 0x00043c00011b7983 */ /* 0x000ee80000300800 */
[----:B------:R-:W3:Y:S04]  /*3d5f0*/  LDL.LU R22, [R1+0xe8] ;  /* 0x0000e80001167983 */ /* 0x000ee80000300800 */
[----:B------:R-:W3:Y:S04]  /*3d600*/  LDL.LU R20, [R1+0xe4] ;  /* 0x0000e40001147983 */ /* 0x000ee80000300800 */
[----:B------:R-:W3:Y:S01]  /*3d610*/  LDL.LU R17, [R1+0xe0] ;  /* 0x0000e00001117983 */ /* 0x000ee20000300800 */
[----:B------:R-:W-:Y:S06]  /*3d620*/  BAR.SYNC.DEFER_BLOCKING 0x0 ;  /* 0x0000000000007b1d */ /* 0x000fec0000010000 */
[----:B0-----:R-:W-:Y:S04]  /*3d630*/  STL.64 [R1+0x130], R12 ;  /* 0x0001300c01007387 */ /* 0x001fe80000100a00 */
[----:B------:R0:W-:Y:S04]  /*3d640*/  STL.64 [R1+0x138], R14 ;  /* 0x0001380e01007387 */ /* 0x0001e80000100a00 */
[----:B0-----:R-:W3:Y:S04]  /*3d650*/  LDL.LU R14, [R1+0x2270] ;  /* 0x00227000010e7983 */ /* 0x001ee80000300800 */
[----:B------:R-:W3:Y:S01]  /*3d660*/  LDL.LU.64 R12, [R1+0x2268] ;  /* 0x00226800010c7983 */ /* 0x000ee20000300a00 */
[----:B------:R-:W-:-:S02]  /*3d670*/  PRMT R4, R7, 0x4210, R8 ;  /* 0x0000421007047816 */ /* 0x000fc40000000008 */
[----:B------:R-:W-:Y:S02]  /*3d680*/  PRMT R5, R19, 0x4210, R9 ;  /* 0x0000421013057816 */ /* 0x000fe40000000009 */
[--C-:B------:R-:W-:Y:S02]  /*3d690*/  PRMT R7, R16, 0x4210, R11.reuse ;  /* 0x0000421010077816 */ /* 0x100fe4000000000b */
[----:B------:R-:W-:Y:S02]  /*3d6a0*/  LOP3.LUT R2, R2, 0xffff, RZ, 0xc0, !PT ;  /* 0x0000ffff02027812 */ /* 0x000fe400078ec0ff */
[----:B------:R-:W-:Y:S01]  /*3d6b0*/  LOP3.LUT R3, R3, 0xffff, RZ, 0xc0, !PT ;  /* 0x0000ffff03037812 */ /* 0x000fe200078ec0ff */
[----:B------:R-:W3:Y:S04]  /*3d6c0*/  LDL.LU R19, [R1+0xf4] ;  /* 0x0000f40001137983 */ /* 0x000ee80000300800 */
[----:B------:R2:W-:Y:S01]  /*3d6d0*/  STSM.16.M88.4 [R0], R4 ;  /* 0x0000000400007844 */ /* 0x0005e20000000200 */
[----:B------:R-:W-:Y:S06]  /*3d6e0*/  BAR.SYNC.DEFER_BLOCKING 0x0 ;  /* 0x0000000000007b1d */ /* 0x000fec0000010000 */
[----:B------:R-:W3:Y:S04]  /*3d6f0*/  LDL.LU R15, [R1+0xec] ;  /* 0x0000ec00010f7983 */ /* 0x000ee80000300800 */
[----:B------:R-:W3:Y:S01]  /*3d700*/  LDL.LU R16, [R1+0xf0] ;  /* 0x0000f00001107983 */ /* 0x000ee20000300800 */
[----:B------:R-:W-:-:S02]  /*3d710*/  PRMT R11, R23, 0x5210, R11 ;  /* 0x00005210170b7816 */ /* 0x000fc4000000000b */
[----:B--2---:R-:W-:Y:S02]  /*3d720*/  PRMT R4, R24, 0x4210, R2 ;  /* 0x0000421018047816 */ /* 0x004fe40000000002 */
[----:B----4-:R-:W-:Y:S02]  /*3d730*/  PRMT R6, R26, 0x4210, R3 ;  /* 0x000042101a067816 */ /* 0x010fe40000000003 */
[----:B---3--:R-:W-:Y:S02]  /*3d740*/  LOP3.LUT R12, R12, 0xffff, RZ, 0xc0, !PT ;  /* 0x0000ffff0c0c7812 */ /* 0x008fe400078ec0ff */
[----:B------:R-:W-:Y:S02]  /*3d750*/  LOP3.LUT R13, R13, 0xffff, RZ, 0xc0, !PT ;  /* 0x0000ffff0d0d7812 */ /* 0x000fe400078ec0ff */
[----:B------:R-:W-:Y:S02]  /*3d760*/  PRMT R5, R25, 0x4210, R12 ;  /* 0x0000421019057816 */ /* 0x000fe4000000000c */
[----:B------:R-:W-:-:S02]  /*3d770*/  PRMT R7, R27, 0x4210, R13 ;  /* 0x000042101b077816 */ /* 0x000fc4000000000d */
[----:B------:R-:W0:Y:S01]  /*3d780*/  LDS.128 R24, [R18] ;  /* 0x0000000012187984 */ /* 0x000e220000000c00 */
[----:B------:R-:W-:Y:S06]  /*3d790*/  BAR.SYNC.DEFER_BLOCKING 0x0 ;  /* 0x0000000000007b1d */ /* 0x000fec0000010000 */
[----:B------:R-:W-:Y:S02]  /*3d7a0*/  STSM.16.M88.4 [R0], R4 ;  /* 0x0000000400007844 */ /* 0x000fe40000000200 */
[----:B------:R-:W-:Y:S06]  /*3d7b0*/  BAR.SYNC.DEFER_BLOCKING 0x0 ;  /* 0x0000000000007b1d */ /* 0x000fec0000010000 */
[----:B------:R-:W1:Y:S02]  /*3d7c0*/  LDS.128 R4, [R18] ;  /* 0x0000000012047984 */ /* 0x000e640000000c00 */
[----:B------:R-:W-:Y:S06]  /*3d7d0*/  BAR.SYNC.DEFER_BLOCKING 0x0 ;  /* 0x0000000000007b1d */ /* 0x000fec0000010000 */
[----:B0-----:R-:W-:Y:S04]  /*3d7e0*/  STL.64 [R1+0x1d0], R24 ;  /* 0x0001d01801007387 */ /* 0x001fe80000100a00 */
[----:B------:R0:W-:Y:S01]  /*3d7f0*/  STL.64 [R1+0x1d8], R26 ;  /* 0x0001d81a01007387 */ /* 0x0001e20000100a00 */
[----:B------:R-:W-:-:S02]  /*3d800*/  PRMT R8, R22, 0x5210, R8 ;  /* 0x0000521016087816 */ /* 0x000fc40000000008 */
[----:B------:R-:W-:Y:S02]  /*3d810*/  PRMT R9, R20, 0x5210, R9 ;  /* 0x0000521014097816 */ /* 0x000fe40000000009 */
[----:B------:R-:W-:Y:S01]  /*3d820*/  PRMT R10, R17, 0x5210, R10 ;  /* 0x00005210110a7816 */ /* 0x000fe2000000000a */
[----:B0-----:R-:W2:Y:S04]  /*3d830*/  LDL.LU.64 R26, [R1+0x2260] ;  /* 0x00226000011a7983 */ /* 0x001ea80000300a00 */
[----:B------:R-:W3:Y:S04]  /*3d840*/  LDL.LU.64 R24, [R1+0x2258] ;  /* 0x0022580001187983 */ /* 0x000ee80000300a00 */
[----:B------:R-:W4:Y:S04]  /*3d850*/  LDL.LU R22, [R1+0x5a0] ;  /* 0x0005a00001167983 */ /* 0x000f280000300800 */
[----:B------:R-:W2:Y:S04]  /*3d860*/  LDL.LU R20, [R1+0x534] ;  /* 0x0005340001147983 */ /* 0x000ea80000300800 */
[----:B------:R0:W-:Y:S01]  /*3d870*/  STSM.16.M88.4 [R0], R8 ;  /* 0x0000000800007844 */ /* 0x0001e20000000200 */
[----:B------:R-:W-:Y:S06]  /*3d880*/  BAR.SYNC.DEFER_BLOCKING 0x0 ;  /* 0x0000000000007b1d */ /* 0x000fec0000010000 */
[----:B-1----:R1:W-:Y:S04]  /*3d890*/  STL.64 [R1+0x200], R4 ;  /* 0x0002000401007387 */ /* 0x0023e80000100a00 */
[----:B------:R1:W-:Y:S04]  /*3d8a0*/  STL.64 [R1+0x208], R6 ;  /* 0x0002080601007387 */ /* 0x0003e80000100a00 */
[----:B------:R-:W2:Y:S04]  /*3d8b0*/  LDL.LU R17, [R1+0x530] ;  /* 0x0005300001117983 */ /* 0x000ea80000300800 */
[----:B0-----:R-:W2:Y:S04]  /*3d8c0*/  LDL.LU R9, [R1+0x5a4] ;  /* 0x0005a40001097983 */ /* 0x001ea80000300800 */
[----:B------:R-:W2:Y:S04]  /*3d8d0*/  LDL.LU R11, [R1+0x430] ;  /* 0x00043000010b7983 */ /* 0x000ea80000300800 */
[----:B------:R-:W2:Y:S01]  /*3d8e0*/  LDL R10, [R1+0x42c] ;  /* 0x00042c00010a7983 */ /* 0x000ea20000100800 */
[----:B-1----:R-:W-:-:S02]  /*3d8f0*/  PRMT R5, R16, 0x5210, R12 ;  /* 0x0000521010057816 */ /* 0x002fc4000000000c */
[----:B------:R-:W-:Y:S02]  /*3d900*/  PRMT R4, R19, 0x5210, R2 ;  /* 0x0000521013047816 */ /* 0x000fe40000000002 */
[----:B------:R-:W-:Y:S01]  /*3d910*/  PRMT R6, R15, 0x5210, R3 ;  /* 0x000052100f067816 */ /* 0x000fe20000000003 */
[----:B--2---:R-:W-:Y:S04]  /*3d920*/  STL.64 [R1+0x2250], R10 ;  /* 0x0022500a01007387 */ /* 0x004fe80000100a00 */
[----:B------:R-:W-:Y:S04]  /*3d930*/  STL [R1+0x2248], R9 ;  /* 0x0022480901007387 */ /* 0x000fe80000100800 */
[----:B------:R-:W0:Y:S04]  /*3d940*/  LDS.128 R8, [R18] ;  /* 0x0000000012087984 */ /* 0x000e280000000c00 */
[----:B------:R-:W2:Y:S04]  /*3d950*/  LDL.LU R12, [R1+0x418] ;  /* 0x00041800010c7983 */ /* 0x000ea80000300800 */
[----:B------:R-:W2:Y:S04]  /*3d960*/  LDL R23, [R1+0x414] ;  /* 0x0004140001177983 */ /* 0x000ea80000100800 */
[----:B------:R-:W2:Y:S04]  /*3d970*/  LDL.LU R21, [R1+0x480] ;  /* 0x0004800001157983 */ /* 0x000ea80000300800 */
[----:B------:R-:W2:Y:S04]  /*3d980*/  LDL R19, [R1+0x47c] ;  /* 0x00047c0001137983 */ /* 0x000ea80000100800 */
[----:B------:R-:W2:Y:S01]  /*3d990*/  LDL.LU R15, [R1+0x478] ;  /* 0x00047800010f7983 */ /* 0x000ea20000300800 */
[----:B---3--:R-:W-:-:S02]  /*3d9a0*/  PRMT R7, R24, 0x5210, R13 ;  /* 0x0000521018077816 */ /* 0x008fc4000000000d */
[----:B----4-:R-:W-:Y:S01]  /*3d9b0*/  LOP3.LUT R3, R22, 0xffff, RZ, 0xc0, !PT ;  /* 0x0000ffff16037812 */ /* 0x010fe200078ec0ff */
[----:B------:R-:W3:Y:S04]  /*3d9c0*/  LDL R24, [R1+0x46c] ;  /* 0x00046c0001187983 */ /* 0x000ee80000100800 */
[----:B------:R-:W4:Y:S04]  /*3d9d0*/  LDL.LU R13, [R1+0x468] ;  /* 0x00046800010d7983 */ /* 0x000f280000300800 */
[----:B------:R1:W-:Y:S01]  /*3d9e0*/  STL.64 [R1+0x2240], R26 ;  /* 0x0022401a01007387 */ /* 0x0003e20000100a00 */
[----:B------:R-:W-:Y:S06]  /*3d9f0*/  BAR.SYNC.DEFER_BLOCKING 0x0 ;  /* 0x0000000000007b1d */ /* 0x000fec0000010000 */
[----:B-1----:R-:W2:Y:S04]  /*3da00*/  LDL.LU R26, [R1+0x474] ;  /* 0x00047400011a7983 */ /* 0x002ea80000300800 */
[----:B------:R-:W2:Y:S04]  /*3da10*/  LDL.LU R27, [R1+0x470] ;  /* 0x00047000011b7983 */ /* 0x000ea80000300800 */
[----:B------:R-:W-:Y:S04]  /*3da20*/  STL [R1+0x223c], R25 ;  /* 0x00223c1901007387 */ /* 0x000fe80000100800 */
[----:B0-----:R-:W-:Y:S04]  /*3da30*/  STL.64 [R1+0x110], R8 ;  /* 0x0001100801007387 */ /* 0x001fe80000100a00 */
[----:B------:R0:W-:Y:S04]  /*3da40*/  STL.64 [R1+0x118], R10 ;  /* 0x0001180a01007387 */ /* 0x0001e80000100a00 */
[----:B0-----:R-:W4:Y:S04]  /*3da50*/  LDL.LU.64 R10, [R1+0x2250] ;  /* 0x00225000010a7983 */ /* 0x001f280000300a00 */
[----:B------:R-:W4:Y:S04]  /*3da60*/  LDL.LU R9, [R1+0x2248] ;  /* 0x0022480001097983 */ /* 0x000f280000300800 */
[----:B------:R-:W4:Y:S01]  /*3da70*/  LDL R16, [R1+0x3bc] ;  /* 0x0003bc0001107983 */ /* 0x000f220000100800 */
[----:B------:R-:W-:-:S03]  /*3da80*/  LOP3.LUT R8, R20, 0xffff, RZ, 0xc0, !PT ;  /* 0x0000ffff14087812 */ /* 0x000fc600078ec0ff */
[----:B------:R-:W4:Y:S04]  /*3da90*/  LDL.LU R22, [R1+0x210] ;  /* 0x0002100001167983 */ /* 0x000f280000300800 */
[----:B------:R-:W4:Y:S04]  /*3daa0*/  LDL.LU R20, [R1+0x10c] ;  /* 0x00010c0001147983 */ /* 0x000f280000300800 */
[----:B------:R3:W-:Y:S01]  /*3dab0*/  STSM.16.M88.4 [R0], R4 ;  /* 0x0000000400007844 */ /* 0x0007e20000000200 */
[----:B------:R-:W-:Y:S01]  /*3dac0*/  BAR.SYNC.DEFER_BLOCKING 0x0 ;  /* 0x0000000000007b1d */ /* 0x000fe20000010000 */
[----:B---3--:R-:W-:-:S02]  /*3dad0*/  PRMT R6, R24, 0x4210, R8 ;  /* 0x0000421018067816 */ /* 0x008fc40000000008 */
[----:B--2---:R-:W-:Y:S02]  /*3dae0*/  PRMT R5, R27, 0x4210, R3 ;  /* 0x000042101b057816 */ /* 0x004fe40000000003 */
[----:B----4-:R-:W-:-:S04]  /*3daf0*/  LOP3.LUT R2, R9, 0xffff, RZ, 0xc0, !PT ;  /* 0x0000ffff09027812 */ /* 0x010fc800078ec0ff */
[----:B------:R-:W-:Y:S02]  /*3db00*/  PRMT R4, R26, 0x4210, R2 ;  /* 0x000042101a047816 */ /* 0x000fe40000000002 */
[----:B------:R-:W0:Y:S01]  /*3db10*/  LDS.128 R24, [R18] ;  /* 0x0000000012187984 */ /* 0x000e220000000c00 */
[----:B------:R-:W-:Y:S01]  /*3db20*/  BAR.SYNC.DEFER_BLOCKING 0x0 ;  /* 0x0000000000007b1d */ /* 0x000fe20000010000 */
[----:B------:R-:W-:-:S04]  /*3db30*/  LOP3.LUT R9, R17, 0xffff, RZ, 0xc0, !PT ;  /* 0x0000ffff11097812 */ /* 0x000fc800078ec0ff */
[----:B------:R-:W-:Y:S01]  /*3db40*/  PRMT R7, R13, 0x4210, R9 ;  /* 0x000042100d077816 */ /* 0x000fe20000000009 */
[----:B------:R-:W2:Y:S04]  /*3db50*/  LDL.LU R17, [R1+0x108] ;  /* 0x0001080001117983 */ /* 0x000ea80000300800 */
[----:B------:R1:W-:Y:S01]  /*3db60*/  STSM.16.M88.4 [R0], R4 ;  /* 0x0000000400007844 */ /* 0x0003e20000000200 */
[----:B------:R-:W-:Y:S06]  /*3db70*/  BAR.SYNC.DEFER_BLOCKING 0x0 ;  /* 0x0000000000007b1d */ /* 0x000fec0000010000 */
[----:B0-----:R-:W-:Y:S04]  /*3db80*/  STL.64 [R1+0x120], R24 ;  /* 0x0001201801007387 */ /* 0x001fe80000100a00 */
[----:B------:R-:W-:Y:S04]  /*3db90*/  STL.64 [R1+0x128], R26 ;  /* 0x0001281a01007387 */ /* 0x000fe80000100a00 */
[----:B------:R-:W0:Y:S01]  /*3dba0*/  LDS.128 R24, [R18] ;  /* 0x0000000012187984 */ /* 0x000e220000000c00 */
[----:B------:R-:W-:Y:S01]  /*3dbb0*/  BAR.SYNC.DEFER_BLOCKING 0x0 ;  /* 0x0000000000007b1d */ /* 0x000fe20000010000 */
[----:B------:R-:W-:-:S02]  /*3dbc0*/  LOP3.LUT R11, R11, 0xffff, RZ, 0xc0, !PT ;  /* 0x0000ffff0b0b7812 */ /* 0x000fc400078ec0ff */
[----:B------:R-:W-:Y:S02]  /*3dbd0*/  LOP3.LUT R10, R10, 0xffff, RZ, 0xc0, !PT ;  /* 0x0000ffff0a0a7812 */ /* 0x000fe400078ec0ff */
[----:B------:R-:W-:Y:S02]  /*3dbe0*/  LOP3.LUT R12, R12, 0xffff, RZ, 0xc0, !PT ;  /* 0x0000ffff0c0c7812 */ /* 0x000fe400078ec0ff */
[----:B------:R-:W-:Y:S02]  /*3dbf0*/  LOP3.LUT R13, R23, 0xffff, RZ, 0xc0, !PT ;  /* 0x0000ffff170d7812 */ /* 0x000fe400078ec0ff */
[----:B-1----:R-:W-:Y:S02]  /*3dc00*/  PRMT R4, R21, 0x4210, R11 ;  /* 0x0000421015047816 */ /* 0x002fe4000000000b */
[----:B------:R-:W-:Y:S01]  /*3dc10*/  PRMT R5, R19, 0x4210, R10 ;  /* 0x0000421013057816 */ /* 0x000fe2000000000a */
[----:B------:R-:W3:Y:S04]  /*3dc20*/  LDL.LU R21, [R1+0x218] ;  /* 0x0002180001157983 */ /* 0x000ee80000300800 */
[----:B------:R-:W4:Y:S01]  /*3dc30*/  LDL.LU R19, [R1+0x21c] ;  /* 0x00021c0001137983 */ /* 0x000f220000300800 */
[----:B------:R-:W-:-:S02]  /*3dc40*/  PRMT R6, R15, 0x4210, R12 ;  /* 0x000042100f067816 */ /* 0x000fc4000000000c */
[----:B------:R-:W-:Y:S01]  /*3dc50*/  PRMT R7, R16, 0x4210, R13 ;  /* 0x0000421010077816 */ /* 0x000fe2000000000d */
[----:B------:R-:W3:Y:S04]  /*3dc60*/  LDL.LU R15, [R1+0x214] ;  /* 0x00021400010f7983 */ /* 0x000ee80000300800 */
[----:B------:R-:W3:Y:S04]  /*3dc70*/  LDL.LU R16, [R1+0x10] ;  /* 0x0000100001107983 */ /* 0x000ee80000300800 */
[----:B------:R1:W-:Y:S01]  /*3dc80*/  STSM.16.M88.4 [R0], R4 ;  /* 0x0000000400007844 */ /* 0x0003e20000000200 */
[----:B------:R-:W-:Y:S06]  /*3dc90*/  BAR.SYNC.DEFER_BLOCKING 0x0 ;  /* 0x0000000000007b1d */ /* 0x000fec0000010000 */
[----:B0-----:R-:W-:Y:S04]  /*3dca0*/  STL.64 [R1+0x220], R24 ;  /* 0x0002201801007387 */ /* 0x001fe80000100a00 */
[----:B------:R0:W-:Y:S01]  /*3dcb0*/  STL.64 [R1+0x228], R26 ;  /* 0x0002281a01007387 */ /* 0x0001e20000100a00 */
[----:B-1----:R-:W-:-:S02]  /*3dcc0*/  PRMT R4, R22, 0x5210, R2 ;  /* 0x0000521016047816 */ /* 0x002fc40000000002 */
[----:B------:R-:W-:Y:S01]  /*3dcd0*/  PRMT R5, R20, 0x5210, R3 ;  /* 0x0000521014057816 */ /* 0x000fe20000000003 */
[----:B0-----:R-:W3:Y:S04]  /*3dce0*/  LDL.LU.64 R26, [R1+0x2240] ;  /* 0x00224000011a7983 */ /* 0x001ee80000300a00 */
[----:B------:R-:W3:Y:S04]  /*3dcf0*/  LDL.LU R25, [R1+0x223c] ;  /* 0x00223c0001197983 */ /* 0x000ee80000300800 */
[----:B------:R-:W3:Y:S04]  /*3dd00*/  LDL R22, [R1+0x594] ;  /* 0x0005940001167983 */ /* 0x000ee80000100800 */
[----:B------:R-:W4:Y:S01]  /*3dd10*/  LDL.LU R20, [R1+0x590] ;  /* 0x0005900001147983 */ /* 0x000f220000300800 */
[----:B--2---:R-:W-:-:S03]  /*3dd20*/  PRMT R6, R17, 0x5210, R8 ;  /* 0x0000521011067816 */ /* 0x004fc60000000008 */
[----:B---3--:R-:W-:Y:S04]  /*3dd30*/  STL [R1+0x2238], R22 ;  /* 0x0022381601007387 */ /* 0x008fe80000100800 */
[----:B----4-:R-:W-:Y:S01]  /*3dd40*/  STL [R1+0x2234], R20 ;  /* 0x0022341401007387 */ /* 0x010fe20000100800 */
[----:B------:R-:W-:-:S03]  /*3dd50*/  PRMT R7, R25, 0x5210, R9 ;  /* 0x0000521019077816 */ /* 0x000fc60000000009 */
[----:B------:R-:W-:Y:S04]  /*3dd60*/  STL.64 [R1+0x2228], R26 ;  /* 0x0022281a01007387 */ /* 0x000fe80000100a00 */
[----:B------:R-:W0:Y:S01]  /*3dd70*/  LDS.128 R24, [R18] ;  /* 0x0000000012187984 */ /* 0x000e220000000c00 */
[----:B------:R-:W-:Y:S06]  /*3dd80*/  BAR.SYNC.DEFER_BLOCKING 0x0 ;  /* 0x0000000000007b1d */ /* 0x000fec0000010000 */
[----:B------:R-:W2:Y:S04]  /*3dd90*/  LDL.LU R17, [R1+0x524] ;  /* 0x0005240001117983 */ /* 0x000ea80000300800 */
[----:B------:R1:W-:Y:S01]  /*3dda0*/  STSM.16.M88.4 [R0], R4 ;  /* 0x0000000400007844 */ /* 0x0003e20000000200 */
[----:B------:R-:W-:Y:S06]  /*3ddb0*/  BAR.SYNC.DEFER_BLOCKING 0x0 ;  /* 0x0000000000007b1d */ /* 0x000fec0000010000 */
[----:B0-----:R-:W-:Y:S04]  /*3ddc0*/  STL.64 [R1+0x240], R24 ;  /* 0x0002401801007387 */ /* 0x001fe80000100a00 */
[----:B------:R0:W-:Y:S01]  /*3ddd0*/  STL.64 [R1+0x248], R26 ;  /* 0x0002481a01007387 */ /* 0x0001e20000100a00 */
[----:B-1----:R-:W-:-:S02]  /*3dde0*/  PRMT R4, R19, 0x5210, R11 ;  /* 0x0000521013047816 */ /* 0x002fc4000000000b */
[----:B------:R-:W-:Y:S01]  /*3ddf0*/  PRMT R6, R15, 0x5210, R12 ;  /* 0x000052100f067816 */ /* 0x000fe2000000000c */
[----:B0-----:R-:W3:Y:S04]  /*3de00*/  LDL.LU R26, [R1+0x488] ;  /* 0x00048800011a7983 */ /* 0x001ee80000300800 */
[----:B------:R-:W4:Y:S04]  /*3de10*/  LDL R27, [R1+0x484] ;  /* 0x00048400011b7983 */ /* 0x000f280000100800 */
[----:B------:R-:W2:Y:S04]  /*3de20*/  LDL.LU R25, [R1+0x3e8] ;  /* 0x0003e80001197983 */ /* 0x000ea80000300800 */
[----:B------:R-:W2:Y:S04]  /*3de30*/  LDL.LU R11, [R1+0x520] ;  /* 0x00052000010b7983 */ /* 0x000ea80000300800 */
[----:B------:R-:W2:Y:S04]  /*3de40*/  LDL R12, [R1+0x48c] ;  /* 0x00048c00010c7983 */ /* 0x000ea80000100800 */
[----:B------:R-:W2:Y:S04]  /*3de50*/  LDL.LU R3, [R1+0x454] ;  /* 0x0004540001037983 */ /* 0x000ea80000300800 */
[----:B------:R-:W2:Y:S04]  /*3de60*/  LDL.LU R2, [R1+0x450] ;  /* 0x0004500001027983 */ /* 0x000ea80000300800 */
[----:B------:R-:W2:Y:S01]  /*3de70*/  LDL.LU R24, [R1+0x438] ;  /* 0x0004380001187983 */ /* 0x000ea20000300800 */
[----:B------:R-:W-:-:S03]  /*3de80*/  PRMT R5, R21, 0x5210, R10 ;  /* 0x0000521015057816 */ /* 0x000fc6000000000a */
[----:B------:R-:W0:Y:S01]  /*3de90*/  LDS.128 R20, [R18] ;  /* 0x0000000012147984 */ /* 0x000e220000000c00 */
[----:B------:R-:W-:Y:S01]  /*3dea0*/  PRMT R7, R16, 0x5210, R13 ;  /* 0x0000521010077816 */ /* 0x000fe2000000000d */
[----:B------:R-:W-:Y:S06]  /*3deb0*/  BAR.SYNC.DEFER_BLOCKING 0x0 ;  /* 0x0000000000007b1d */ /* 0x000fec0000010000 */
[----:B--2---:R-:W-:Y:S04]  /*3dec0*/  STL [R1+0x2230], R24 ;  /* 0x0022301801007387 */ /* 0x004fe80000100800 */
[----:B------:R-:W2:Y:S04]  /*3ded0*/  LDL R19, [R1+0x434] ;  /* 0x0004340001137983 */ /* 0x000ea80000100800 */
[----:B------:R-:W2:Y:S04]  /*3dee0*/  LDL.LU R15, [R1+0x4a0] ;  /* 0x0004a000010f7983 */ /* 0x000ea80000300800 */
[----:B------:R-:W2:Y:S04]  /*3def0*/  LDL.LU R16, [R1+0x49c] ;  /* 0x00049c0001107983 */ /* 0x000ea80000300800 */
[----:B0-----:R-:W-:Y:S04]  /*3df00*/  STL.64 [R1+0x230], R20 ;  /* 0x0002301401007387 */ /* 0x001fe80000100a00 */
[----:B------:R0:W-:Y:S04]  /*3df10*/  STL.64 [R1+0x238], R22 ;  /* 0x0002381601007387 */ /* 0x0001e80000100a00 */
[----:B0-----:R-:W2:Y:S04]  /*3df20*/  LDL.LU R22, [R1+0x2238] ;  /* 0x0022380001167983 */ /* 0x001ea80000300800 */
[----:B------:R-:W2:Y:S04]  /*3df30*/  LDL.LU R20, [R1+0x2234] ;  /* 0x0022340001147983 */ /* 0x000ea80000300800 */
[----:B------:R4:W-:Y:S01]  /*3df40*/  STSM.16.M88.4 [R0], R4 ;  /* 0x0000000400007844 */ /* 0x0009e20000000200 */
[----:B------:R-:W-:Y:S01]  /*3df50*/  BAR.SYNC.DEFER_BLOCKING 0x0 ;  /* 0x0000000000007b1d */ /* 0x000fe20000010000 */
[----:B------:R-:W-:-:S02]  /*3df60*/  LOP3.LUT R10, R17, 0xffff, RZ, 0xc0, !PT ;  /* 0x0000ffff110a7812 */ /* 0x000fc400078ec0ff */
[----:B------:R-:W-:-:S03]  /*3df70*/  LOP3.LUT R11, R11, 0xffff, RZ, 0xc0, !PT ;  /* 0x0000ffff0b0b7812 */ /* 0x000fc600078ec0ff */
[----:B------:R-:W3:Y:S04]  /*3df80*/  LDL.LU R23, [R1+0x494] ;  /* 0x0004940001177983 */ /* 0x000ee80000300800 */
[----:B------:R-:W3:Y:S01]  /*3df90*/  LDL.LU R21, [R1+0x498] ;  /* 0x0004980001157983 */ /* 0x000ee20000300800 */
[----:B----4-:R-:W-:Y:S02]  /*3dfa0*/  PRMT R6, R27, 0x4210, R10 ;  /* 0x000042101b067816 */ /* 0x010fe4000000000a */
[----:B------:R-:W-:Y:S02]  /*3dfb0*/  PRMT R7, R25, 0x4210, R11 ;  /* 0x0000421019077816 */ /* 0x000fe4000000000b */
[----:B--2---:R-:W-:-:S04]  /*3dfc0*/  LOP3.LUT R9, R20, 0xffff, RZ, 0xc0, !PT ;  /* 0x0000ffff14097812 */ /* 0x004fc800078ec0ff */
[----:B---3--:R-:W-:Y:S02]  /*3dfd0*/  PRMT R5, R26, 0x4210, R9 ;  /* 0x000042101a057816 */ /* 0x008fe40000000009 */
[----:B------:R-:W0:Y:S01]  /*3dfe0*/  LDS.128 R24, [R18] ;  /* 0x0000000012187984 */ /* 0x000e220000000c00 */
[----:B------:R-:W-:-:S03]  /*3dff0*/  LOP3.LUT R8, R22, 0xffff, RZ, 0xc0, !PT ;  /* 0x0000ffff16087812 */ /* 0x000fc600078ec0ff */
[----:B------:R-:W2:Y:S04]  /*3e000*/  LDL.LU R22, [R1+0x270] ;  /* 0x0002700001167983 */ /* 0x000ea80000300800 */
[----:B------:R-:W3:Y:S04]  /*3e010*/  LDL.LU R20, [R1+0x278] ;  /* 0x0002780001147983 */ /* 0x000ee80000300800 */
[----:B------:R-:W4:Y:S01]  /*3e020*/  LDL R17, [R1+0x274] ;  /* 0x0002740001117983 */ /* 0x000f220000100800 */
[----:B------:R-:W-:Y:S06]  /*3e030*/  BAR.SYNC.DEFER_BLOCKING 0x0 ;  /* 0x0000000000007b1d */ /* 0x000fec0000010000 */
[----:B0-----:R0:W-:Y:S04]  /*3e040*/  STL.64 [R1+0x250], R24 ;  /* 0x0002501801007387 */ /* 0x0011e80000100a00 */
[----:B------:R-:W-:Y:S04]  /*3e050*/  STL.64 [R1+0x258], R26 ;  /* 0x0002581a01007387 */ /* 0x000fe80000100a00 */
[----:B0-----:R-:W2:Y:S01]  /*3e060*/  LDL.LU R24, [R1+0x2230] ;  /* 0x0022300001187983 */ /* 0x001ea20000300800 */
[----:B------:R-:W-:-:S05]  /*3e070*/  PRMT R4, R12, 0x4210, R8 ;  /* 0x000042100c047816 */ /* 0x000fca0000000008 */
[----:B------:R0:W-:Y:S01]  /*3e080*/  STSM.16.M88.4 [R0], R4 ;  /* 0x0000000400007844 */ /* 0x0001e20000000200 */
[----:B------:R-:W-:Y:S01]  /*3e090*/  BAR.SYNC.DEFER_BLOCKING 0x0 ;  /* 0x0000000000007b1d */ /* 0x000fe20000010000 */
[----:B------:R-:W-:Y:S02]  /*3e0a0*/  LOP3.LUT R3, R3, 0xffff, RZ, 0xc0, !PT ;  /* 0x0000ffff03037812 */ /* 0x000fe400078ec0ff */
[----:B------:R-:W-:Y:S02]  /*3e0b0*/  LOP3.LUT R2, R2, 0xffff, RZ, 0xc0, !PT ;  /* 0x0000ffff02027812 */ /* 0x000fe400078ec0ff */
[----:B------:R-:W-:Y:S02]  /*3e0c0*/  LOP3.LUT R13, R19, 0xffff, RZ, 0xc0, !PT ;  /* 0x0000ffff130d7812 */ /* 0x000fe400078ec0ff */
[----:B------:R-:W3:Y:S01]  /*3e0d0*/  LDL.LU R19, [R1+0x27c] ;  /* 0x00027c0001137983 */ /* 0x000ee20000300800 */
[----:B0-----:R-:W-:Y:S02]  /*3e0e0*/  PRMT R4, R15, 0x4210, R3 ;  /* 0x000042100f047816 */ /* 0x001fe40000000003 */
[----:B------:R-:W-:Y:S01]  /*3e0f0*/  PRMT R5, R16, 0x4210, R2 ;  /* 0x0000421010057816 */ /* 0x000fe20000000002 */
[----:B------:R-:W3:Y:S04]  /*3e100*/  LDL R15, [R1+0x284] ;  /* 0x00028400010f7983 */ /* 0x000ee80000100800 */
[----:B------:R-:W3:Y:S01]  /*3e110*/  LDL.LU R16, [R1+0x280] ;  /* 0x0002800001107983 */ /* 0x000ee20000300800 */
[----:B--2---:R-:W-:-:S03]  /*3e120*/  LOP3.LUT R12, R24, 0xffff, RZ, 0xc0, !PT ;  /* 0x0000ffff180c7812 */ /* 0x004fc600078ec0ff */
[----:B------:R-:W0:Y:S01]  /*3e130*/  LDS.128 R24, [R18] ;  /* 0x0000000012187984 */ /* 0x000e220000000c00 */
[----:B------:R-:W-:Y:S06]  /*3e140*/  BAR.SYNC.DEFER_BLOCKING 0x0 ;  /* 0x0000000000007b1d */ /* 0x000fec0000010000 */
[----:B0-----:R-:W-:Y:S04]  /*3e150*/  STL.64 [R1+0x260], R24 ;  /* 0x0002601801007387 */ /* 0x001fe80000100a00 */
[----:B------:R0:W-:Y:S04]  /*3e160*/  STL.64 [R1+0x268], R26 ;  /* 0x0002681a01007387 */ /* 0x0001e80000100a00 */
[----:B0-----:R-:W2:Y:S01]  /*3e170*/  LDL.LU.64 R26, [R1+0x2228] ;  /* 0x00222800011a7983 */ /* 0x001ea20000300a00 */
[----:B------:R-:W-:-:S02]  /*3e180*/  PRMT R6, R23, 0x4210, R12 ;  /* 0x0000421017067816 */ /* 0x000fc4000000000c */
[----:B------:R-:W-:Y:S02]  /*3e190*/  PRMT R7, R21, 0x4210, R13 ;  /* 0x0000421015077816 */ /* 0x000fe4000000000d */
[----:B------:R-:W-:Y:S02]  /*3e1a0*/  PRMT R9, R22, 0x5210, R9 ;  /* 0x0000521016097816 */ /* 0x000fe40000000009 */
[----:B---3--:R-:W-:Y:S02]  /*3e1b0*/  PRMT R8, R20, 0x5210, R8 ;  /* 0x0000521014087816 */ /* 0x008fe40000000008 */
[----:B----4-:R-:W-:Y:S01]  /*3e1c0*/  PRMT R10, R17, 0x5210, R10 ;  /* 0x00005210110a7816 */ /* 0x010fe2000000000a */
[----:B------:R-:W3:Y:S04]  /*3e1d0*/  LDL.LU R25, [R1+0x528] ;  /* 0x0005280001197983 */ /* 0x000ee80000300800 */
[----:B------:R-:W-:Y:S01]  /*3e1e0*/  STSM.16.M88.4 [R0], R4 ;  /* 0x0000000400007844 */ /* 0x000fe20000000200 */
[----:B------:R-:W-:Y:S06]  /*3e1f0*/  BAR.SYNC.DEFER_BLOCKING 0x0 ;  /* 0x0000000000007b1d */ /* 0x000fec0000010000 */
[----:B------:R-:W4:Y:S04]  /*3e200*/  LDL.LU R24, [R1+0x4b8] ;  /* 0x0004b80001187983 */ /* 0x000f280000300800 */
[----:B------:R-:W0:Y:S01]  /*3e210*/  LDS.128 R4, [R18] ;  /* 0x0000000012047984 */ /* 0x000e220000000c00 */
[----:B------:R-:W-:Y:S01]  /*3e220*/  BAR.SYNC.DEFER_BLOCKING 0x0 ;  /* 0x0000000000007b1d */ /* 0x000fe20000010000 */
[----:B--2---:R-:W-:-:S05]  /*3e230*/  PRMT R11, R26, 0x5210, R11 ;  /* 0x000052101a0b7816 */ /* 0x004fca000000000b */
[----:B------:R-:W2:Y:S04]  /*3e240*/  LDL.LU R26, [R1+0x59c] ;  /* 0x00059c00011a7983 */ /* 0x000ea80000300800 */
[----:B------:R-:W2:Y:S04]  /*3e250*/  LDL R23, [R1+0x4ac] ;  /* 0x0004ac0001177983 */ /* 0x000ea80000100800 */
[----:B0-----:R-:W-:Y:S04]  /*3e260*/  STL.64 [R1+0x210], R4 ;  /* 0x0002100401007387 */ /* 0x001fe80000100a00 */
[----:B------:R-:W-:Y:S04]  /*3e270*/  STL.64 [R1+0x218], R6 ;  /* 0x0002180601007387 */ /* 0x000fe80000100a00 */
[----:B------:R0:W-:Y:S01]  /*3e280*/  STSM.16.M88.4 [R0], R8 ;  /* 0x0000000800007844 */ /* 0x0001e20000000200 */
[----:B------:R-:W-:Y:S06]  /*3e290*/  BAR.SYNC.DEFER_BLOCKING 0x0 ;  /* 0x0000000000007b1d */ /* 0x000fec0000010000 */
[----:B0-----:R-:W2:Y:S04]  /*3e2a0*/  LDL.LU R9, [R1+0x598] ;  /* 0x0005980001097983 */ /* 0x001ea80000300800 */
[----:B------:R-:W2:Y:S04]  /*3e2b0*/  LDL R10, [R1+0x52c] ;  /* 0x00052c00010a7983 */ /* 0x000ea80000100800 */
[----:B------:R-:W2:Y:S01]  /*3e2c0*/  LDL.LU R11, [R1+0x4b4] ;  /* 0x0004b400010b7983 */ /* 0x000ea20000300800 */
[----:B------:R-:W-:Y:S01]  /*3e2d0*/  PRMT R5, R19, 0x5210, R2 ;  /* 0x0000521013057816 */ /* 0x000fe20000000002 */
[----:B------:R-:W-:Y:S01]  /*3e2e0*/  IMAD.MOV.U32 R19, RZ, RZ, R14 ;  /* 0x000000ffff137224 */ /* 0x000fe200078e000e */
[----:B------:R-:W-:-:S02]  /*3e2f0*/  PRMT R4, R15, 0x5210, R3 ;  /* 0x000052100f047816 */ /* 0x000fc40000000003 */
[----:B------:R-:W-:Y:S02]  /*3e300*/  PRMT R6, R16, 0x5210, R12 ;  /* 0x0000521010067816 */ /* 0x000fe4000000000c */
[----:B------:R-:W-:Y:S02]  /*3e310*/  PRMT R7, R27, 0x5210, R13 ;  /* 0x000052101b077816 */ /* 0x000fe4000000000d */
[----:B---3--:R-:W-:Y:S01]  /*3e320*/  LOP3.LUT R13, R25, 0xffff, RZ, 0xc0, !PT ;  /* 0x0000ffff190d7812 */ /* 0x008fe200078ec0ff */
[----:B--2---:R-:W-:Y:S04]  /*3e330*/  STL.64 [R1+0x2220], R10 ;  /* 0x0022200a01007387 */ /* 0x004fe80000100a00 */
[----:B------:R-:W-:Y:S04]  /*3e340*/  STL [R1+0x2218], R9 ;  /* 0x0022180901007387 */ /* 0x000fe80000100800 */
[----:B------:R-:W0:Y:S04]  /*3e350*/  LDS.128 R8, [R18] ;  /* 0x0000000012087984 */ /* 0x000e280000000c00 */
[----:B------:R-:W2:Y:S04]  /*3e360*/  LDL.LU R21, [R1+0x4a8] ;  /* 0x0004a80001157983 */ /* 0x000ea80000300800 */
[----:B------:R-:W3:Y:S04]  /*3e370*/  LDL.LU R22, [R1+0x460] ;  /* 0x0004600001167983 */ /* 0x000ee80000300800 */
[----:B------:R-:W2:Y:S04]  /*3e380*/  LDL.LU R20, [R1+0x45c] ;  /* 0x00045c0001147983 */ /* 0x000ea80000300800 */
[----:B------:R-:W2:Y:S01]  /*3e390*/  LDL.LU R14, [R1+0x458] ;  /* 0x00045800010e7983 */ /* 0x000ea20000300800 */
[----:B------:R-:W-:Y:S01]  /*3e3a0*/  LOP3.LUT R2, R26, 0xffff, RZ, 0xc0, !PT ;  /* 0x0000ffff1a027812 */ /* 0x000fe200078ec0ff */
[----:B------:R-:W-:Y:S06]  /*3e3b0*/  BAR.SYNC.DEFER_BLOCKING 0x0 ;  /* 0x0000000000007b1d */ /* 0x000fec0000010000 */
[----:B0-----:R-:W-:Y:S04]  /*3e3c0*/  STL.64 [R1+0xf0], R8 ;  /* 0x0000f00801007387 */ /* 0x001fe80000100a00 */
[----:B------:R0:W-:Y:S04]  /*3e3d0*/  STL.64 [R1+0xf8], R10 ;  /* 0x0000f80a01007387 */ /* 0x0001e80000100a00 */
[----:B0-----:R-:W3:Y:S04]  /*3e3e0*/  LDL.LU.64 R10, [R1+0x2220] ;  /* 0x00222000010a7983 */ /* 0x001ee80000300a00 */
[----:B------:R-:W3:Y:S04]  /*3e3f0*/  LDL.LU R9, [R1+0x2218] ;  /* 0x0022180001097983 */ /* 0x000ee80000300800 */
[----:B------:R-:W3:Y:S04]  /*3e400*/  LDL.LU R15, [R1+0x448] ;  /* 0x00044800010f7983 */ /* 0x000ee80000300800 */
[----:B------:R-:W3:Y:S04]  /*3e410*/  LDL.LU R16, [R1+0x4c8] ;  /* 0x0004c80001107983 */ /* 0x000ee80000300800 */
[----:B------:R-:W3:Y:S04]  /*3e420*/  LDL.LU R17, [R1+0x4c4] ;  /* 0x0004c40001117983 */ /* 0x000ee80000300800 */
[----:B------:R-:W3:Y:S04]  /*3e430*/  LDL.LU R27, [R1+0x4bc] ;  /* 0x0004bc00011b7983 */ /* 0x000ee80000300800 */
[----:B------:R-:W3:Y:S01]  /*3e440*/  LDL.LU R26, [R1+0x4c0] ;  /* 0x0004c000011a7983 */ /* 0x000ee20000300800 */
[----:B----4-:R-:W-:-:S03]  /*3e450*/  PRMT R8, R24, 0x4210, R2 ;  /* 0x0000421018087816 */ /* 0x010fc60000000002 */
[----:B------:R-:W4:Y:S04]  /*3e460*/  LDL.LU R25, [R1+0x28c] ;  /* 0x00028c0001197983 */ /* 0x000f280000300800 */
[----:B------:R-:W4:Y:S04]  /*3e470*/  LDL.LU R24, [R1+0x288] ;  /* 0x0002880001187983 */ /* 0x000f280000300800 */
[----:B------:R-:W-:Y:S01]  /*3e480*/  STSM.16.M88.4 [R0], R4 ;  /* 0x0000000400007844 */ /* 0x000fe20000000200 */
[----:B------:R-:W-:Y:S06]  /*3e490*/  BAR.SYNC.DEFER_BLOCKING 0x0 ;  /* 0x0000000000007b1d */ /* 0x000fec0000010000 */
[----:B------:R-:W0:Y:S02]  /*3e4a0*/  LDS.128 R4, [R18] ;  /* 0x0000000012047984 */ /* 0x000e240000000c00 */
[----:B------:R-:W-:Y:S01]  /*3e4b0*/  BAR.SYNC.DEFER_BLOCKING 0x0 ;  /* 0x0000000000007b1d */ /* 0x000fe20000010000 */
[----:B--2---:R-:W-:-:S02]  /*3e4c0*/  LOP3.LUT R14, R14, 0xffff, RZ, 0xc0, !PT ;  /* 0x0000ffff0e0e7812 */ /* 0x004fc400078ec0ff */
[----:B---3--:R-:W-:Y:S02]  /*3e4d0*/  LOP3.LUT R3, R10, 0xffff, RZ, 0xc0, !PT ;  /* 0x0000ffff0a037812 */ /* 0x008fe400078ec0ff */
[----:B------:R-:W-:Y:S02]  /*3e4e0*/  LOP3.LUT R12, R9, 0xffff, RZ, 0xc0, !PT ;  /* 0x0000ffff090c7812 */ /* 0x000fe400078ec0ff */
[----:B------:R-:W-:Y:S02]  /*3e4f0*/  PRMT R10, R23, 0x4210, R3 ;  /* 0x00004210170a7816 */ /* 0x000fe40000000003 */
[----:B------:R-:W-:Y:S02]  /*3e500*/  PRMT R9, R11, 0x4210, R12 ;  /* 0x000042100b097816 */ /* 0x000fe4000000000c */
[----:B------:R-:W-:-:S05]  /*3e510*/  PRMT R11, R21, 0x4210, R13 ;  /* 0x00004210150b7816 */ /* 0x000fca000000000d */
[----:B------:R1:W-:Y:S01]  /*3e520*/  STSM.16.M88.4 [R0], R8 ;  /* 0x0000000800007844 */ /* 0x0003e20000000200 */
[----:B------:R-:W-:Y:S06]  /*3e530*/  BAR.SYNC.DEFER_BLOCKING 0x0 ;  /* 0x0000000000007b1d */ /* 0x000fec0000010000 */
[----:B----4-:R-:W-:Y:S01]  /*3e540*/  STL.64 [R1+0x2210], R24 ;  /* 0x0022101801007387 */ /* 0x010fe20000100a00 */
[----:B------:R-:W-:-:S03]  /*3e550*/  LOP3.LUT R15, R15, 0xffff, RZ, 0xc0, !PT ;  /* 0x0000ffff0f0f7812 */ /* 0x000fc600078ec0ff */
[----:B------:R-:W2:Y:S04]  /*3e560*/  LDL.LU R23, [R1+0x290] ;  /* 0x0002900001177983 */ /* 0x000ea80000300800 */
[----:B0-----:R-:W-:Y:S04]  /*3e570*/  STL.64 [R1+0x100], R4 ;  /* 0x0001000401007387 */ /* 0x001fe80000100a00 */
[----:B------:R0:W-:Y:S04]  /*3e580*/  STL.64 [R1+0x108], R6 ;  /* 0x0001080601007387 */ /* 0x0001e80000100a00 */
[----:B------:R-:W3:Y:S01]  /*3e590*/  LDL R21, [R1+0x294] ;  /* 0x0002940001157983 */ /* 0x000ee20000100800 */
[----:B-1----:R-:W-:-:S02]  /*3e5a0*/  LOP3.LUT R9, R22, 0xffff, RZ, 0xc0, !PT ;  /* 0x0000ffff16097812 */ /* 0x002fc400078ec0ff */
[----:B------:R-:W-:Y:S02]  /*3e5b0*/  LOP3.LUT R10, R20, 0xffff, RZ, 0xc0, !PT ;  /* 0x0000ffff140a7812 */ /* 0x000fe400078ec0ff */
[----:B0-----:R-:W-:Y:S02]  /*3e5c0*/  PRMT R6, R27, 0x4210, R14 ;  /* 0x000042101b067816 */ /* 0x001fe4000000000e */
[----:B------:R-:W-:Y:S01]  /*3e5d0*/  PRMT R7, R26, 0x4210, R15 ;  /* 0x000042101a077816 */ /* 0x000fe2000000000f */
[----:B------:R-:W4:Y:S01]  /*3e5e0*/  LDL.LU R22, [R1+0x298] ;  /* 0x0002980001167983 */ /* 0x000f220000300800 */
[----:B------:R-:W-:-:S03]  /*3e5f0*/  PRMT R4, R16, 0x4210, R9 ;  /* 0x0000421010047816 */ /* 0x000fc60000000009 */
[----:B------:R-:W3:Y:S04]  /*3e600*/  LDL R20, [R1+0xc04] ;  /* 0x000c040001147983 */ /* 0x000ee80000100800 */
[----:B------:R-:W3:Y:S01]  /*3e610*/  LDL R16, [R1+0xc08] ;  /* 0x000c080001107983 */ /* 0x000ee20000100800 */
[----:B------:R-:W0:Y:S03]  /*3e620*/  LDC R11, c[0x0][0x3b4] ;  /* 0x0000ed00ff0b7b82 */ /* 0x000e260000000800 */
[----:B------:R-:W1:Y:S01]  /*3e630*/  LDS.128 R24, [R18] ;  /* 0x0000000012187984 */ /* 0x000e620000000c00 */
[----:B------:R-:W-:-:S03]  /*3e640*/  PRMT R5, R17, 0x4210, R10 ;  /* 0x0000421011057816 */ /* 0x000fc6000000000a */
[----:B------:R-:W3:Y:S01]  /*3e650*/  LDL.LU R17, [R1+0x29c] ;  /* 0x00029c0001117983 */ /* 0x000ee20000300800 */
[----:B------:R-:W-:Y:S06]  /*3e660*/  BAR.SYNC.DEFER_BLOCKING 0x0 ;  /* 0x0000000000007b1d */ /* 0x000fec0000010000 */
[----:B-1----:R1:W-:Y:S04]  /*3e670*/  STL.64 [R1+0xe0], R24 ;  /* 0x0000e01801007387 */ /* 0x0023e80000100a00 */
[----:B------:R-:W-:Y:S04]  /*3e680*/  STL.64 [R1+0xe8], R26 ;  /* 0x0000e81a01007387 */ /* 0x000fe80000100a00 */
[----:B-1----:R-:W3:Y:S04]  /*3e690*/  LDL.LU.64 R24, [R1+0x2210] ;  /* 0x0022100001187983 */ /* 0x002ee80000300a00 */
[----:B------:R1:W-:Y:S01]  /*3e6a0*/  STSM.16.M88.4 [R0], R4 ;  /* 0x0000000400007844 */ /* 0x0003e20000000200 */
[----:B------:R-:W-:Y:S01]  /*3e6b0*/  BAR.SYNC.DEFER_BLOCKING 0x0 ;  /* 0x0000000000007b1d */ /* 0x000fe20000010000 */
[----:B-1----:R-:W-:-:S02]  /*3e6c0*/  PRMT R7, R28, 0x5210, R13 ;  /* 0x000052101c077816 */ /* 0x002fc4000000000d */
[----:B------:R-:W-:Y:S02]  /*3e6d0*/  PRMT R15, R29, 0x5210, R15 ;  /* 0x000052101d0f7816 */ /* 0x000fe4000000000f */
[----:B--2---:R-:W-:Y:S02]  /*3e6e0*/  PRMT R5, R23, 0x5210, R12 ;  /* 0x0000521017057816 */ /* 0x004fe4000000000c */
[----:B------:R-:W2:Y:S01]  /*3e6f0*/  LDL.LU R23, [R1+0x1f0] ;  /* 0x0001f00001177983 */ /* 0x000ea20000300800 */
[----:B---3--:R-:W-:Y:S02]  /*3e700*/  PRMT R4, R25, 0x5210, R2 ;  /* 0x0000521019047816 */ /* 0x008fe40000000002 */
[----:B------:R-:W-:Y:S02]  /*3e710*/  PRMT R6, R24, 0x5210, R3 ;  /* 0x0000521018067816 */ /* 0x000fe40000000003 */
[----:B------:R-:W1:Y:S01]  /*3e720*/  LDS.128 R24, [R18] ;  /* 0x0000000012187984 */ /* 0x000e620000000c00 */
[----:B------:R-:W-:Y:S06]  /*3e730*/  BAR.SYNC.DEFER_BLOCKING 0x0 ;  /* 0x0000000000007b1d */ /* 0x000fec0000010000 */
[----:B------:R3:W-:Y:S02]  /*3e740*/  STSM.16.M88.4 [R0], R4 ;  /* 0x0000000400007844 */ /* 0x0007e40000000200 */
[----:B------:R-:W-:Y:S06]  /*3e750*/  BAR.SYNC.DEFER_BLOCKING 0x0 ;  /* 0x0000000000007b1d */ /* 0x000fec0000010000 */
[----:B-1----:R-:W-:Y:S04]  /*3e760*/  STL.64 [R1+0x90], R24 ;  /* 0x0000901801007387 */ /* 0x002fe80000100a00 */
[----:B------:R-:W-:Y:S01]  /*3e770*/  STL.64 [R1+0x98], R26 ;  /* 0x0000981a01007387 */ /* 0x000fe20000100a00 */
[----:B------:R-:W-:-:S03]  /*3e780*/  PRMT R12, R21, 0x5210, R9 ;  /* 0x00005210150c7816 */ /* 0x000fc60000000009 */
[----:B------:R-:W2:Y:S04]  /*3e790*/  LDL R29, [R1+0x14f8] ;  /* 0x0014f800011d7983 */ /* 0x000ea80000100800 */
[----:B------:R-:W2:Y:S01]  /*3e7a0*/  LDL R9, [R1+0x14fc] ;  /* 0x0014fc0001097983 */ /* 0x000ea20000100800 */
[----:B------:R-:W-:Y:S01]  /*3e7b0*/  IMAD R3, R20, UR30, RZ ;  /* 0x0000001e14037c24 */ /* 0x000fe2000f8e02ff */
[----:B------:R-:W1:Y:S01]  /*3e7c0*/  LDCU.64 UR30, c[0x0][0x398] ;  /* 0x00007300ff1e77ac */ /* 0x000e620008000a00 */
[----:B----4-:R-:W-:Y:S02]  /*3e7d0*/  PRMT R13, R22, 0x5210, R10 ;  /* 0x00005210160d7816 */ /* 0x010fe4000000000a */
[----:B------:R-:W-:Y:S01]  /*3e7e0*/  PRMT R14, R17, 0x5210, R14 ;  /* 0x00005210110e7816 */ /* 0x000fe2000000000e */
[----:B---3--:R-:W3:Y:S01]  /*3e7f0*/  LDC R4, c[0x0][0x3b4] ;  /* 0x0000ed00ff047b82 */ /* 0x008ee20000000800 */
[----:B------:R4:W1:Y:S07]  /*3e800*/  LDS.128 R24, [R18] ;  /* 0x0000000012187984 */ /* 0x00086e0000000c00 */
[----:B------:R-:W-:Y:S01]  /*3e810*/  BAR.SYNC.DEFER_BLOCKING 0x0 ;  /* 0x0000000000007b1d */ /* 0x000fe20000010000 */
[----:B------:R-:W-:-:S02]  /*3e820*/  IADD3 R8, P0, PT, R3, UR32, RZ ;  /* 0x0000002003087c10 */ /* 0x000fc4000ff1e0ff */
[----:B------:R-:W-:Y:S01]  /*3e830*/  ISETP.GE.AND P2, PT, R20, UR40, PT ;  /* 0x0000002814007c0c */ /* 0x000fe2000bf46270 */
[----:B------:R-:W-:-:S04]  /*3e840*/  IMAD R22, R16, UR34, RZ ;  /* 0x0000002210167c24 */ /* 0x000fc8000f8e02ff */
[----:B------:R-:W2:Y:S01]  /*3e850*/  LDC R6, c[0x0][0x3b4] ;  /* 0x0000ed00ff067b82 */ /* 0x000ea20000000800 */
[----:B0-----:R-:W-:-:S07]  /*3e860*/  IMAD R5, R11, 0x40, R3 ;  /* 0x000000400b057824 */ /* 0x001fce00078e0203 */
[----:B----4-:R-:W0:Y:S01]  /*3e870*/  LDC R18, c[0x0][0x3b4] ;  /* 0x0000ed00ff127b82 */ /* 0x010e220000000800 */
[----:B-1----:R1:W-:Y:S04]  /*3e880*/  STL.64 [R1+0xa0], R24 ;  /* 0x0000a01801007387 */ /* 0x0023e80000100a00 */
[----:B------:R4:W-:Y:S04]  /*3e890*/  STL.64 [R1+0xa8], R26 ;  /* 0x0000a81a01007387 */ /* 0x0009e80000100a00 */
[----:B------:R-:W2:Y:S04]  /*3e8a0*/  LDL R28, [R1+0x14bc] ;  /* 0x0014bc00011c7983 */ /* 0x000ea80000100800 */
[----:B------:R-:W2:Y:S04]  /*3e8b0*/  LDL R21, [R1+0x1438] ;  /* 0x0014380001157983 */ /* 0x000ea80000100800 */
[----:B------:R0:W-:Y:S01]  /*3e8c0*/  STSM.16.M88.4 [R0], R12 ;  /* 0x0000000c00007844 */ /* 0x0001e20000000200 */
[----:B------:R-:W-:Y:S01]  /*3e8d0*/  BAR.SYNC.DEFER_BLOCKING 0x0 ;  /* 0x0000000000007b1d */ /* 0x000fe20000010000 */
[----:B------:R-:W-:-:S02]  /*3e8e0*/  LEA.HI.X.SX32 R7, R3, UR33, 0x1, P0 ;  /* 0x0000002103077c11 */ /* 0x000fc400080f0eff */
[----:B------:R-:W-:-:S03]  /*3e8f0*/  ISETP.LT.AND P2, PT, R16, UR31, !P2 ;  /* 0x0000001f10007c0c */ /* 0x000fc6000d741270 */
[----:B------:R-:W0:Y:S01]  /*3e900*/  LDCU.64 UR34, c[0x0][0x398] ;  /* 0x00007300ff2277ac */ /* 0x000e220008000a00 */
[----:B-1----:R-:W2:Y:S04]  /*3e910*/  LDL R25, [R1+0x14d8] ;  /* 0x0014d80001197983 */ /* 0x002ea80000100800 */
[----:B----4-:R-:W4:Y:S01]  /*3e920*/  LDL.LU R27, [R1+0x80] ;  /* 0x00008000011b7983 */ /* 0x010f220000300800 */
[----:B------:R-:W1:Y:S01]  /*3e930*/  LDCU.64 UR32, c[0x0][0x398] ;  /* 0x00007300ff2077ac */ /* 0x000e620008000a00 */
[----:B------:R-:W-:Y:S02]  /*3e940*/  SHF.R.S32.HI R17, RZ, 0x1f, R22 ;  /* 0x0000001fff117819 */ /* 0x000fe40000011416 */
[----:B------:R-:W-:Y:S01]  /*3e950*/  IADD3 R2, P0, PT, R22, R8, RZ ;  /* 0x0000000816027210 */ /* 0x000fe20007f1e0ff */
[----:B------:R-:W-:Y:S01]  /*3e960*/  IMAD.MOV.U32 R20, RZ, RZ, R19 ;  /* 0x000000ffff147224 */ /* 0x000fe200078e0013 */
[----:B------:R-:W1:Y:S01]  /*3e970*/  LDCU UR31, c[0x0][0x3b8] ;  /* 0x00007700ff1f77ac */ /* 0x000e620008000800 */
[----:B------:R-:W1:Y:S08]  /*3e980*/  LDC R19, c[0x0][0x3b4] ;  /* 0x0000ed00ff137b82 */ /* 0x000e700000000800 */
[----:B0-----:R-:W0:Y:S01]  /*3e990*/  LDC R14, c[0x0][0x3b4] ;  /* 0x0000ed00ff0e7b82 */ /* 0x001e220000000800 */
[----:B------:R-:W-:Y:S01]  /*3e9a0*/  IMAD.X R3, R17, 0x1, R7, P0 ;  /* 0x0000000111037824 */ /* 0x000fe200000e0607 */
[----:B------:R-:W-:-:S02]  /*3e9b0*/  ISETP.GE.AND P0, PT, R16, UR41, PT ;  /* 0x0000002910007c0c */ /* 0x000fc4000bf06270 */
[----:B------:R-:W-:-:S04]  /*3e9c0*/  IADD3 R16, P3, PT, R5, UR36, RZ ;  /* 0x0000002405107c10 */ /* 0x000fc8000ff7e0ff */
[----:B------:R-:W0:Y:S01]  /*3e9d0*/  LDC R15, c[0x0][0x3b4] ;  /* 0x0000ed00ff0f7b82 */ /* 0x000e220000000800 */
[----:B------:R-:W0:Y:S01]  /*3e9e0*/  LDCU.64 UR40, c[0x0][0x398] ;  /* 0x00007300ff2877ac */ /* 0x000e220008000a00 */
[----:B------:R-:W-:Y:S01]  /*3e9f0*/  IADD3 R10, P4, PT, R22, R16, RZ ;  /* 0x00000010160a7210 */ /* 0x000fe20007f9e0ff */
[----:B------:R-:W-:Y:S01]  /*3ea00*/  IMAD.MOV.U32 R26, RZ, RZ, R20 ;  /* 0x000000ffff1a7224 */ /* 0x000fe200078e0014 */
[----:B--2---:R-:W-:-:S05]  /*3ea10*/  PRMT R0, R23, 0x7770, RZ ;  /* 0x0000777017007816 */ /* 0x004fca00000000ff */
[----:B------:R3:W-:Y:S02]  /*3ea20*/  @P2 STG.E.U8 desc[UR28][R2.64], R0 ;  /* 0x0000000002002986 */ /* 0x0007e4000c10111c */
[----:B---3--:R-:W-:Y:S01]  /*3ea30*/  IMAD R0, R4, 0x40, R5 ;  /* 0x0000004004007824 */ /* 0x008fe200078e0205 */
[----:B------:R-:W-:Y:S01]  /*3ea40*/  LEA.HI.X.SX32 R5, R5, UR37, 0x1, P3 ;  /* 0x0000002505057c11 */ /* 0x000fe200098f0eff */
[----:B------:R-:W2:Y:S03]  /*3ea50*/  LDCU.64 UR36, c[0x0][0x398] ;  /* 0x00007300ff2477ac */ /* 0x000ea60008000a00 */
[----:B------:R-:W-:-:S04]  /*3ea60*/  IADD3 R2, P3, PT, R0, UR38, RZ ;  /* 0x0000002600027c10 */ /* 0x000fc8000ff7e0ff */
[----:B------:R-:W-:Y:S01]  /*3ea70*/  LEA.HI.X.SX32 R3, R0, UR39, 0x1, P3 ;  /* 0x0000002700037c11 */ /* 0x000fe200098f0eff */
[----:B------:R-:W3:Y:S01]  /*3ea80*/  LDCU.64 UR38, c[0x0][0x398] ;  /* 0x00007300ff2677ac */ /* 0x000ee20008000a00 */
[----:B------:R-:W-:Y:S01]  /*3ea90*/  IMAD.X R11, R17, 0x1, R5, P4 ;  /* 0x00000001110b7824 */ /* 0x000fe200020e0605 */
[----:B------:R-:W-:Y:S02]  /*3eaa0*/  PRMT R4, R23, 0x7771, RZ ;  /* 0x0000777117047816 */ /* 0x000fe400000000ff */
[----:B------:R-:W-:Y:S01]  /*3eab0*/  IADD3 R12, P3, PT, R22, R2, RZ ;  /* 0x00000002160c7210 */ /* 0x000fe20007f7e0ff */
[----:B------:R-:W-:-:S04]  /*3eac0*/  IMAD R0, R6, 0x40, R0 ;  /* 0x0000004006007824 */ /* 0x000fc800078e0200 */
[----:B------:R-:W-:Y:S02]  /*3ead0*/  IMAD.X R13, R17, 0x1, R3, P3 ;  /* 0x00000001110d7824 */ /* 0x000fe400018e0603 */
[----:B0-----:R-:W-:Y:S01]  /*3eae0*/  IMAD R14, R14, 0x40, R0 ;  /* 0x000000400e0e7824 */ /* 0x001fe200078e0200 */
[----:B-1----:R-:W-:Y:S02]  /*3eaf0*/  ISETP.LT.AND P2, PT, R9, UR32, !P0 ;  /* 0x0000002009007c0c */ /* 0x002fe4000c741270 */
[----:B------:R-:W-:Y:S02]  /*3eb00*/  ISETP.LT.AND P5, PT, R29, UR34, !P0 ;  /* 0x000000221d007c0c */ /* 0x000fe4000c7a1270 */
[----:B------:R-:W-:Y:S01]  /*3eb10*/  IADD3 R9, P4, PT, R14, UR42, RZ ;  /* 0x0000002a0e097c10 */ /* 0x000fe2000ff9e0ff */
[----:B------:R-:W0:Y:S01]  /*3eb20*/  LDCU UR32, c[0x0][0x3b8] ;  /* 0x00007700ff2077ac */ /* 0x000e220008000800 */
[----:B------:R-:W1:Y:S07]  /*3eb30*/  LDCU UR34, c[0x0][0x3b8] ;  /* 0x00007700ff2277ac */ /* 0x000e6e0008000800 */
[----:B------:R0:W-:Y:S01]  /*3eb40*/  @P2 STG.E.U8 desc[UR28][R10.64], R4 ;  /* 0x000000040a002986 */ /* 0x0001e2000c10111c */
[----:B------:R-:W-:-:S04]  /*3eb50*/  IADD3 R6, P2, PT, R0, UR46, RZ ;  /* 0x0000002e00067c10 */ /* 0x000fc8000ff5e0ff */
[----:B------:R-:W-:Y:S01]  /*3eb60*/  LEA.HI.X.SX32 R0, R0, UR47, 0x1, P2 ;  /* 0x0000002f00007c11 */ /* 0x000fe200090f0eff */
[----:B------:R-:W1:Y:S01]  /*3eb70*/  LDCU.64 UR46, c[0x0][0x390] ;  /* 0x00007200ff2e77ac */ /* 0x000e620008000a00 */
[----:B0-----:R-:W-:-:S05]  /*3eb80*/  PRMT R4, R23, 0x7772, RZ ;  /* 0x0000777217047816 */ /* 0x001fca00000000ff */
[----:B------:R0:W-:Y:S01]  /*3eb90*/  @P5 STG.E.U8 desc[UR28][R12.64], R4 ;  /* 0x000000040c005986 */ /* 0x0001e2000c10111c */
[----:B------:R-:W-:-:S05]  /*3eba0*/  IADD3 R10, P5, PT, R22, R6, RZ ;  /* 0x00000006160a7210 */ /* 0x000fca0007fbe0ff */
[----:B------:R-:W-:Y:S01]  /*3ebb0*/  IMAD.X R11, R17, 0x1, R0, P5 ;  /* 0x00000001110b7824 */ /* 0x000fe200028e0600 */
[----:B0-----:R-:W-:Y:S02]  /*3ebc0*/  PRMT R13, R23, 0x7773, RZ ;  /* 0x00007773170d7816 */ /* 0x001fe400000000ff */
[----:B------:R-:W-:Y:S02]  /*3ebd0*/  LEA.HI.X.SX32 R4, R14, UR43, 0x1, P4 ;  /* 0x0000002b0e047c11 */ /* 0x000fe4000a0f0eff */
[----:B------:R-:W-:Y:S02]  /*3ebe0*/  IADD3 R12, P4, PT, R22, R9, RZ ;  /* 0x00000009160c7210 */ /* 0x000fe40007f9e0ff */
[----:B---3--:R-:W-:Y:S02]  /*3ebf0*/  ISETP.LT.AND P2, PT, R28, UR38, !P0 ;  /* 0x000000261c007c0c */ /* 0x008fe4000c741270 */
[----:B--2---:R-:W-:Y:S01]  /*3ec00*/  ISETP.LT.AND P3, PT, R25, UR36, !P0 ;  /* 0x0000002419007c0c */ /* 0x004fe2000c761270 */
[----:B------:R-:W-:Y:S01]  /*3ec10*/  IMAD R14, R19, 0x40, R14 ;  /* 0x00000040130e7824 */ /* 0x000fe200078e020e */
[----:B------:R-:W-:Y:S01]  /*3ec20*/  STL [R1+0x2208], R4 ;  /* 0x0022080401007387 */ /* 0x000fe20000100800 */
[----:B----4-:R-:W-:Y:S01]  /*3ec30*/  PRMT R24, R27, 0x7771, RZ ;  /* 0x000077711b187816 */ /* 0x010fe200000000ff */
[----:B------:R-:W0:Y:S01]  /*3ec40*/  LDCU.64 UR42, c[0x0][0x398] ;  /* 0x00007300ff2a77ac */ /* 0x000e220008000a00 */
[----:B------:R-:W-:Y:S01]  /*3ec50*/  IMAD R15, R15, 0x40, R14 ;  /* 0x000000400f0f7824 */ /* 0x000fe200078e020e */
[----:B------:R-:W-:Y:S01]  /*3ec60*/  PRMT R23, R27, 0x7772, RZ ;  /* 0x000077721b177816 */ /* 0x000fe200000000ff */
[----:B------:R-:W2:Y:S01]  /*3ec70*/  LDCU UR36, c[0x0][0x3b8] ;  /* 0x00007700ff2477ac */ /* 0x000ea20008000800 */
[----:B------:R-:W3:Y:S05]  /*3ec80*/  LDCU UR38, c[0x0][0x3b8] ;  /* 0x00007700ff2677ac */ /* 0x000eea0008000800 */
[----:B------:R4:W-:Y:S02]  /*3ec90*/  @P3 STG.E.U8 desc[UR28][R10.64], R13 ;  /* 0x0000000d0a003986 */ /* 0x0009e4000c10111c */
[----:B----4-:R-:W-:Y:S01]  /*3eca0*/  IMAD.X R13, R17, 0x1, R4, P4 ;  /* 0x00000001110d7824 */ /* 0x010fe200020e0604 */
[----:B------:R-:W-:Y:S01]  /*3ecb0*/  PRMT R11, R27, 0x7770, RZ ;  /* 0x000077701b0b7816 */ /* 0x000fe200000000ff */
[----:B------:R-:W0:Y:S01]  /*3ecc0*/  LDL R4, [R1+0x13ec] ;  /* 0x0013ec0001047983 */ /* 0x000e220000100800 */
[----:B------:R-:W-:-:S03]  /*3ecd0*/  IADD3 R10, P3, PT, R14, UR44, RZ ;  /* 0x0000002c0e0a7c10 */ /* 0x000fc6000ff7e0ff */
[----:B------:R4:W-:Y:S01]  /*3ece0*/  @P2 STG.E.U8 desc[UR28][R12.64], R11 ;  /* 0x0000000b0c002986 */ /* 0x0009e2000c10111c */
[----:B------:R-:W-:Y:S02]  /*3ecf0*/  LEA.HI.X.SX32 R14, R14, UR45, 0x1, P3 ;  /* 0x0000002d0e0e7c11 */ /* 0x000fe400098f0eff */
[----:B------:R-:W-:Y:S01]  /*3ed00*/  IADD3 R20, P5, PT, R22, R10, RZ ;  /* 0x0000000a16147210 */ /* 0x000fe20007fbe0ff */
[----:B------:R2:W-:Y:S01]  /*3ed10*/  STL [R1+0x2204], R10 ;  /* 0x0022040a01007387 */ /* 0x0005e20000100800 */
[----:B------:R-:W-:Y:S01]  /*3ed20*/  ISETP.LT.AND P3, PT, R21, UR40, !P0 ;  /* 0x0000002815007c0c */ /* 0x000fe2000c761270 */
[----:B------:R-:W0:Y:S01]  /*3ed30*/  LDCU.64 UR44, c[0x0][0x398] ;  /* 0x00007300ff2c77ac */ /* 0x000e220008000a00 */
[----:B------:R-:W0:Y:S01]  /*3ed40*/  LDCU UR40, c[0x0][0x3b8] ;  /* 0x00007700ff2877ac */ /* 0x000e220008000800 */
[----:B----4-:R-:W-:Y:S01]  /*3ed50*/  IMAD R12, R18, 0x40, R15 ;  /* 0x00000040120c7824 */ /* 0x010fe200078e020f */
[----:B-1----:R-:W-:Y:S01]  /*3ed60*/  IADD3 R11, P2, PT, R15, UR46, RZ ;  /* 0x0000002e0f0b7c10 */ /* 0x002fe2000ff5e0ff */
[----:B--2---:R-:W2:Y:S03]  /*3ed70*/  LDL R10, [R1+0x13bc] ;  /* 0x0013bc00010a7983 */ /* 0x004ea60000100800 */
[----:B------:R-:W-:-:S02]  /*3ed80*/  IADD3 R13, P4, PT, R12, UR50, RZ ;  /* 0x000000320c0d7c10 */ /* 0x000fc4000ff9e0ff */
[----:B------:R-:W-:Y:S01]  /*3ed90*/  LEA.HI.X.SX32 R15, R15, UR47, 0x1, P2 ;  /* 0x0000002f0f0f7c11 */ /* 0x000fe200090f0eff */
[C---:B------:R-:W-:Y:S01]  /*3eda0*/  IMAD.X R21, R17.reuse, 0x1, R14, P5 ;  /* 0x0000000111157824 */ /* 0x040fe200028e060e */
[----:B------:R1:W-:Y:S01]  /*3edb0*/  STL [R1+0x2200], R14 ;  /* 0x0022000e01007387 */ /* 0x0003e20000100800 */
[----:B------:R-:W-:Y:S02]  /*3edc0*/  LEA.HI.X.SX32 R12, R12, UR51, 0x1, P4 ;  /* 0x000000330c0c7c11 */ /* 0x000fe4000a0f0eff */
[C---:B------:R-:W-:Y:S01]  /*3edd0*/  IADD3 R18, P4, PT, R22.reuse, R11, RZ ;  /* 0x0000000b16127210 */ /* 0x040fe20007f9e0ff */
[----:B------:R-:W4:Y:S01]  /*3ede0*/  LDCU.64 UR50, c[0x0][0x398] ;  /* 0x00007300ff3277ac */ /* 0x000f220008000a00 */
[----:B------:R-:W0:Y:S03]  /*3edf0*/  LDCU.64 UR46, c[0x0][0x398] ;  /* 0x00007300ff2e77ac */ /* 0x000e260008000a00 */
[----:B------:R-:W-:Y:S01]  /*3ee00*/  IMAD.X R19, R17, 0x1, R15, P4 ;  /* 0x0000000111137824 */ /* 0x000fe200020e060f */
[----:B-1----:R-:W3:Y:S04]  /*3ee10*/  LDL.LU R14, [R1+0x140] ;  /* 0x00014000010e7983 */ /* 0x002ee80000300800 */
[----:B------:R1:W-:Y:S04]  /*3ee20*/  STL [R1+0x21fc], R15 ;  /* 0x0021fc0f01007387 */ /* 0x0003e80000100800 */
[----:B------:R4:W-:Y:S04]  /*3ee30*/  @P3 STG.E.U8 desc[UR28][R20.64], R24 ;  /* 0x0000001814003986 */ /* 0x0009e8000c10111c */
[----:B-1----:R-:W3:Y:S04]  /*3ee40*/  LDL R15, [R1+0xc04] ;  /* 0x000c0400010f7983 */ /* 0x002ee80000100800 */
[----:B----4-:R-:W4:Y:S01]  /*3ee50*/  LDL R21, [R1+0x14fc] ;  /* 0x0014fc0001157983 */ /* 0x010f220000100800 */
[----:B------:R-:W-:Y:S01]  /*3ee60*/  VIADD R24, R22, UR52 ;  /* 0x0000003416187c36 */ /* 0x000fe20008000000 */
[----:B------:R-:W-:Y:S01]  /*3ee70*/  ISETP.LT.AND P3, PT, R28, UR30, !P1 ;  /* 0x0000001e1c007c0c */ /* 0x000fe2000cf61270 */
[----:B------:R-:W-:Y:S01]  /*3ee80*/  IMAD.MOV.U32 R28, RZ, RZ, R26 ;  /* 0x000000ffff1c7224 */ /* 0x000fe200078e001a */
[----:B------:R-:W1:Y:S01]  /*3ee90*/  LDCU.64 UR52, c[0x0][0x398] ;  /* 0x00007300ff3477ac */ /* 0x000e620008000a00 */
[----:B0-----:R-:W-:-:S02]  /*3eea0*/  ISETP.LT.AND P2, PT, R4, UR42, !P0 ;  /* 0x0000002a04007c0c */ /* 0x001fc4000c741270 */
[----:B------:R-:W-:Y:S02]  /*3eeb0*/  SHF.R.S32.HI R26, RZ, 0x1f, R24 ;  /* 0x0000001fff1a7819 */ /* 0x000fe40000011418 */
[----:B------:R-:W-:Y:S02]  /*3eec0*/  IADD3 R20, P6, PT, R24, R16, RZ ;  /* 0x0000001018147210 */ /* 0x000fe40007fde0ff */
[----:B------:R-:W-:Y:S01]  /*3eed0*/  ISETP.LT.AND P4, PT, R25, UR46, !P1 ;  /* 0x0000002e19007c0c */ /* 0x000fe2000cf81270 */
[----:B------:R-:W0:Y:S01]  /*3eee0*/  LDCU UR46, c[0x0][0x3b8] ;  /* 0x00007700ff2e77ac */ /* 0x000e220008000800 */
[----:B------:R-:W0:Y:S01]  /*3eef0*/  LDCU UR30, c[0x0][0x3b8] ;  /* 0x00007700ff1e77ac */ /* 0x000e220008000800 */
[----:B------:R-:W0:Y:S04]  /*3ef00*/  LDCU UR42, c[0x0][0x3b8] ;  /* 0x00007700ff2a77ac */ /* 0x000e280008000800 */
[----:B------:R1:W-:Y:S01]  /*3ef10*/  @P2 STG.E.U8 desc[UR28][R18.64], R23 ;  /* 0x0000001712002986 */ /* 0x0003e2000c10111c */
[----:B--2---:R-:W-:Y:S01]  /*3ef20*/  ISETP.LT.AND P0, PT, R10, UR44, !P0 ;  /* 0x0000002c0a007c0c */ /* 0x004fe2000c701270 */
[----:B------:R-:W2:Y:S01]  /*3ef30*/  LDCU UR44, c[0x0][0x3b8] ;  /* 0x00007700ff2c77ac */ /* 0x000ea20008000800 */
[----:B-1----:R-:W-:-:S05]  /*3ef40*/  IADD3 R18, P5, PT, R22, R13, RZ ;  /* 0x0000000d16127210 */ /* 0x002fca0007fbe0ff */
[----:B------:R-:W-:Y:S01]  /*3ef50*/  IMAD.X R19, R17, 0x1, R12, P5 ;  /* 0x0000000111137824 */ /* 0x000fe200028e060c */
[----:B------:R-:W-:Y:S02]  /*3ef60*/  PRMT R17, R27, 0x7773, RZ ;  /* 0x000077731b117816 */ /* 0x000fe400000000ff */
[----:B------:R-:W-:Y:S01]  /*3ef70*/  IADD3 R22, P5, PT, R24, R8, RZ ;  /* 0x0000000818167210 */ /* 0x000fe20007fbe0ff */
[----:B------:R-:W2:Y:S04]  /*3ef80*/  LDL.LU R27, [R1+0x1b0] ;  /* 0x0001b000011b7983 */ /* 0x000ea80000300800 */
[----:B------:R1:W-:Y:S01]  /*3ef90*/  @P0 STG.E.U8 desc[UR28][R18.64], R17 ;  /* 0x0000001112000986 */ /* 0x0003e2000c10111c */
[----:B------:R-:W-:Y:S01]  /*3efa0*/  IMAD.X R23, R26, 0x1, R7, P5 ;  /* 0x000000011a177824 */ /* 0x000fe200028e0607 */
[----:B---3--:R-:W-:-:S02]  /*3efb0*/  ISETP.LT.AND P2, PT, R15, UR48, !P1 ;  /* 0x000000300f007c0c */ /* 0x008fc4000cf41270 */
[----:B----4-:R-:W-:Y:S02]  /*3efc0*/  ISETP.LT.AND P0, PT, R21, UR50, !P1 ;  /* 0x0000003215007c0c */ /* 0x010fe4000cf01270 */
[----:B-1----:R-:W-:Y:S01]  /*3efd0*/  PRMT R17, R14, 0x7770, RZ ;  /* 0x000077700e117816 */ /* 0x002fe200000000ff */
[----:B------:R-:W-:Y:S01]  /*3efe0*/  IMAD.X R21, R26, 0x1, R5, P6 ;  /* 0x000000011a157824 */ /* 0x000fe200030e0605 */
[----:B------:R-:W-:Y:S01]  /*3eff0*/  ISETP.LT.AND P5, PT, R29, UR52, !P1 ;  /* 0x000000341d007c0c */ /* 0x000fe2000cfa1270 */
[----:B------:R-:W1:Y:S01]  /*3f000*/  LDCU UR48, c[0x0][0x3b8] ;  /* 0x00007700ff3077ac */ /* 0x000e620008000800 */
[----:B------:R-:W3:Y:S05]  /*3f010*/  LDCU UR50, c[0x0][0x3b8] ;  /* 0x00007700ff3277ac */ /* 0x000eea0008000800 */
[----:B------:R4:W-:Y:S01]  /*3f020*/  @P2 STG.E.U8 desc[UR28][R22.64], R17 ;  /* 0x0000001116002986 */ /* 0x0009e2000c10111c */
[----:B------:R-:W-:Y:S01]  /*3f030*/  ISETP.LT.AND P6, PT, R4, UR5, !P1 ;  /* 0x0000000504007c0c */ /* 0x000fe2000cfc1270 */
[----:B------:R-:W0:Y:S01]  /*3f040*/  LDCU UR52, c[0x0][0x3b8] ;  /* 0x00007700ff3477ac */ /* 0x000e220008000800 */
[----:B----4-:R-:W-:Y:S01]  /*3f050*/  PRMT R22, R14, 0x7771, RZ ;  /* 0x000077710e167816 */ /* 0x010fe200000000ff */
[----:B------:R-:W4:Y:S01]  /*3f060*/  LDL R23, [R1+0xc08] ;  /* 0x000c080001177983 */ /* 0x000f220000100800 */
[----:B------:R-:W-:-:S02]  /*3f070*/  IADD3 R18, P2, PT, R24, R2, RZ ;  /* 0x0000000218127210 */ /* 0x000fc40007f5e0ff */
[----:B------:R-:W-:Y:S01]  /*3f080*/  PRMT R17, R14, 0x7772, RZ ;  /* 0x000077720e117816 */ /* 0x000fe200000000ff */
[----:B------:R-:W0:Y:S01]  /*3f090*/  LDCU UR5, c[0x0][0x3b8] ;  /* 0x00007700ff0577ac */ /* 0x000e220008000800 */
[----:B------:R1:W-:Y:S04]  /*3f0a0*/  @P0 STG.E.U8 desc[UR28][R20.64], R22 ;  /* 0x0000001614000986 */ /* 0x0003e8000c10111c */
[----:B-1----:R-:W2:Y:S04]  /*3f0b0*/  LDL R21, [R1+0x1438] ;  /* 0x0014380001157983 */ /* 0x002ea80000100800 */
[----:B------:R-:W3:Y:S01]  /*3f0c0*/  LDL.LU R4, [R1+0x2208] ;  /* 0x0022080001047983 */ /* 0x000ee20000300800 */
[----:B------:R-:W-:-:S05]  /*3f0d0*/  IMAD.X R19, R26, 0x1, R3, P2 ;  /* 0x000000011a137824 */ /* 0x000fca00010e0603 */
[----:B------:R1:W-:Y:S02]  /*3f0e0*/  @P5 STG.E.U8 desc[UR28][R18.64], R17 ;  /* 0x0000001112005986 */ /* 0x0003e4000c10111c */
[----:B-1----:R-:W-:-:S05]  /*3f0f0*/  IADD3 R18, P5, PT, R24, R6, RZ ;  /* 0x0000000618127210 */ /* 0x002fca0007fbe0ff */
[----:B------:R-:W-:Y:S01]  /*3f100*/  IMAD.X R19, R26, 0x1, R0, P5 ;  /* 0x000000011a137824 */ /* 0x000fe200028e0600 */
[----:B------:R-:W-:Y:S01]  /*3f110*/  IADD3 R20, P5, PT, R24, R9, RZ ;  /* 0x0000000918147210 */ /* 0x000fe20007fbe0ff */
[----:B----4-:R-:W-:-:S05]  /*3f120*/  VIADD R17, R23, 0x2 ;  /* 0x0000000217117836 */ /* 0x010fca0000000000 */
[----:B------:R-:W-:Y:S02]  /*3f130*/  ISETP.GE.AND P0, PT, R17, UR7, PT ;  /* 0x0000000711007c0c */ /* 0x000fe4000bf06270 */
[----:B------:R-:W-:Y:S02]  /*3f140*/  PRMT R17, R14, 0x7773, RZ ;  /* 0x000077730e117816 */ /* 0x000fe400000000ff */
[----:B--2---:R-:W-:Y:S02]  /*3f150*/  ISETP.LT.AND P2, PT, R21, UR4, !P1 ;  /* 0x0000000415007c0c */ /* 0x004fe4000cf41270 */
[----:B------:R-:W-:Y:S01]  /*3f160*/  ISETP.LT.AND P1, PT, R10, UR6, !P1 ;  /* 0x000000060a007c0c */ /* 0x000fe2000cf21270 */
[----:B---3--:R-:W-:Y:S01]  /*3f170*/  IMAD.X R21, R26, 0x1, R4, P5 ;  /* 0x000000011a157824 */ /* 0x008fe200028e0604 */
[----:B------:R-:W2:Y:S04]  /*3f180*/  LDL.LU R10, [R1+0x2204] ;  /* 0x00220400010a7983 */ /* 0x000ea80000300800 */
[----:B------:R-:W3:Y:S04]  /*3f190*/  LDL.LU R14, [R1+0x2200] ;  /* 0x00220000010e7983 */ /* 0x000ee80000300800 */
[----:B------:R1:W-:Y:S04]  /*3f1a0*/  STL [R1+0x21f8], R4 ;  /* 0x0021f80401007387 */ /* 0x0003e80000100800 */
[----:B------:R4:W-:Y:S01]  /*3f1b0*/  @P4 STG.E.U8 desc[UR28][R18.64], R17 ;  /* 0x0000001112004986 */ /* 0x0009e2000c10111c */
[----:B------:R-:W-:-:S02]  /*3f1c0*/  ISETP.LT.AND P4, PT, R15, UR8, !P0 ;  /* 0x000000080f007c0c */ /* 0x000fc4000c781270 */
[C---:B------:R-:W-:Y:S01]  /*3f1d0*/  PRMT R23, R27.reuse, 0x7770, RZ ;  /* 0x000077701b177816 */ /* 0x040fe200000000ff */
[----:B------:R-:W-:Y:S01]  /*3f1e0*/  VIADD R22, R24, UR44 ;  /* 0x0000002c18167c36 */ /* 0x000fe20008000000 */
[----:B------:R-:W0:Y:S01]  /*3f1f0*/  LDCU UR4, c[0x0][0x3b8] ;  /* 0x00007700ff0477ac */ /* 0x000e220008000800 */
[----:B------:R-:W0:Y:S01]  /*3f200*/  LDCU UR6, c[0x0][0x3b8] ;  /* 0x00007700ff0677ac */ /* 0x000e220008000800 */
[----:B------:R-:W0:Y:S01]  /*3f210*/  LDCU UR44, c[0x0][0x3b8] ;  /* 0x00007700ff2c77ac */ /* 0x000e220008000800 */
[----:B------:R-:W0:Y:S01]  /*3f220*/  LDCU UR7, c[0x0][0x3b8] ;  /* 0x00007700ff0777ac */ /* 0x000e220008000800 */
[----:B-1----:R-:W3:Y:S04]  /*3f230*/  LDL R4, [R1+0x14fc] ;  /* 0x0014fc0001047983 */ /* 0x002ee80000100800 */
[----:B------:R-:W3:Y:S01]  /*3f240*/  LDL.LU R15, [R1+0x21fc] ;  /* 0x0021fc00010f7983 */ /* 0x000ee20000300800 */
[----:B----4-:R-:W-:-:S03]  /*3f250*/  PRMT R17, R27, 0x7771, RZ ;  /* 0x000077711b117816 */ /* 0x010fc600000000ff */
[----:B------:R1:W-:Y:S01]  /*3f260*/  @P3 STG.E.U8 desc[UR28][R20.64], R23 ;  /* 0x0000001714003986 */ /* 0x0003e2000c10111c */
[----:B------:R-:W4:Y:S01]  /*3f270*/  LDCU UR8, c[0x0][0x3b8] ;  /* 0x00007700ff0877ac */ /* 0x000f220008000800 */
[C---:B-1----:R-:W-:Y:S02]  /*3f280*/  IADD3 R20, P3, PT, R24.reuse, R11, RZ ;  /* 0x0000000b18147210 */ /* 0x042fe40007f7e0ff */
[----:B--2---:R-:W-:-:S05]  /*3f290*/  IADD3 R18, P5, PT, R24, R10, RZ ;  /* 0x0000000a18127210 */ /* 0x004fca0007fbe0ff */
[----:B---3--:R-:W-:-:S05]  /*3f2a0*/  IMAD.X R19, R26, 0x1, R14, P5 ;  /* 0x000000011a137824 */ /* 0x008fca00028e060e */
[----:B------:R0:W-:Y:S01]  /*3f2b0*/  @P2 STG.E.U8 desc[UR28][R18.64], R17 ;  /* 0x0000001112002986 */ /* 0x0001e2000c10111c */
[----:B------:R-:W-:Y:S01]  /*3f2c0*/  IMAD.X R21, R26, 0x1, R15, P3 ;  /* 0x000000011a157824 */ /* 0x000fe200018e060f */
[----:B------:R-:W-:Y:S02]  /*3f2d0*/  ISETP.LT.AND P3, PT, R25, UR11, !P0 ;  /* 0x0000000b19007c0c */ /* 0x000fe4000c761270 */
[----:B------:R-:W-:Y:S01]  /*3f2e0*/  ISETP.LT.AND P5, PT, R4, UR9, !P0 ;  /* 0x0000000904007c0c */ /* 0x000fe2000c7a1270 */
[----:B0-----:R-:W-:Y:S01]  /*3f2f0*/  VIADD R19, R22, UR46 ;  /* 0x0000002e16137c36 */ /* 0x001fe20008000000 */
[----:B------:R-:W-:Y:S01]  /*3f300*/  PRMT R23, R27, 0x7772, RZ ;  /* 0x000077721b177816 */ /* 0x000fe200000000ff */
[----:B------:R-:W0:Y:S01]  /*3f310*/  LDCU UR46, c[0x0][0x39c] ;  /* 0x00007380ff2e77ac */ /* 0x000e220008000800 */
[----:B------:R-:W-:Y:S01]  /*3f320*/  ISETP.LT.AND P2, PT, R29, UR10, !P0 ;  /* 0x0000000a1d007c0c */ /* 0x000fe2000c741270 */
[----:B------:R-:W-:Y:S01]  /*3f330*/  VIADD R25, R19, UR48 ;  /* 0x0000003013197c36 */ /* 0x000fe20008000000 */
[----:B------:R-:W1:Y:S01]  /*3f340*/  LDCU UR48, c[0x0][0x39c] ;  /* 0x00007380ff3077ac */ /* 0x000e620008000800 */
[----:B------:R-:W-:Y:S01]  /*3f350*/  @P6 STG.E.U8 desc[UR28][R20.64], R23 ;  /* 0x0000001714006986 */ /* 0x000fe2000c10111c */
[----:B------:R-:W2:Y:S01]  /*3f360*/  LDCU UR9, c[0x0][0x3b8] ;  /* 0x00007700ff0977ac */ /* 0x000ea20008000800 */
[----:B------:R-:W-:-:S02]  /*3f370*/  VIADD R4, R25, UR50 ;  /* 0x0000003219047c36 */ /* 0x000fc40008000000 */
[----:B------:R-:W-:Y:S01]  /*3f380*/  STL [R1+0x21e8], R25 ;  /* 0x0021e81901007387 */ /* 0x000fe20000100800 */
[----:B------:R-:W3:Y:S01]  /*3f390*/  LDCU UR50, c[0x0][0x39c] ;  /* 0x00007380ff3277ac */ /* 0x000ee20008000800 */
[----:B------:R-:W0:Y:S01]  /*3f3a0*/  LDCU UR10, c[0x0][0x3b8] ;  /* 0x00007700ff0a77ac */ /* 0x000e220008000800 */
[----:B------:R-:W0:Y:S01]  /*3f3b0*/  LDCU UR11, c[0x0][0x3b8] ;  /* 0x00007700ff0b77ac */ /* 0x000e220008000800 */
[----:B------:R1:W-:Y:S02]  /*3f3c0*/  STL [R1+0x18], R4 ;  /* 0x0000180401007387 */ /* 0x0003e40000100800 */
[----:B-1----:R-:W-:Y:S01]  /*3f3d0*/  VIADD R4, R4, UR52 ;  /* 0x0000003404047c36 */ /* 0x002fe20008000000 */
[----:B------:R-:W-:Y:S02]  /*3f3e0*/  IADD3 R20, P6, PT, R24, R13, RZ ;  /* 0x0000000d18147210 */ /* 0x000fe40007fde0ff */
[----:B------:R-:W-:Y:S01]  /*3f3f0*/  PRMT R23, R27, 0x7773, RZ ;  /* 0x000077731b177816 */ /* 0x000fe200000000ff */
[----:B------:R-:W1:Y:S01]  /*3f400*/  LDCU UR52, c[0x0][0x39c] ;  /* 0x00007380ff3477ac */ /* 0x000e620008000800 */
[----:B------:R0:W-:Y:S02]  /*3f410*/  STL [R1+0x14], R4 ;  /* 0x0000140401007387 */ /* 0x0001e40000100800 */
[----:B0-----:R-:W-:-:S02]  /*3f420*/  VIADD R4, R4, UR77 ;  /* 0x0000004d04047c36 */ /* 0x001fc40008000000 */
[----:B------:R-:W-:Y:S01]  /*3f430*/  IMAD.X R21, R26, 0x1, R12, P6 ;  /* 0x000000011a157824 */ /* 0x000fe200030e060c */
[----:B------:R-:W0:Y:S02]  /*3f440*/  LDCU UR77, c[0x0][0x39c] ;  /* 0x00007380ff4d77ac */ /* 0x000e240008000800 */
[----:B------:R1:W-:Y:S02]  /*3f450*/  STL [R1+0x10], R4 ;  /* 0x0000100401007387 */ /* 0x0003e40000100800 */
[----:B-1----:R-:W-:Y:S02]  /*3f460*/  VIADD R4, R4, UR76 ;  /* 0x0000004c04047c36 */ /* 0x002fe40008000000 */
[----:B------:R-:W-:Y:S01]  /*3f470*/  @P1 STG.E.U8 desc[UR28][R20.64], R23 ;  /* 0x0000001714001986 */ /* 0x000fe2000c10111c */
[----:B------:R-:W-:Y:S01]  /*3f480*/  IADD3 R26, P6, PT, R22, R8, RZ ;  /* 0x00000008161a7210 */ /* 0x000fe20007fde0ff */
[----:B------:R-:W1:Y:S02]  /*3f490*/  LDCU UR76, c[0x0][0x39c] ;  /* 0x00007380ff4c77ac */ /* 0x000e640008000800 */
[----:B------:R0:W-:Y:S02]  /*3f4a0*/  STL [R1+0xc], R4 ;  /* 0x00000c0401007387 */ /* 0x0001e40000100800 */
[----:B0-----:R-:W-:Y:S01]  /*3f4b0*/  VIADD R4, R4, UR75 ;  /* 0x0000004b04047c36 */ /* 0x001fe20008000000 */
[----:B------:R-:W-:Y:S01]  /*3f4c0*/  SHF.R.S32.HI R21, RZ, 0x1f, R22 ;  /* 0x0000001fff157819 */ /* 0x000fe20000011416 */
[----:B------:R-:W0:Y:S03]  /*3f4d0*/  LDCU UR75, c[0x0][0x39c] ;  /* 0x00007380ff4b77ac */ /* 0x000e260008000800 */
[----:B------:R1:W-:Y:S02]  /*3f4e0*/  STL [R1+0x8], R4 ;  /* 0x0000080401007387 */ /* 0x0003e40000100800 */
[----:B-1----:R-:W-:-:S02]  /*3f4f0*/  VIADD R4, R4, UR74 ;  /* 0x0000004a04047c36 */ /* 0x002fc40008000000 */
[----:B------:R-:W-:Y:S01]  /*3f500*/  IMAD.X R27, R21, 0x1, R7, P6 ;  /* 0x00000001151b7824 */ /* 0x000fe200030e0607 */
[----:B------:R-:W1:Y:S01]  /*3f510*/  LDCU UR74, c[0x0][0x39c] ;  /* 0x00007380ff4a77ac */ /* 0x000e620008000800 */
[----:B------:R-:W-:Y:S01]  /*3f520*/  VIADD R17, R4, UR73 ;  /* 0x0000004904117c36 */ /* 0x000fe20008000000 */
[----:B------:R0:W-:Y:S01]  /*3f530*/  STL [R1+0x4], R4 ;  /* 0x0000040401007387 */ /* 0x0001e20000100800 */
[----:B------:R-:W1:Y:S03]  /*3f540*/  LDCU UR73, c[0x0][0x39c] ;  /* 0x00007380ff4977ac */ /* 0x000e660008000800 */
[----:B0-----:R-:W2:Y:S04]  /*3f550*/  LDL.LU R4, [R1+0x1f4] ;  /* 0x0001f40001047983 */ /* 0x001ea80000300800 */
[----:B------:R0:W-:Y:S02]  /*3f560*/  STL [R1], R17 ;  /* 0x0000001101007387 */ /* 0x0001e40000100800 */
[----:B0-----:R-:W-:Y:S01]  /*3f570*/  VIADD R17, R17, UR72 ;  /* 0x0000004811117c36 */ /* 0x001fe20008000000 */
[----:B------:R-:W0:Y:S03]  /*3f580*/  LDCU UR72, c[0x0][0x39c] ;  /* 0x00007380ff4877ac */ /* 0x000e260008000800 */
[----:B------:R-:W-:Y:S01]  /*3f590*/  VIADD R18, R17, UR71 ;  /* 0x0000004711127c36 */ /* 0x000fe20008000000 */
[----:B------:R-:W-:Y:S01]  /*3f5a0*/  STL [R1+0x2048], R17 ;  /* 0x0020481101007387 */ /* 0x000fe20000100800 */
[----:B------:R-:W0:Y:S02]  /*3f5b0*/  LDCU UR71, c[0x0][0x39c] ;  /* 0x00007380ff4777ac */ /* 0x000e240008000800 */
[----:B------:R-:W-:Y:S01]  /*3f5c0*/  VIADD R25, R18, UR70 ;  /* 0x0000004612197c36 */ /* 0x000fe20008000000 */
[----:B------:R1:W-:Y:S01]  /*3f5d0*/  STL [R1+0x20c0], R18 ;  /* 0x0020c01201007387 */ /* 0x0003e20000100800 */
[----:B------:R-:W0:Y:S03]  /*3f5e0*/  LDCU UR70, c[0x0][0x39c] ;  /* 0x00007380ff4677ac */ /* 0x000e260008000800 */
[----:B-1----:R-:W2:Y:S01]  /*3f5f0*/  LDL R18, [R1+0xc08] ;  /* 0x000c080001127983 */ /* 0x002ea20000100800 */
[----:B------:R-:W-:-:S03]  /*3f600*/  VIADD R17, R25, UR69 ;  /* 0x0000004519117c36 */ /* 0x000fc60008000000 */
[----:B------:R-:W-:Y:S01]  /*3f610*/  STL [R1+0x1c], R25 ;  /* 0x00001c1901007387 */ /* 0x000fe20000100800 */
[----:B------:R-:W1:Y:S03]  /*3f620*/  LDCU UR69, c[0x0][0x39c] ;  /* 0x00007380ff4577ac */ /* 0x000e660008000800 */
[----:B------:R0:W-:Y:S04]  /*3f630*/  STL [R1+0x20], R17 ;  /* 0x0000201101007387 */ /* 0x0001e80000100800 */
[----:B------:R1:W-:Y:S01]  /*3f640*/  STL.64 [R1+0x21f0], R12 ;  /* 0x0021f00c01007387 */ /* 0x0003e20000100a00 */
[----:B0-----:R-:W-:Y:S01]  /*3f650*/  VIADD R17, R17, UR68 ;  /* 0x0000004411117c36 */ /* 0x001fe20008000000 */
[----:B------:R-:W0:Y:S03]  /*3f660*/  LDCU UR68, c[0x0][0x39c] ;  /* 0x00007380ff4477ac */ /* 0x000e260008000800 */
[----:B-1----:R-:W-:Y:S01]  /*3f670*/  VIADD R12, R17, UR67 ;  /* 0x00000043110c7c36 */ /* 0x002fe20008000000 */
[----:B------:R-:W-:Y:S01]  /*3f680*/  STL [R1+0x24], R17 ;  /* 0x0000241101007387 */ /* 0x000fe20000100800 */
[----:B------:R-:W1:Y:S03]  /*3f690*/  LDCU UR67, c[0x0][0x39c] ;  /* 0x00007380ff4377ac */ /* 0x000e660008000800 */
[----:B------:R0:W-:Y:S02]  /*3f6a0*/  STL [R1+0x28], R12 ;  /* 0x0000280c01007387 */ /* 0x0001e40000100800 */
[----:B0-----:R-:W-:Y:S01]  /*3f6b0*/  VIADD R12, R12, UR66 ;  /* 0x000000420c0c7c36 */ /* 0x001fe20008000000 */
[----:B------:R-:W0:Y:S04]  /*3f6c0*/  LDCU UR66, c[0x0][0x39c] ;  /* 0x00007380ff4277ac */ /* 0x000e280008000800 */
[----:B------:R1:W-:Y:S02]  /*3f6d0*/  STL [R1+0x38], R12 ;  /* 0x0000380c01007387 */ /* 0x0003e40000100800 */
[----:B-1----:R-:W-:Y:S01]  /*3f6e0*/  VIADD R12, R12, UR65 ;  /* 0x000000410c0c7c36 */ /* 0x002fe20008000000 */
[----:B------:R-:W1:Y:S03]  /*3f6f0*/  LDCU UR65, c[0x0][0x39c] ;  /* 0x00007380ff4177ac */ /* 0x000e660008000800 */
[----:B------:R-:W-:Y:S01]  /*3f700*/  VIADD R17, R12, UR64 ;  /* 0x000000400c117c36 */ /* 0x000fe20008000000 */
[----:B------:R0:W-:Y:S04]  /*3f710*/  STL [R1+0x3c], R12 ;  /* 0x00003c0c01007387 */ /* 0x0001e80000100800 */
[----:B------:R-:W4:Y:S01]  /*3f720*/  LDL R13, [R1+0x14bc] ;  /* 0x0014bc00010d7983 */ /* 0x000f220000100800 */
[----:B------:R-:W1:Y:S03]  /*3f730*/  LDCU UR64, c[0x0][0x39c] ;  /* 0x00007380ff4077ac */ /* 0x000e660008000800 */
[----:B------:R3:W-:Y:S04]  /*3f740*/  STL [R1+0x40], R17 ;  /* 0x0000401101007387 */ /* 0x0007e80000100800 */
[----:B------:R-:W4:Y:S01]  /*3f750*/  LDL R25, [R1+0x13ec] ;  /* 0x0013ec0001197983 */ /* 0x000f220000100800 */
[----:B0-----:R-:W-:-:S02]  /*3f760*/  IMAD.MOV.U32 R12, RZ, RZ, R28 ;  /* 0x000000ffff0c7224 */ /* 0x001fc400078e001c */
[----:B---3--:R-:W-:Y:S01]  /*3f770*/  VIADD R17, R17, UR63 ;  /* 0x0000003f11117c36 */ /* 0x008fe20008000000 */
[----:B------:R-:W4:Y:S04]  /*3f780*/  LDCU UR63, c[0x0][0x398] ;  /* 0x00007300ff3f77ac */ /* 0x000f280008000800 */
[----:B------:R0:W-:Y:S04]  /*3f790*/  STL [R1+0x44], R17 ;  /* 0x0000441101007387 */ /* 0x0001e80000100800 */
[----:B------:R-:W3:Y:S01]  /*3f7a0*/  LDL.LU R24, [R1+0x84] ;  /* 0x0000840001187983 */ /* 0x000ee20000300800 */
[----:B0-----:R-:W-:Y:S01]  /*3f7b0*/  VIADD R17, R17, UR62 ;  /* 0x0000003e11117c36 */ /* 0x001fe20008000000 */
[----:B------:R-:W0:Y:S04]  /*3f7c0*/  LDCU UR62, c[0x0][0x398] ;  /* 0x00007300ff3e77ac */ /* 0x000e280008000800 */
[----:B------:R-:W-:Y:S01]  /*3f7d0*/  STL [R1+0x48], R17 ;  /* 0x0000481101007387 */ /* 0x000fe20000100800 */
[----:B--2---:R-:W-:-:S05]  /*3f7e0*/  VIADD R20, R18, 0x3 ;  /* 0x0000000312147836 */ /* 0x004fca0000000000 */
[----:B------:R-:W-:Y:S02]  /*3f7f0*/  ISETP.GE.AND P1, PT, R20, UR46, PT ;  /* 0x0000002e14007c0c */ /* 0x000fe4000bf26270 */
[----:B------:R-:W-:Y:S01]  /*3f800*/  PRMT R20, R4, 0x7770, RZ ;  /* 0x0000777004147816 */ /* 0x000fe200000000ff */
[----:B------:R-:W-:Y:S01]  /*3f810*/  VIADD R23, R18, 0x4 ;  /* 0x0000000412177836 */ /* 0x000fe20000000000 */
[----:B------:R-:W2:Y:S03]  /*3f820*/  LDCU UR46, c[0x0][0x39c] ;  /* 0x00007380ff2e77ac */ /* 0x000ea60008000800 */
[----:B------:R0:W-:Y:S02]  /*3f830*/  @P4 STG.E.U8 desc[UR28][R26.64], R20 ;  /* 0x000000141a004986 */ /* 0x0001e4000c10111c */
[----:B0-----:R-:W-:Y:S02]  /*3f840*/  IADD3 R26, P6, PT, R22, R16, RZ ;  /* 0x00000010161a7210 */ /* 0x001fe40007fde0ff */
[----:B------:R-:W-:-:S03]  /*3f850*/  PRMT R20, R4, 0x7771, RZ ;  /* 0x0000777104147816 */ /* 0x000fc600000000ff */
[----:B------:R-:W-:Y:S01]  /*3f860*/  IMAD.X R27, R21, 0x1, R5, P6 ;  /* 0x00000001151b7824 */ /* 0x000fe200030e0605 */
[----:B------:R-:W-:-:S04]  /*3f870*/  IADD3 R28, P6, PT, R22, R2, RZ ;  /* 0x00000002161c7210 */ /* 0x000fc80007fde0ff */
[----:B------:R0:W-:Y:S01]  /*3f880*/  @P5 STG.E.U8 desc[UR28][R26.64], R20 ;  /* 0x000000141a005986 */ /* 0x0001e2000c10111c */
[----:B------:R-:W-:Y:S01]  /*3f890*/  IMAD.X R29, R21, 0x1, R3, P6 ;  /* 0x00000001151d7824 */ /* 0x000fe200030e0603 */
[----:B------:R-:W-:Y:S02]  /*3f8a0*/  ISETP.GE.AND P4, PT, R23, UR48, PT ;  /* 0x0000003017007c0c */ /* 0x000fe4000bf86270 */
[----:B------:R-:W-:Y:S01]  /*3f8b0*/  PRMT R23, R4, 0x7772, RZ ;  /* 0x0000777204177816 */ /* 0x000fe200000000ff */
[----:B------:R-:W1:Y:S01]  /*3f8c0*/  LDCU UR48, c[0x0][0x39c] ;  /* 0x00007380ff3077ac */ /* 0x000e620008000800 */
[----:B0-----:R-:W-:Y:S02]  /*3f8d0*/  VIADD R20, R18, 0x5 ;  /* 0x0000000512147836 */ /* 0x001fe40000000000 */
[----:B------:R-:W-:Y:S01]  /*3f8e0*/  VIADD R18, R17, UR12 ;  /* 0x0000000c11127c36 */ /* 0x000fe20008000000 */
[----:B------:R-:W-:Y:S01]  /*3f8f0*/  IADD3 R26, P6, PT, R22, R6, RZ ;  /* 0x00000006161a7210 */ /* 0x000fe20007fde0ff */
[----:B------:R-:W2:Y:S04]  /*3f900*/  LDL R17, [R1+0xc04] ;  /* 0x000c040001117983 */ /* 0x000ea80000100800 */
[----:B------:R0:W-:Y:S01]  /*3f910*/  STL [R1+0x50], R18 ;  /* 0x0000501201007387 */ /* 0x0001e20000100800 */
[----:B------:R-:W-:Y:S01]  /*3f920*/  ISETP.GE.AND P5, PT, R20, UR50, PT ;  /* 0x0000003214007c0c */ /* 0x000fe2000bfa6270 */
[----:B------:R-:W-:Y:S01]  /*3f930*/  IMAD.X R27, R21, 0x1, R0, P6 ;  /* 0x00000001151b7824 */ /* 0x000fe200030e0600 */
[----:B------:R-:W-:Y:S01]  /*3f940*/  PRMT R20, R4, 0x7773, RZ ;  /* 0x0000777304147816 */ /* 0x000fe200000000ff */
[----:B------:R1:W-:Y:S04]  /*3f950*/  @P2 STG.E.U8 desc[UR28][R28.64], R23 ;  /* 0x000000171c002986 */ /* 0x0003e8000c10111c */
[----:B------:R-:W2:Y:S01]  /*3f960*/  LDL.LU R4, [R1+0x21f8] ;  /* 0x0021f80001047983 */ /* 0x000ea20000300800 */
[----:B------:R-:W2:Y:S01]  /*3f970*/  LDCU UR12, c[0x0][0x398] ;  /* 0x00007300ff0c77ac */ /* 0x000ea20008000800 */
[----:B0-----:R-:W-:-:S02]  /*3f980*/  VIADD R18, R18, UR13 ;  /* 0x0000000d12127c36 */ /* 0x001fc40008000000 */
[----:B------:R0:W-:Y:S01]  /*3f990*/  @P3 STG.E.U8 desc[UR28][R26.64], R20 ;  /* 0x000000141a003986 */ /* 0x0001e2000c10111c */
[----:B----4-:R-:W-:Y:S01]  /*3f9a0*/  ISETP.LT.AND P2, PT, R13, UR63, !P0 ;  /* 0x0000003f0d007c0c */ /* 0x010fe2000c741270 */
[----:B------:R-:W4:Y:S01]  /*3f9b0*/  LDCU UR63, c[0x0][0x398] ;  /* 0x00007300ff3f77ac */ /* 0x000f220008000800 */
[----:B------:R-:W2:Y:S01]  /*3f9c0*/  LDCU UR50, c[0x0][0x39c] ;  /* 0x00007380ff3277ac */ /* 0x000ea20008000800 */
[----:B------:R3:W-:Y:S01]  /*3f9d0*/  STL [R1+0x54], R18 ;  /* 0x0000541201007387 */ /* 0x0007e20000100800 */
[----:B-1----:R-:W-:Y:S01]  /*3f9e0*/  IMAD.MOV.U32 R23, RZ, RZ, R12 ;  /* 0x000000ffff177224 */ /* 0x002fe200078e000c */
[----:B------:R-:W1:Y:S02]  /*3f9f0*/  LDCU UR13, c[0x0][0x39c] ;  /* 0x00007380ff0d77ac */ /* 0x000e640008000800 */
[----:B0-----:R-:W4:Y:S01]  /*3fa00*/  LDL R20, [R1+0x1438] ;  /* 0x0014380001147983 */ /* 0x001f220000100800 */
[C---:B------:R-:W-:Y:S02]  /*3fa10*/  IADD3 R26, P3, PT, R22.reuse, R9, RZ ;  /* 0x00000009161a7210 */ /* 0x040fe40007f7e0ff */
[----:B------:R-:W-:-:S05]  /*3fa20*/  IADD3 R12, P6, PT, R22, R10, RZ ;  /* 0x0000000a160c7210 */ /* 0x000fca0007fde0ff */
[C---:B------:R-:W-:Y:S02]  /*3fa30*/  IMAD.X R13, R21.reuse, 0x1, R14, P6 ;  /* 0x00000001150d7824 */ /* 0x040fe400030e060e */
[----:B---3--:R-:W-:Y:S01]  /*3fa40*/  VIADD R18, R18, UR14 ;  /* 0x0000000e12127c36 */ /* 0x008fe20008000000 */
[----:B------:R0:W-:Y:S01]  /*3fa50*/  STL [R1+0x21ec], R10 ;  /* 0x0021ec0a01007387 */ /* 0x0001e20000100800 */
[----:B------:R-:W3:Y:S03]  /*3fa60*/  LDCU UR14, c[0x0][0x398] ;  /* 0x00007300ff0e77ac */ /* 0x000ee60008000800 */
[----:B0-----:R-:W3:Y:S04]  /*3fa70*/  LDL.LU R10, [R1+0x144] ;  /* 0x00014400010a7983 */ /* 0x001ee80000300800 */
[----:B------:R0:W-:Y:S02]  /*3fa80*/  STL [R1+0x58], R18 ;  /* 0x0000581201007387 */ /* 0x0001e40000100800 */
[----:B0-----:R-:W-:Y:S01]  /*3fa90*/  VIADD R18, R18, UR15 ;  /* 0x0000000f12127c36 */ /* 0x001fe20008000000 */
[----:B------:R-:W0:Y:S01]  /*3faa0*/  LDCU UR15, c[0x0][0x39c] ;  /* 0x00007380ff0f77ac */ /* 0x000e220008000800 */
[----:B--2---:R-:W-:Y:S01]  /*3fab0*/  IMAD.X R27, R21, 0x1, R4, P3 ;  /* 0x00000001151b7824 */ /* 0x004fe200018e0604 */
[----:B------:R-:W-:-:S05]  /*3fac0*/  IADD3 R28, P3, PT, R22, R11, RZ ;  /* 0x0000000b161c7210 */ /* 0x000fca0007f7e0ff */
[----:B------:R-:W-:Y:S01]  /*3fad0*/  IMAD.X R29, R21, 0x1, R15, P3 ;  /* 0x00000001151d7824 */ /* 0x000fe200018e060f */
[----:B------:R-:W-:Y:S01]  /*3fae0*/  ISETP.LT.AND P3, PT, R25, UR12, !P0 ;  /* 0x0000000c19007c0c */ /* 0x000fe2000c761270 */
[----:B------:R-:W2:Y:S01]  /*3faf0*/  LDCU UR12, c[0x0][0x39c] ;  /* 0x00007380ff0c77ac */ /* 0x000ea20008000800 */
[----:B----4-:R-:W-:Y:S02]  /*3fb00*/  ISETP.LT.AND P6, PT, R20, UR62, !P0 ;  /* 0x0000003e14007c0c */ /* 0x010fe4000c7c1270 */
[C---:B------:R-:W-:Y:S01]  /*3fb10*/  PRMT R20, R24.reuse, 0x7770, RZ ;  /* 0x0000777018147816 */ /* 0x040fe200000000ff */
[----:B------:R-:W4:Y:S04]  /*3fb20*/  LDCU UR62, c[0x0][0x398] ;  /* 0x00007300ff3e77ac */ /* 0x000f280008000800 */
[----:B------:R0:W-:Y:S02]  /*3fb30*/  @P2 STG.E.U8 desc[UR28][R26.64], R20 ;  /* 0x000000141a002986 */ /* 0x0001e4000c10111c */
[----:B0-----:R-:W-:Y:S01]  /*3fb40*/  IMAD.MOV.U32 R27, RZ, RZ, R23 ;  /* 0x000000ffff1b7224 */ /* 0x001fe200078e0017 */
[----:B------:R-:W-:-:S02]  /*3fb50*/  PRMT R23, R24, 0x7771, RZ ;  /* 0x0000777118177816 */ /* 0x000fc400000000ff */
[----:B------:R-:W-:-:S03]  /*3fb60*/  PRMT R20, R24, 0x7772, RZ ;  /* 0x0000777218147816 */ /* 0x000fc600000000ff */
[----:B------:R0:W-:Y:S04]  /*3fb70*/  @P6 STG.E.U8 desc[UR28][R12.64], R23 ;  /* 0x000000170c006986 */ /* 0x0001e8000c10111c */
[----:B------:R1:W-:Y:S04]  /*3fb80*/  @P3 STG.E.U8 desc[UR28][R28.64], R20 ;  /* 0x000000141c003986 */ /* 0x0003e8000c10111c */
[----:B0-----:R-:W2:Y:S04]  /*3fb90*/  LDL.LU.64 R12, [R1+0x21f0] ;  /* 0x0021f000010c7983 */ /* 0x001ea80000300a00 */
[----:B------:R0:W-:Y:S04]  /*3fba0*/  STL [R1+0x5c], R18 ;  /* 0x00005c1201007387 */ /* 0x0001e80000100800 */
[----:B-1----:R-:W2:Y:S01]  /*3fbb0*/  LDL R29, [R1+0x13bc] ;  /* 0x0013bc00011d7983 */ /* 0x002ea20000100800 */
[----:B------:R-:W-:Y:S01]  /*3fbc0*/  IMAD.MOV.U32 R28, RZ, RZ, R27 ;  /* 0x000000ffff1c7224 */ /* 0x000fe200078e001b */
[----:B------:R-:W-:Y:S01]  /*3fbd0*/  PRMT R24, R24, 0x7773, RZ ;  /* 0x0000777318187816 */ /* 0x000fe200000000ff */
[----:B0-----:R-:W-:Y:S01]  /*3fbe0*/  VIADD R18, R18, UR16 ;  /* 0x0000001012127c36 */ /* 0x001fe20008000000 */
[----:B----4-:R-:W-:-:S02]  /*3fbf0*/  ISETP.LT.AND P3, PT, R17, UR62, !P1 ;  /* 0x0000003e11007c0c */ /* 0x010fc4000cf61270 */
[----:B------:R-:W-:Y:S01]  /*3fc00*/  SHF.R.S32.HI R20, RZ, 0x1f, R19 ;  /* 0x0000001fff147819 */ /* 0x000fe20000011413 */
[----:B------:R-:W0:Y:S01]  /*3fc10*/  LDCU UR16, c[0x0][0x39c] ;  /* 0x00007380ff1077ac */ /* 0x000e220008000800 */
[----:B------:R-:W1:Y:S01]  /*3fc20*/  LDCU UR62, c[0x0][0x39c] ;  /* 0x00007380ff3e77ac */ /* 0x000e620008000800 */
[----:B------:R4:W-:Y:S02]  /*3fc30*/  STL [R1+0x60], R18 ;  /* 0x0000601201007387 */ /* 0x0009e40000100800 */
[----:B----4-:R-:W-:Y:S01]  /*3fc40*/  VIADD R18, R18, UR17 ;  /* 0x0000001112127c36 */ /* 0x010fe20008000000 */
[----:B------:R-:W4:Y:S04]  /*3fc50*/  LDCU UR17, c[0x0][0x398] ;  /* 0x00007300ff1177ac */ /* 0x000f280008000800 */
[----:B------:R-:W-:Y:S01]  /*3fc60*/  STL [R1+0x64], R18 ;  /* 0x0000641201007387 */ /* 0x000fe20000100800 */
[----:B--2---:R-:W-:-:S02]  /*3fc70*/  ISETP.LT.AND P0, PT, R29, UR63, !P0 ;  /* 0x0000003f1d007c0c */ /* 0x004fc4000c701270 */
[----:B------:R-:W-:Y:S01]  /*3fc80*/  IADD3 R26, P2, PT, R22, R13, RZ ;  /* 0x0000000d161a7210 */ /* 0x000fe20007f5e0ff */
[----:B------:R-:W2:Y:S04]  /*3fc90*/  LDCU UR63, c[0x0][0x398] ;  /* 0x00007300ff3f77ac */ /* 0x000ea80008000800 */
[----:B------:R-:W-:-:S06]  /*3fca0*/  IMAD.X R27, R21, 0x1, R12, P2 ;  /* 0x00000001151b7824 */ /* 0x000fcc00010e060c */
[----:B------:R0:W-:Y:S04]  /*3fcb0*/  @P0 STG.E.U8 desc[UR28][R26.64], R24 ;  /* 0x000000181a000986 */ /* 0x0001e8000c10111c */
[----:B0-----:R-:W2:Y:S04]  /*3fcc0*/  LDL R27, [R1+0x14fc] ;  /* 0x0014fc00011b7983 */ /* 0x001ea80000100800 */
[----:B------:R-:W4:Y:S01]  /*3fcd0*/  LDL R24, [R1+0x14f8] ;  /* 0x0014f80001187983 */ /* 0x000f220000100800 */
[C---:B------:R-:W-:Y:S02]  /*3fce0*/  IADD3 R22, P2, PT, R19.reuse, R8, RZ ;  /* 0x0000000813167210 */ /* 0x040fe40007f5e0ff */
[----:B---3--:R-:W-:Y:S01]  /*3fcf0*/  PRMT R21, R10, 0x7770, RZ ;  /* 0x000077700a157816 */ /* 0x008fe200000000ff */
[----:B------:R-:W-:Y:S01]  /*3fd00*/  VIADD R18, R18, UR18 ;  /* 0x0000001212127c36 */ /* 0x000fe20008000000 */
[----:B------:R-:W-:Y:S01]  /*3fd10*/  IADD3 R26, P0, PT, R19, R16, RZ ;  /* 0x00000010131a7210 */ /* 0x000fe20007f1e0ff */
[----:B------:R0:W-:Y:S01]  /*3fd20*/  STL [R1+0x21e4], R16 ;  /* 0x0021e41001007387 */ /* 0x0001e20000100800 */
[----:B------:R-:W-:Y:S01]  /*3fd30*/  IMAD.X R23, R20, 0x1, R7, P2 ;  /* 0x0000000114177824 */ /* 0x000fe200010e0607 */
[----:B------:R-:W3:Y:S04]  /*3fd40*/  LDCU UR18, c[0x0][0x39c] ;  /* 0x00007380ff1277ac */ /* 0x000ee80008000800 */
[----:B------:R-:W-:Y:S04]  /*3fd50*/  @P3 STG.E.U8 desc[UR28][R22.64], R21 ;  /* 0x0000001516003986 */ /* 0x000fe8000c10111c */
[----:B0-----:R-:W3:Y:S04]  /*3fd60*/  LDL.LU R16, [R1+0x1b4] ;  /* 0x0001b40001107983 */ /* 0x001ee80000300800 */
[----:B------:R0:W-:Y:S02]  /*3fd70*/  STL [R1+0x68], R18 ;  /* 0x0000681201007387 */ /* 0x0001e40000100800 */
[----:B0-----:R-:W-:Y:S01]  /*3fd80*/  VIADD R18, R18, UR19 ;  /* 0x0000001312127c36 */ /* 0x001fe20008000000 */
[----:B--2---:R-:W-:-:S02]  /*3fd90*/  ISETP.LT.AND P2, PT, R27, UR14, !P1 ;  /* 0x0000000e1b007c0c */ /* 0x004fc4000cf41270 */
[----:B----4-:R-:W-:Y:S01]  /*3fda0*/  ISETP.LT.AND P3, PT, R24, UR63, !P1 ;  /* 0x0000003f18007c0c */ /* 0x010fe2000cf61270 */
[----:B------:R-:W-:Y:S01]  /*3fdb0*/  IMAD.X R27, R20, 0x1, R5, P0 ;  /* 0x00000001141b7824 */ /* 0x000fe200000e0605 */
[C---:B------:R-:W-:Y:S01]  /*3fdc0*/  PRMT R24, R10.reuse, 0x7771, RZ ;  /* 0x000077710a187816 */ /* 0x040fe200000000ff */
[----:B------:R-:W-:Y:S01]  /*3fdd0*/  STL [R1+0x6c], R18 ;  /* 0x00006c1201007387 */ /* 0x000fe20000100800 */
[----:B------:R-:W0:Y:S01]  /*3fde0*/  LDCU UR14, c[0x0][0x398] ;  /* 0x00007300ff0e77ac */ /* 0x000e220008000800 */
[----:B------:R-:W-:Y:S01]  /*3fdf0*/  PRMT R21, R10, 0x7772, RZ ;  /* 0x000077720a157816 */ /* 0x000fe200000000ff */
[----:B------:R-:W2:Y:S01]  /*3fe00*/  LDCU UR19, c[0x0][0x398] ;  /* 0x00007300ff1377ac */ /* 0x000ea20008000800 */
[----:B------:R-:W4:Y:S04]  /*3fe10*/  LDCU UR63, c[0x0][0x39c] ;  /* 0x00007380ff3f77ac */ /* 0x000f280008000800 */
[----:B------:R1:W-:Y:S04]  /*3fe20*/  @P2 STG.E.U8 desc[UR28][R26.64], R24 ;  /* 0x000000181a002986 */ /* 0x0003e8000c10111c */
[----:B-1----:R-:W2:Y:S04]  /*3fe30*/  LDL R27, [R1+0x14d8] ;  /* 0x0014d800011b7983 */ /* 0x002ea80000100800 */
[----:B------:R-:W0:Y:S01]  /*3fe40*/  LDL R24, [R1+0x14bc] ;  /* 0x0014bc0001187983 */ /* 0x000e220000100800 */
[C---:B------:R-:W-:Y:S01]  /*3fe50*/  IADD3 R22, P0, PT, R19.reuse, R2, RZ ;  /* 0x0000000213167210 */ /* 0x040fe20007f1e0ff */
[----:B------:R-:W-:Y:S01]  /*3fe60*/  VIADD R18, R18, UR20 ;  /* 0x0000001412127c36 */ /* 0x000fe20008000000 */
[----:B------:R-:W1:Y:S03]  /*3fe70*/  LDCU UR20, c[0x0][0x398] ;  /* 0x00007300ff1477ac */ /* 0x000e660008000800 */
[----:B------:R-:W-:Y:S01]  /*3fe80*/  IMAD.X R23, R20, 0x1, R3, P0 ;  /* 0x0000000114177824 */ /* 0x000fe200000e0603 */
[----:B------:R-:W-:Y:S01]  /*3fe90*/  IADD3 R26, P0, PT, R19, R6, RZ ;  /* 0x00000006131a7210 */ /* 0x000fe20007f1e0ff */
[----:B------:R3:W-:Y:S04]  /*3fea0*/  STL [R1+0x70], R18 ;  /* 0x0000701201007387 */ /* 0x0007e80000100800 */
[----:B------:R0:W-:Y:S01]  /*3feb0*/  @P3 STG.E.U8 desc[UR28][R22.64], R21 ;  /* 0x0000001516003986 */ /* 0x0001e2000c10111c */
[----:B---3--:R-:W-:Y:S01]  /*3fec0*/  VIADD R18, R18, UR21 ;  /* 0x0000001512127c36 */ /* 0x008fe20008000000 */
[----:B------:R-:W3:Y:S01]  /*3fed0*/  LDCU UR21, c[0x0][0x39c] ;  /* 0x00007380ff1577ac */ /* 0x000ee20008000800 */
[----:B--2---:R-:W-:-:S02]  /*3fee0*/  ISETP.LT.AND P2, PT, R27, UR17, !P1 ;  /* 0x000000111b007c0c */ /* 0x004fc4000cf41270 */
[----:B0-----:R-:W-:Y:S01]  /*3fef0*/  ISETP.LT.AND P3, PT, R24, UR14, !P1 ;  /* 0x0000000e18007c0c */ /* 0x001fe2000cf61270 */
[----:B------:R-:W-:Y:S01]  /*3ff00*/  IMAD.X R27, R20, 0x1, R0, P0 ;  /* 0x00000001141b7824 */ /* 0x000fe200000e0600 */
[----:B------:R-:W-:Y:S01]  /*3ff10*/  PRMT R24, R10, 0x7773, RZ ;  /* 0x000077730a187816 */ /* 0x000fe200000000ff */
[----:B------:R-:W0:Y:S01]  /*3ff20*/  LDCU UR17, c[0x0][0x398] ;  /* 0x00007300ff1177ac */ /* 0x000e220008000800 */
[----:B------:R-:W2:Y:S04]  /*3ff30*/  LDL.LU R10, [R1+0x21ec] ;  /* 0x0021ec00010a7983 */ /* 0x000ea80000300800 */
[----:B------:R-:W-:Y:S01]  /*3ff40*/  STL [R1+0x74], R18 ;  /* 0x0000741201007387 */ /* 0x000fe20000100800 */
[----:B------:R-:W-:Y:S01]  /*3ff50*/  PRMT R21, R16, 0x7770, RZ ;  /* 0x0000777010157816 */ /* 0x000fe200000000ff */
[----:B------:R-:W0:Y:S02]  /*3ff60*/  LDCU UR14, c[0x0][0x39c] ;  /* 0x00007380ff0e77ac */ /* 0x000e240008000800 */
[----:B------:R1:W-:Y:S04]  /*3ff70*/  @P2 STG.E.U8 desc[UR28][R26.64], R24 ;  /* 0x000000181a002986 */ /* 0x0003e8000c10111c */
[----:B-1----:R-:W2:Y:S04]  /*3ff80*/  LDL R26, [R1+0xc08] ;  /* 0x000c0800011a7983 */ /* 0x002ea80000100800 */
[----:B------:R-:W3:Y:S01]  /*3ff90*/  LDL R27, [R1+0x1438] ;  /* 0x00143800011b7983 */ /* 0x000ee20000100800 */
[----:B------:R-:W-:-:S05]  /*3ffa0*/  IADD3 R22, P0, PT, R19, R9, RZ ;  /* 0x0000000913167210 */ /* 0x000fca0007f1e0ff */
[----:B------:R-:W-:-:S05]  /*3ffb0*/  IMAD.X R23, R20, 0x1, R4, P0 ;  /* 0x0000000114177824 */ /* 0x000fca00000e0604 */
[----:B------:R1:W-:Y:S01]  /*3ffc0*/  @P3 STG.E.U8 desc[UR28][R22.64], R21 ;  /* 0x0000001516003986 */ /* 0x0003e2000c10111c */
[----:B0-----:R-:W-:-:S03]  /*3ffd0*/  ISETP.LT.AND P3, PT, R25, UR17, !P1 ;  /* 0x0000001119007c0c */ /* 0x001fc6000cf61270 */
[----:B------:R-:W4:Y:S04]  /*3ffe0*/  LDL.LU R25, [R1+0x21e8] ;  /* 0x0021e80001197983 */ /* 0x000f280000300800 */
[----:B------:R0:W-:Y:S01]  /*3fff0*/  STL [R1+0x21e0], R14 ;  /* 0x0021e00e01007387 */ /* 0x0001e20000100800 */
[----:B------:R-:W-:Y:S01]  /*40000*/  VIADD R18, R18, UR22 ;  /* 0x0000001612127c36 */ /* 0x000fe20008000000 */
[----:B------:R-:W0:Y:S01]  /*40010*/  LDCU UR22, c[0x0][0x398] ;  /* 0x00007300ff1677ac */ /* 0x000e220008000800 */
[----:B------:R-:W0:Y:S01]  /*40020*/  LDCU UR17, c[0x0][0x39c] ;  /* 0x00007380ff1177ac */ /* 0x000e220008000800 */
[----:B-1----:R-:W-:Y:S01]  /*40030*/  PRMT R21, R16, 0x7772, RZ ;  /* 0x0000777210157816 */ /* 0x002fe200000000ff */
[----:B--2---:R-:W-:Y:S01]  /*40040*/  IMAD.MOV.U32 R24, RZ, RZ, R26 ;  /* 0x000000ffff187224 */ /* 0x004fe200078e001a */
[----:B------:R-:W-:-:S02]  /*40050*/  IADD3 R26, P0, PT, R19, R10, RZ ;  /* 0x0000000a131a7210 */ /* 0x000fc40007f1e0ff */
[----:B---3--:R-:W-:-:S03]  /*40060*/  ISETP.LT.AND P2, PT, R27, UR19, !P1 ;  /* 0x000000131b007c0c */ /* 0x008fc6000cf41270 */
[C---:B------:R-:W-:Y:S01]  /*40070*/  IMAD.X R27, R20.reuse, 0x1, R14, P0 ;  /* 0x00000001141b7824 */ /* 0x040fe200000e060e */
[----:B------:R-:W-:Y:S01]  /*40080*/  IADD3 R22, P0, PT, R19, R11, RZ ;  /* 0x0000000b13167210 */ /* 0x000fe20007f1e0ff */
[----:B0-----:R-:W2:Y:S04]  /*40090*/  LDL.LU R14, [R1+0x1f8] ;  /* 0x0001f800010e7983 */ /* 0x001ea80000300800 */
[----:B------:R0:W-:Y:S01]  /*400a0*/  STL.64 [R1+0x21d8], R10 ;  /* 0x0021d80a01007387 */ /* 0x0001e20000100a00 */
[----:B------:R-:W-:Y:S01]  /*400b0*/  IMAD.X R23, R20, 0x1, R15, P0 ;  /* 0x0000000114177824 */ /* 0x000fe200000e060f */
[----:B------:R-:W1:Y:S01]  /*400c0*/  LDCU UR19, c[0x0][0x398] ;  /* 0x00007300ff1377ac */ /* 0x000e620008000800 */
[----:B0-----:R-:W-:Y:S01]  /*400d0*/  IMAD.MOV.U32 R11, RZ, RZ, R24 ;  /* 0x000000ffff0b7224 */ /* 0x001fe200078e0018 */
[----:B------:R-:W-:-:S05]  /*400e0*/  PRMT R24, R16, 0x7771, RZ ;  /* 0x0000777110187816 */ /* 0x000fca00000000ff */
[----:B------:R0:W-:Y:S01]  /*400f0*/  @P2 STG.E.U8 desc[UR28][R26.64], R24 ;  /* 0x000000181a002986 */ /* 0x0001e2000c10111c */
[----:B------:R-:W-:-:S03]  /*40100*/  ISETP.LT.AND P1, PT, R29, UR20, !P1 ;  /* 0x000000141d007c0c */ /* 0x000fc6000cf21270 */
[----:B------:R3:W-:Y:S01]  /*40110*/  STL.64 [R1+0x21d0], R12 ;  /* 0x0021d00c01007387 */ /* 0x0007e20000100a00 */
[----:B0-----:R-:W-:Y:S01]  /*40120*/  IMAD.MOV.U32 R24, RZ, RZ, R28 ;  /* 0x000000ffff187224 */ /* 0x001fe200078e001c */
[----:B------:R-:W-:Y:S02]  /*40130*/  IADD3 R28, P0, PT, R19, R13, RZ ;  /* 0x0000000d131c7210 */ /* 0x000fe40007f1e0ff */
[----:B------:R0:W-:Y:S04]  /*40140*/  @P3 STG.E.U8 desc[UR28][R22.64], R21 ;  /* 0x0000001516003986 */ /* 0x0001e8000c10111c */
[----:B---3--:R-:W3:Y:S01]  /*40150*/  LDL R13, [R1+0x14f8] ;  /* 0x0014f800010d7983 */ /* 0x008ee20000100800 */
[----:B------:R-:W3:Y:S01]  /*40160*/  LDCU UR20, c[0x0][0x398] ;  /* 0x00007300ff1477ac */ /* 0x000ee20008000800 */
[----:B------:R-:W-:-:S02]  /*40170*/  IMAD.X R29, R20, 0x1, R12, P0 ;  /* 0x00000001141d7824 */ /* 0x000fc400000e060c */
[----:B------:R-:W3:Y:S01]  /*40180*/  LDL R12, [R1+0x14fc] ;  /* 0x0014fc00010c7983 */ /* 0x000ee20000100800 */
[----:B------:R-:W-:-:S03]  /*40190*/  PRMT R20, R16, 0x7773, RZ ;  /* 0x0000777310147816 */ /* 0x000fc600000000ff */
[----:B------:R-:W3:Y:S01]  /*401a0*/  LDL.LU R16, [R1+0x21e4] ;  /* 0x0021e40001107983 */ /* 0x000ee20000300800 */
[----:B-1----:R-:W-:Y:S02]  /*401b0*/  ISETP.LT.AND P3, PT, R17, UR19, !P4 ;  /* 0x0000001311007c0c */ /* 0x002fe4000e761270 */
[----:B----4-:R-:W-:Y:S01]  /*401c0*/  SHF.R.S32.HI R26, RZ, 0x1f, R25 ;  /* 0x0000001fff1a7819 */ /* 0x010fe20000011419 */
[----:B------:R-:W-:Y:S01]  /*401d0*/  VIADD R10, R18, UR23 ;  /* 0x00000017120a7c36 */ /* 0x000fe20008000000 */
[----:B0-----:R-:W-:Y:S01]  /*401e0*/  IADD3 R22, P2, PT, R25, R8, RZ ;  /* 0x0000000819167210 */ /* 0x001fe20007f5e0ff */
[----:B------:R-:W-:Y:S01]  /*401f0*/  @P1 STG.E.U8 desc[UR28][R28.64], R20 ;  /* 0x000000141c001986 */ /* 0x000fe2000c10111c */
[----:B------:R-:W-:Y:S02]  /*40200*/  IMAD.MOV.U32 R27, RZ, RZ, R11 ;  /* 0x000000ffff1b7224 */ /* 0x000fe400078e000b */
[----:B------:R-:W-:Y:S01]  /*40210*/  VIADD R17, R10, UR24 ;  /* 0x000000180a117c36 */ /* 0x000fe20008000000 */
[----:B------:R-:W4:Y:S01]  /*40220*/  LDL R11, [R1+0x14d8] ;  /* 0x0014d800010b7983 */ /* 0x000f220000100800 */
[----:B------:R-:W-:Y:S01]  /*40230*/  IMAD.X R23, R26, 0x1, R7, P2 ;  /* 0x000000011a177824 */ /* 0x000fe200010e0607 */
[----:B------:R-:W4:Y:S01]  /*40240*/  LDCU UR24, c[0x0][0x398] ;  /* 0x00007300ff1877ac */ /* 0x000f220008000800 */
[----:B------:R-:W-:Y:S01]  /*40250*/  VIADD R21, R17, UR25 ;  /* 0x0000001911157c36 */ /* 0x000fe20008000000 */
[----:B------:R0:W-:Y:S01]  /*40260*/  STL [R1+0x21c8], R7 ;  /* 0x0021c80701007387 */ /* 0x0001e20000100800 */
[----:B------:R-:W1:Y:S01]  /*40270*/  LDCU UR23, c[0x0][0x39c] ;  /* 0x00007380ff1777ac */ /* 0x000e620008000800 */
[----:B------:R-:W1:Y:S01]  /*40280*/  LDCU UR19, c[0x0][0x39c] ;  /* 0x00007380ff1377ac */ /* 0x000e620008000800 */
[----:B------:R-:W1:Y:S01]  /*40290*/  LDCU UR25, c[0x0][0x39c] ;  /* 0x00007380ff1977ac */ /* 0x000e620008000800 */
[----:B0-----:R-:W4:Y:S01]  /*402a0*/  LDL.LU R7, [R1+0x88] ;  /* 0x0000880001077983 */ /* 0x001f220000300800 */
[----:B--2---:R-:W-:-:S05]  /*402b0*/  PRMT R19, R14, 0x7770, RZ ;  /* 0x000077700e137816 */ /* 0x004fca00000000ff */
[----:B------:R0:W-:Y:S02]  /*402c0*/  @P3 STG.E.U8 desc[UR28][R22.64], R19 ;  /* 0x0000001316003986 */ /* 0x0001e4000c10111c */
[----:B0-----:R-:W-:Y:S01]  /*402d0*/  VIADD R19, R21, UR26 ;  /* 0x0000001a15137c36 */ /* 0x001fe20008000000 */
[----:B---3--:R-:W-:Y:S02]  /*402e0*/  ISETP.LT.AND P2, PT, R12, UR22, !P4 ;  /* 0x000000160c007c0c */ /* 0x008fe4000e741270 */
[----:B------:R-:W-:Y:S01]  /*402f0*/  IADD3 R28, P0, PT, R25, R16, RZ ;  /* 0x00000010191c7210 */ /* 0x000fe20007f1e0ff */
[----:B------:R-:W-:Y:S01]  /*40300*/  IMAD.MOV.U32 R12, RZ, RZ, R24 ;  /* 0x000000ffff0c7224 */ /* 0x000fe200078e0018 */
[----:B------:R-:W-:Y:S02]  /*40310*/  PRMT R24, R14, 0x7771, RZ ;  /* 0x000077710e187816 */ /* 0x000fe400000000ff */
[----:B------:R-:W-:Y:S01]  /*40320*/  ISETP.LT.AND P3, PT, R13, UR20, !P4 ;  /* 0x000000140d007c0c */ /* 0x000fe2000e761270 */
[----:B------:R-:W0:Y:S01]  /*40330*/  LDCU UR22, c[0x0][0x398] ;  /* 0x00007300ff1677ac */ /* 0x000e220008000800 */
[C---:B------:R-:W-:Y:S01]  /*40340*/  IMAD.X R29, R26.reuse, 0x1, R5, P0 ;  /* 0x000000011a1d7824 */ /* 0x040fe200000e0605 */
[----:B------:R-:W2:Y:S04]  /*40350*/  LDL R13, [R1+0x1438] ;  /* 0x00143800010d7983 */ /* 0x000ea80000100800 */
[----:B------:R-:W-:Y:S01]  /*40360*/  STL [R1+0x1b80], R19 ;  /* 0x001b801301007387 */ /* 0x000fe20000100800 */
[----:B------:R-:W-:Y:S01]  /*40370*/  IADD3 R22, P1, PT, R25, R2, RZ ;  /* 0x0000000219167210 */ /* 0x000fe20007f3e0ff */
[----:B------:R-:W-:Y:S01]  /*40380*/  VIADD R20, R19, UR27 ;  /* 0x0000001b13147c36 */ /* 0x000fe20008000000 */
[----:B------:R-:W2:Y:S01]  /*40390*/  LDCU UR26, c[0x0][0x398] ;  /* 0x00007300ff1a77ac */ /* 0x000ea20008000800 */
[----:B------:R3:W-:Y:S01]  /*403a0*/  @P2 STG.E.U8 desc[UR28][R28.64], R24 ;  /* 0x000000181c002986 */ /* 0x0007e2000c10111c */
[----:B------:R-:W0:Y:S01]  /*403b0*/  LDCU UR20, c[0x0][0x39c] ;  /* 0x00007380ff1477ac */ /* 0x000e220008000800 */
[----:B------:R-:W-:Y:S01]  /*403c0*/  IMAD.X R23, R26, 0x1, R3, P1 ;  /* 0x000000011a177824 */ /* 0x000fe200008e0603 */
[----:B------:R-:W0:Y:S01]  /*403d0*/  LDCU UR27, c[0x0][0x39c] ;  /* 0x00007380ff1b77ac */ /* 0x000e220008000800 */
[----:B---3--:R-:W3:Y:S04]  /*403e0*/  LDL.LU R28, [R1+0x1fc] ;  /* 0x0001fc00011c7983 */ /* 0x008ee80000300800 */
[----:B------:R-:W0:Y:S01]  /*403f0*/  LDL R29, [R1+0x14bc] ;  /* 0x0014bc00011d7983 */ /* 0x000e220000100800 */
[----:B------:R-:W-:Y:S01]  /*40400*/  IMAD.MOV.U32 R19, RZ, RZ, R21 ;  /* 0x000000ffff137224 */ /* 0x000fe200078e0015 */
[----:B------:R-:W-:-:S05]  /*40410*/  PRMT R21, R14, 0x7772, RZ ;  /* 0x000077720e157816 */ /* 0x000fca00000000ff */
[----:B------:R1:W-:Y:S01]  /*40420*/  @P3 STG.E.U8 desc[UR28][R22.64], R21 ;  /* 0x0000001516003986 */ /* 0x0003e2000c10111c */
[----:B----4-:R-:W-:Y:S01]  /*40430*/  ISETP.LT.AND P1, PT, R11, UR24, !P4 ;  /* 0x000000180b007c0c */ /* 0x010fe2000e721270 */
[----:B------:R-:W4:Y:S01]  /*40440*/  LDCU UR24, c[0x0][0x398] ;  /* 0x00007300ff1877ac */ /* 0x000f220008000800 */
[----:B-1----:R-:W-:Y:S01]  /*40450*/  IMAD.MOV.U32 R23, RZ, RZ, R10 ;  /* 0x000000ffff177224 */ /* 0x002fe200078e000a */
[----:B------:R-:W-:Y:S01]  /*40460*/  IADD3 R10, P0, PT, R25, R6, RZ ;  /* 0x00000006190a7210 */ /* 0x000fe20007f1e0ff */
[----:B------:R-:W-:Y:S01]  /*40470*/  VIADD R21, R20, UR54 ;  /* 0x0000003614157c36 */ /* 0x000fe20008000000 */
[----:B------:R-:W1:Y:S03]  /*40480*/  LDCU UR54, c[0x0][0x398] ;  /* 0x00007300ff3677ac */ /* 0x000e660008000800 */
[----:B------:R-:W-:Y:S02]  /*40490*/  IMAD.X R11, R26, 0x1, R0, P0 ;  /* 0x000000011a0b7824 */ /* 0x000fe400000e0600 */
[----:B---3--:R-:W-:Y:S01]  /*404a0*/  IMAD.MOV.U32 R24, RZ, RZ, R28 ;  /* 0x000000ffff187224 */ /* 0x008fe200078e001c */
[----:B0-----:R-:W-:-:S02]  /*404b0*/  ISETP.LT.AND P2, PT, R29, UR22, !P4 ;  /* 0x000000161d007c0c */ /* 0x001fc4000e741270 */
[----:B------:R-:W-:Y:S01]  /*404c0*/  IADD3 R28, P0, PT, R25, R9, RZ ;  /* 0x00000009191c7210 */ /* 0x000fe20007f1e0ff */
[----:B------:R-:W-:Y:S02]  /*404d0*/  VIADD R22, R21, UR55 ;  /* 0x0000003715167c36 */ /* 0x000fe40008000000 */
[----:B------:R-:W-:Y:S01]  /*404e0*/  IMAD.MOV.U32 R29, RZ, RZ, R24 ;  /* 0x000000ffff1d7224 */ /* 0x000fe200078e0018 */
[----:B------:R-:W-:Y:S01]  /*404f0*/  PRMT R24, R14, 0x7773, RZ ;  /* 0x000077730e187816 */ /* 0x000fe200000000ff */
[----:B------:R-:W0:Y:S01]  /*40500*/  LDCU UR22, c[0x0][0x39c] ;  /* 0x00007380ff1677ac */ /* 0x000e220008000800 */
[----:B------:R-:W3:Y:S04]  /*40510*/  LDL.LU R14, [R1+0x21e0] ;  /* 0x0021e000010e7983 */ /* 0x000ee80000300800 */
[----:B------:R1:W-:Y:S04]  /*40520*/  STL.64 [R1+0x1a78], R20 ;  /* 0x001a781401007387 */ /* 0x0003e80000100a00 */
[----:B------:R0:W-:Y:S04]  /*40530*/  STL.64 [R1+0x21c0], R4 ;  /* 0x0021c00401007387 */ /* 0x0001e80000100a00 */
[----:B------:R2:W-:Y:S01]  /*40540*/  @P1 STG.E.U8 desc[UR28][R10.64], R24 ;  /* 0x000000180a001986 */ /* 0x0005e2000c10111c */
[----:B------:R-:W3:Y:S01]  /*40550*/  LDCU UR55, c[0x0][0x39c] ;  /* 0x00007380ff3777ac */ /* 0x000ee20008000800 */
[----:B-1----:R-:W-:-:S02]  /*40560*/  IMAD.MOV.U32 R20, RZ, RZ, R29 ;  /* 0x000000ffff147224 */ /* 0x002fc400078e001d */
[----:B------:R-:W-:Y:S02]  /*40570*/  IMAD.X R29, R26, 0x1, R4, P0 ;  /* 0x000000011a1d7824 */ /* 0x000fe400000e0604 */
[----:B0-----:R-:W-:Y:S01]  /*40580*/  IMAD.MOV.U32 R4, RZ, RZ, R23 ;  /* 0x000000ffff047224 */ /* 0x001fe200078e0017 */
[----:B------:R-:W-:Y:S01]  /*40590*/  PRMT R23, R7, 0x7770, RZ ;  /* 0x0000777007177816 */ /* 0x000fe200000000ff */
[----:B--2---:R-:W2:Y:S01]  /*405a0*/  LDL.LU.64 R10, [R1+0x21d8] ;  /* 0x0021d800010a7983 */ /* 0x004ea20000300a00 */
[----:B------:R-:W-:Y:S01]  /*405b0*/  ISETP.LT.AND P1, PT, R13, UR26, !P4 ;  /* 0x0000001a0d007c0c */ /* 0x000fe2000e721270 */
[----:B------:R-:W-:Y:S02]  /*405c0*/  IMAD.MOV.U32 R24, RZ, RZ, R12 ;  /* 0x000000ffff187224 */ /* 0x000fe400078e000c */
[----:B------:R-:W3:Y:S04]  /*405d0*/  LDL R5, [R1+0x13bc] ;  /* 0x0013bc0001057983 */ /* 0x000ee80000100800 */
[----:B------:R0:W-:Y:S04]  /*405e0*/  @P2 STG.E.U8 desc[UR28][R28.64], R23 ;  /* 0x000000171c002986 */ /* 0x0001e8000c10111c */
[----:B------:R-:W4:Y:S01]  /*405f0*/  LDL R21, [R1+0xc04] ;  /* 0x000c040001157983 */ /* 0x000f220000100800 */
[----:B------:R-:W1:Y:S03]  /*40600*/  LDCU UR26, c[0x0][0x398] ;  /* 0x00007300ff1a77ac */ /* 0x000e660008000800 */
[----:B0-----:R-:W4:Y:S01]  /*40610*/  LDL R29, [R1+0x13ec] ;  /* 0x0013ec00011d7983 */ /* 0x001f220000100800 */
[----:B------:R-:W-:Y:S01]  /*40620*/  VIADD R23, R22, UR56 ;  /* 0x0000003816177c36 */ /* 0x000fe20008000000 */
[----:B------:R-:W0:Y:S01]  /*40630*/  LDCU UR56, c[0x0][0x398] ;  /* 0x00007300ff3877ac */ /* 0x000e220008000800 */
[----:B--2---:R-:W-:-:S05]  /*40640*/  IADD3 R12, P0, PT, R25, R10, RZ ;  /* 0x0000000a190c7210 */ /* 0x004fca0007f1e0ff */
[----:B---3--:R-:W-:Y:S01]  /*40650*/  IMAD.X R13, R26, 0x1, R14, P0 ;  /* 0x000000011a0d7824 */ /* 0x008fe200000e060e */
[----:B----4-:R-:W-:Y:S02]  /*40660*/  ISETP.LT.AND P2, PT, R29, UR24, !P4 ;  /* 0x000000181d007c0c */ /* 0x010fe4000e741270 */
[----:B------:R-:W2:Y:S04]  /*40670*/  LDL.LU R29, [R1+0x68] ;  /* 0x00006800011d7983 */ /* 0x000ea80000300800 */
[----:B------:R3:W-:Y:S04]  /*40680*/  STL.64 [R1+0x21b0], R10 ;  /* 0x0021b00a01007387 */ /* 0x0007e80000100a00 */
[----:B------:R4:W-:Y:S01]  /*40690*/  STL.64 [R1+0x1a48], R22 ;  /* 0x001a481601007387 */ /* 0x0009e20000100a00 */
[----:B------:R-:W-:Y:S01]  /*406a0*/  IADD3 R28, P0, PT, R25, R11, RZ ;  /* 0x0000000b191c7210 */ /* 0x000fe20007f1e0ff */
[----:B------:R-:W0:Y:S01]  /*406b0*/  LDCU UR24, c[0x0][0x39c] ;  /* 0x00007380ff1877ac */ /* 0x000e220008000800 */
[----:B---3--:R-:W-:Y:S01]  /*406c0*/  IMAD.MOV.U32 R10, RZ, RZ, R4 ;  /* 0x000000ffff0a7224 */ /* 0x008fe200078e0004 */
[----:B------:R-:W-:Y:S01]  /*406d0*/  PRMT R4, R7, 0x7771, RZ ;  /* 0x0000777107047816 */ /* 0x000fe200000000ff */
[----:B----4-:R-:W3:Y:S04]  /*406e0*/  LDL.LU R22, [R1+0xc] ;  /* 0x00000c0001167983 */ /* 0x010ee80000300800 */
[----:B------:R-:W-:Y:S04]  /*406f0*/  STL [R1+0x1f80], R23 ;  /* 0x001f801701007387 */ /* 0x000fe80000100800 */
[----:B------:R4:W-:Y:S04]  /*40700*/  STL.64 [R1+0x2180], R14 ;  /* 0x0021800e01007387 */ /* 0x0009e80000100a00 */
[----:B------:R0:W-:Y:S04]  /*40710*/  @P1 STG.E.U8 desc[UR28][R12.64], R4 ;  /* 0x000000040c001986 */ /* 0x0001e8000c10111c */
[----:B----4-:R-:W4:Y:S04]  /*40720*/  LDL.LU R14, [R1+0x3c] ;  /* 0x00003c00010e7983 */ /* 0x010f280000300800 */
[----:B0-----:R-:W3:Y:S01]  /*40730*/  LDL.LU.64 R12, [R1+0x21d0] ;  /* 0x0021d000010c7983 */ /* 0x001ee20000300a00 */
[----:B------:R-:W-:-:S02]  /*40740*/  IMAD.MOV.U32 R11, RZ, RZ, R24 ;  /* 0x000000ffff0b7224 */ /* 0x000fc400078e0018 */
[----:B------:R-:W-:Y:S01]  /*40750*/  VIADD R24, R23, UR57 ;  /* 0x0000003917187c36 */ /* 0x000fe20008000000 */
[----:B------:R-:W-:Y:S01]  /*40760*/  ISETP.LT.AND P4, PT, R5, UR54, !P4 ;  /* 0x0000003605007c0c */ /* 0x000fe2000e781270 */
[----:B------:R-:W0:Y:S01]  /*40770*/  LDCU UR54, c[0x0][0x398] ;  /* 0x00007300ff3677ac */ /* 0x000e220008000800 */
[----:B------:R-:W0:Y:S01]  /*40780*/  LDCU UR57, c[0x0][0x39c] ;  /* 0x00007380ff3977ac */ /* 0x000e220008000800 */
[----:B--2---:R-:W-:Y:S02]  /*40790*/  IMAD.MOV.U32 R23, RZ, RZ, R29 ;  /* 0x000000ffff177224 */ /* 0x004fe400078e001d */
[----:B------:R-:W-:Y:S01]  /*407a0*/  IMAD.X R29, R26, 0x1, R15, P0 ;  /* 0x000000011a1d7824 */ /* 0x000fe200000e060f */
[----:B---3--:R-:W-:Y:S01]  /*407b0*/  IADD3 R4, P0, PT, R25, R13, RZ ;  /* 0x0000000d19047210 */ /* 0x008fe20007f1e0ff */
[----:B------:R2:W-:Y:S04]  /*407c0*/  STL [R1+0x2128], R13 ;  /* 0x0021280d01007387 */ /* 0x0005e80000100800 */
[----:B--2---:R-:W2:Y:S01]  /*407d0*/  LDL R13, [R1+0x18] ;  /* 0x00001800010d7983 */ /* 0x004ea20000100800 */
[----:B------:R-:W-:Y:S01]  /*407e0*/  IMAD.MOV.U32 R15, RZ, RZ, R27 ;  /* 0x000000ffff0f7224 */ /* 0x000fe200078e001b */
[----:B------:R-:W-:-:S02]  /*407f0*/  PRMT R27, R7, 0x7772, RZ ;  /* 0x00007772071b7816 */ /* 0x000fc400000000ff */
[----:B------:R3:W-:Y:S04]  /*40800*/  STL.64 [R1+0x21b8], R8 ;  /* 0x0021b80801007387 */ /* 0x0007e80000100a00 */
[----:B------:R0:W-:Y:S01]  /*40810*/  @P2 STG.E.U8 desc[UR28][R28.64], R27 ;  /* 0x0000001b1c002986 */ /* 0x0001e2000c10111c */
[----:B-1----:R-:W-:Y:S01]  /*40820*/  ISETP.LT.AND P2, PT, R21, UR26, !P5 ;  /* 0x0000001a15007c0c */ /* 0x002fe2000ef41270 */
[----:B------:R-:W-:Y:S02]  /*40830*/  IMAD.X R5, R26, 0x1, R12, P0 ;  /* 0x000000011a057824 */ /* 0x000fe400000e060c */
[----:B------:R-:W-:Y:S01]  /*40840*/  VIADD R25, R24, UR58 ;  /* 0x0000003a18197c36 */ /* 0x000fe20008000000 */
[----:B------:R-:W1:Y:S01]  /*40850*/  LDCU UR26, c[0x0][0x39c] ;  /* 0x00007380ff1a77ac */ /* 0x000e620008000800 */
[----:B------:R-:W0:Y:S01]  /*40860*/  LDCU UR58, c[0x0][0x39c] ;  /* 0x00007380ff3a77ac */ /* 0x000e220008000800 */
[----:B---3--:R-:W3:Y:S01]  /*40870*/  LDL R9, [R1+0x14f8] ;  /* 0x0014f80001097983 */ /* 0x008ee20000100800 */
[----:B--2---:R-:W-:-:S02]  /*40880*/  SHF.R.S32.HI R21, RZ, 0x1f, R13 ;  /* 0x0000001fff157819 */ /* 0x004fc4000001140d */
[----:B0-----:R-:W-:Y:S02]  /*40890*/  IADD3 R28, P1, PT, R13, R8, RZ ;  /* 0x000000080d1c7210 */ /* 0x001fe40007f3e0ff */
[----:B------:R-:W2:Y:S04]  /*408a0*/  LDL R8, [R1+0x14fc] ;  /* 0x0014fc0001087983 */ /* 0x000ea80000100800 */
[----:B------:R0:W-:Y:S04]  /*408b0*/  STL [R1+0x20ec], R12 ;  /* 0x0020ec0c01007387 */ /* 0x0001e80000100800 */
[----:B------:R-:W-:Y:S01]  /*408c0*/  STL [R1+0x4c], R21 ;  /* 0x00004c1501007387 */ /* 0x000fe20000100800 */
[----:B0-----:R-:W-:-:S03]  /*408d0*/  PRMT R12, R7, 0x7773, RZ ;  /* 0x00007773070c7816 */ /* 0x001fc600000000ff */
[----:B------:R-:W2:Y:S04]  /*408e0*/  LDL.LU R7, [R1+0x21c8] ;  /* 0x0021c80001077983 */ /* 0x000ea80000300800 */
[----:B------:R-:W-:Y:S04]  /*408f0*/  STL.64 [R1+0x1a08], R24 ;  /* 0x001a081801007387 */ /* 0x000fe80000100a00 */
[----:B------:R0:W-:Y:S04]  /*40900*/  @P4 STG.E.U8 desc[UR28][R4.64], R12 ;  /* 0x0000000c04004986 */ /* 0x0001e8000c10111c */
[----:B0-----:R-:W4:Y:S01]  /*40910*/  LDL.LU.64 R4, [R1+0x21c0] ;  /* 0x0021c00001047983 */ /* 0x001f220000300a00 */
[----:B------:R-:W-:-:S02]  /*40920*/  PRMT R27, R11, 0x7770, RZ ;  /* 0x000077700b1b7816 */ /* 0x000fc400000000ff */
[----:B---3--:R-:W-:Y:S01]  /*40930*/  ISETP.LT.AND P3, PT, R9, UR54, !P5 ;  /* 0x0000003609007c0c */ /* 0x008fe2000ef61270 */
[----:B------:R-:W-:Y:S01]  /*40940*/  VIADD R26, R25, UR59 ;  /* 0x0000003b191a7c36 */ /* 0x000fe20008000000 */
[----:B------:R-:W3:Y:S01]  /*40950*/  LDL.LU R12, [R1+0x10] ;  /* 0x00001000010c7983 */ /* 0x000ee20000300800 */
[----:B------:R-:W0:Y:S01]  /*40960*/  LDCU UR54, c[0x0][0x398] ;  /* 0x00007300ff3677ac */ /* 0x000e220008000800 */
[----:B------:R-:W0:Y:S01]  /*40970*/  LDCU UR59, c[0x0][0x39c] ;  /* 0x00007380ff3b77ac */ /* 0x000e220008000800 */
[----:B--2---:R-:W-:-:S05]  /*40980*/  IMAD.X R29, R21, 0x1, R7, P1 ;  /* 0x00000001151d7824 */ /* 0x004fca00008e0607 */
[----:B------:R2:W-:Y:S01]  /*40990*/  @P2 STG.E.U8 desc[UR28][R28.64], R27 ;  /* 0x0000001b1c002986 */ /* 0x0005e2000c10111c */
[----:B------:R-:W-:Y:S02]  /*409a0*/  ISETP.LT.AND P2, PT, R8, UR56, !P5 ;  /* 0x0000003808007c0c */ /* 0x000fe4000ef41270 */
[C---:B------:R-:W-:Y:S02]  /*409b0*/  IADD3 R8, P0, PT, R13.reuse, R16, RZ ;  /* 0x000000100d087210 */ /* 0x040fe40007f1e0ff */
[----:B------:R-:W-:Y:S02]  /*409c0*/  IADD3 R24, P1, PT, R13, R2, RZ ;  /* 0x000000020d187210 */ /* 0x000fe40007f3e0ff */
[----:B------:R-:W-:Y:S01]  /*409d0*/  PRMT R13, R11, 0x7771, RZ ;  /* 0x000077710b0d7816 */ /* 0x000fe200000000ff */
[----:B------:R-:W0:Y:S02]  /*409e0*/  LDCU UR56, c[0x0][0x39c] ;  /* 0x00007380ff3877ac */ /* 0x000e240008000800 */
[----:B------:R-:W-:-:S02]  /*409f0*/  IMAD.X R25, R21, 0x1, R3, P1 ;  /* 0x0000000115197824 */ /* 0x000fc400008e0603 */
[----:B----4-:R-:W-:Y:S01]  /*40a00*/  IMAD.X R9, R21, 0x1, R5, P0 ;  /* 0x0000000115097824 */ /* 0x010fe200000e0605 */
[----:B--2---:R-:W-:Y:S01]  /*40a10*/  PRMT R29, R11, 0x7772, RZ ;  /* 0x000077720b1d7816 */ /* 0x004fe200000000ff */
[----:B------:R-:W-:-:S03]  /*40a20*/  VIADD R27, R26, UR60 ;  /* 0x0000003c1a1b7c36 */ /* 0x000fc60008000000 */
[----:B------:R2:W-:Y:S04]  /*40a30*/  @P2 STG.E.U8 desc[UR28][R8.64], R13 ;  /* 0x0000000d08002986 */ /* 0x0005e8000c10111c */
[----:B------:R4:W-:Y:S01]  /*40a40*/  @P3 STG.E.U8 desc[UR28][R24.64], R29 ;  /* 0x0000001d18003986 */ /* 0x0009e2000c10111c */
[----:B------:R-:W0:Y:S03]  /*40a50*/  LDCU UR60, c[0x0][0x398] ;  /* 0x00007300ff3c77ac */ /* 0x000e260008000800 */
[----:B------:R-:W-:Y:S01]  /*40a60*/  STL.64 [R1+0x19b8], R26 ;  /* 0x0019b81a01007387 */ /* 0x000fe20000100a00 */
[----:B------:R-:W-:Y:S01]  /*40a70*/  VIADD R28, R27, UR61 ;  /* 0x0000003d1b1c7c36 */ /* 0x000fe20008000000 */
[----:B------:R-:W0:Y:S02]  /*40a80*/  LDCU UR61, c[0x0][0x398] ;  /* 0x00007300ff3d77ac */ /* 0x000e240008000800 */
[----:B--2---:R-:W2:Y:S01]  /*40a90*/  LDL.LU.64 R8, [R1+0x21b8] ;  /* 0x0021b80001087983 */ /* 0x004ea20000300a00 */
[----:B----4-:R-:W-:-:S02]  /*40aa0*/  IMAD.MOV.U32 R25, RZ, RZ, R14 ;  /* 0x000000ffff197224 */ /* 0x010fc400078e000e */
[----:B------:R-:W-:-:S05]  /*40ab0*/  IMAD.MOV.U32 R24, RZ, RZ, R15 ;  /* 0x000000ffff187224 */ /* 0x000fca00078e000f */
[----:B------:R4:W-:Y:S01]  /*40ac0*/  STL.64 [R1+0x2188], R24 ;  /* 0x0021881801007387 */ /* 0x0009e20000100a00 */
[----:B------:R-:W-:Y:S01]  /*40ad0*/  VIADD R29, R28, UR31 ;  /* 0x0000001f1c1d7c36 */ /* 0x000fe20008000000 */
[----:B------:R-:W0:Y:S01]  /*40ae0*/  LDCU UR31, c[0x0][0x398] ;  /* 0x00007300ff1f77ac */ /* 0x000e220008000800 */
[----:B----4-:R-:W-:Y:S02]  /*40af0*/  IMAD.MOV.U32 R25, RZ, RZ, R22 ;  /* 0x000000ffff197224 */ /* 0x010fe400078e0016 */
[----:B------:R-:W-:-:S05]  /*40b00*/  IMAD.MOV.U32 R22, RZ, RZ, R10 ;  /* 0x000000ffff167224 */ /* 0x000fca00078e000a */
[----:B------:R4:W-:Y:S04]  /*40b10*/  STL.64 [R1+0x2198], R22 ;  /* 0x0021981601007387 */ /* 0x0009e80000100a00 */
[----:B----4-:R-:W4:Y:S04]  /*40b20*/  LDL R22, [R1+0x14] ;  /* 0x0000140001167983 */ /* 0x010f280000100800 */
[----:B------:R-:W-:Y:S04]  /*40b30*/  STL.64 [R1+0x2190], R18 ;  /* 0x0021901201007387 */ /* 0x000fe80000100a00 */
[----:B------:R-:W-:Y:S04]  /*40b40*/  STL.64 [R1+0x1968], R28 ;  /* 0x0019681c01007387 */ /* 0x000fe80000100a00 */
[----:B------:R0:W-:Y:S04]  /*40b50*/  STL [R1+0x1978], R29 ;  /* 0x0019781d01007387 */ /* 0x0001e80000100800 */
[----:B0-----:R-:W3:Y:S04]  /*40b60*/  LDL.LU R29, [R1+0x18] ;  /* 0x00001800011d7983 */ /* 0x001ee80000300800 */
[----:B------:R0:W-:Y:S01]  /*40b70*/  STL.64 [R1+0x21a0], R16 ;  /* 0x0021a01001007387 */ /* 0x0001e20000100a00 */
[----:B------:R-:W-:Y:S01]  /*40b80*/  IMAD.MOV.U32 R28, RZ, RZ, R11 ;  /* 0x000000ffff1c7224 */ /* 0x000fe200078e000b */
[----:B----4-:R-:W-:-:S02]  /*40b90*/  IADD3 R18, P4, PT, R22, R16, RZ ;  /* 0x0000001016127210 */ /* 0x010fc40007f9e0ff */
[----:B------:R-:W-:Y:S02]  /*40ba0*/  SHF.R.S32.HI R13, RZ, 0x1f, R22 ;  /* 0x0000001fff0d7819 */ /* 0x000fe40000011416 */
[----:B--2---:R-:W-:Y:S01]  /*40bb0*/  IADD3 R10, P3, PT, R22, R8, RZ ;  /* 0x00000008160a7210 */ /* 0x004fe20007f7e0ff */
[----:B0-----:R-:W-:Y:S01]  /*40bc0*/  IMAD.MOV.U32 R16, RZ, RZ, R18 ;  /* 0x000000ffff107224 */ /* 0x001fe200078e0012 */
[----:B------:R-:W-:Y:S01]  /*40bd0*/  STL [R1+0xad8], R18 ;  /* 0x000ad81201007387 */ /* 0x000fe20000100800 */
[C---:B---3--:R-:W-:Y:S02]  /*40be0*/  IADD3 R26, P0, PT, R29.reuse, R6, RZ ;  /* 0x000000061d1a7210 */ /* 0x048fe40007f1e0ff */
[----:B------:R-:W-:Y:S01]  /*40bf0*/  IADD3 R14, P1, PT, R29, R9, RZ ;  /* 0x000000091d0e7210 */ /* 0x000fe20007f3e0ff */
[----:B------:R-:W-:Y:S02]  /*40c00*/  STL [R1+0x21a8], R16 ;  /* 0x0021a81001007387 */ /* 0x000fe40000100800 */
[----:B------:R-:W-:-:S02]  /*40c10*/  IMAD.X R27, R21, 0x1, R0, P0 ;  /* 0x00000001151b7824 */ /* 0x000fc400000e0600 */
[----:B------:R-:W-:Y:S02]  /*40c20*/  IMAD.X R15, R21, 0x1, R4, P1 ;  /* 0x00000001150f7824 */ /* 0x000fe400008e0604 */
[----:B------:R-:W-:Y:S01]  /*40c30*/  IMAD.X R11, R13, 0x1, R7, P3 ;  /* 0x000000010d0b7824 */ /* 0x000fe200018e0607 */
[----:B------:R-:W-:Y:S04]  /*40c40*/  STL [R1+0x34], R13 ;  /* 0x0000340d01007387 */ /* 0x000fe80000100800 */
[----:B------:R-:W-:Y:S04]  /*40c50*/  STL.64 [R1+0x19e0], R26 ;  /* 0x0019e01a01007387 */ /* 0x000fe80000100a00 */
[----:B------:R-:W-:Y:S04]  /*40c60*/  STL [R1+0x1c90], R27 ;  /* 0x001c901b01007387 */ /* 0x000fe80000100800 */
[----:B------:R-:W-:Y:S04]  /*40c70*/  STL.64 [R1+0xaf8], R14 ;  /* 0x000af80e01007387 */ /* 0x000fe80000100a00 */
[----:B------:R0:W-:Y:S04]  /*40c80*/  STL.64 [R1+0xae0], R10 ;  /* 0x000ae00a01007387 */ /* 0x0001e80000100a00 */
[----:B0-----:R-:W2:Y:S01]  /*40c90*/  LDL.LU.64 R10, [R1+0x21b0] ;  /* 0x0021b000010a7983 */ /* 0x001ea20000300a00 */
[----:B------:R-:W-:Y:S01]  /*40ca0*/  IMAD.MOV.U32 R17, RZ, RZ, R19 ;  /* 0x000000ffff117224 */ /* 0x000fe200078e0013 */
[----:B--2---:R-:W-:-:S05]  /*40cb0*/  IADD3 R16, P3, PT, R29, R10, RZ ;  /* 0x0000000a1d107210 */ /* 0x004fca0007f7e0ff */
[----:B------:R0:W-:Y:S04]  /*40cc0*/  STL [R1+0xaf0], R16 ;  /* 0x000af01001007387 */ /* 0x0001e80000100800 */
[----:B0-----:R0:W2:Y:S01]  /*40cd0*/  LDL.LU R16, [R1+0x21a8] ;  /* 0x0021a80001107983 */ /* 0x0010a20000300800 */
[----:B------:R-:W-:Y:S01]  /*40ce0*/  IMAD.X R17, R13, 0x1, R5, P4 ;  /* 0x000000010d117824 */ /* 0x000fe200020e0605 */
[C---:B------:R-:W-:Y:S02]  /*40cf0*/  IADD3 R18, P2, PT, R22.reuse, R2, RZ ;  /* 0x0000000216127210 */ /* 0x040fe40007f5e0ff */
[C---:B------:R-:W-:Y:S02]  /*40d00*/  IADD3 R24, P0, PT, R22.reuse, R6, RZ ;  /* 0x0000000616187210 */ /* 0x040fe40007f1e0ff */
[----:B------:R-:W-:-:S02]  /*40d10*/  IADD3 R14, P1, PT, R22, R9, RZ ;  /* 0x00000009160e7210 */ /* 0x000fc40007f3e0ff */
[----:B------:R-:W-:Y:S01]  /*40d20*/  IADD3 R22, P4, PT, R22, R10, RZ ;  /* 0x0000000a16167210 */ /* 0x000fe20007f9e0ff */
[----:B------:R2:W-:Y:S01]  /*40d30*/  STL [R1+0xadc], R17 ;  /* 0x000adc1101007387 */ /* 0x0005e20000100800 */
[C---:B------:R-:W-:Y:S02]  /*40d40*/  IMAD.X R19, R13.reuse, 0x1, R3, P2 ;  /* 0x000000010d137824 */ /* 0x040fe400010e0603 */
[----:B------:R-:W-:Y:S01]  /*40d50*/  IMAD.MOV.U32 R26, RZ, RZ, R25 ;  /* 0x000000ffff1a7224 */ /* 0x000fe200078e0019 */
[----:B--2---:R-:W2:Y:S04]  /*40d60*/  LDL.LU.64 R16, [R1+0x21a0] ;  /* 0x0021a00001107983 */ /* 0x004ea80000300a00 */
[----:B------:R3:W-:Y:S04]  /*40d70*/  STL [R1+0xab8], R22 ;  /* 0x000ab81601007387 */ /* 0x0007e80000100800 */
[----:B---3--:R-:W3:Y:S04]  /*40d80*/  LDL.LU.64 R22, [R1+0x2198] ;  /* 0x0021980001167983 */ /* 0x008ee80000300a00 */
[----:B------:R4:W-:Y:S04]  /*40d90*/  STL.64 [R1+0x2168], R10 ;  /* 0x0021680a01007387 */ /* 0x0009e80000100a00 */
[----:B------:R0:W-:Y:S01]  /*40da0*/  STL.64 [R1+0xad0], R18 ;  /* 0x000ad01201007387 */ /* 0x0001e20000100a00 */
[----:B------:R-:W-:Y:S01]  /*40db0*/  IMAD.X R25, R13, 0x1, R0, P0 ;  /* 0x000000010d197824 */ /* 0x000fe200000e0600 */
[----:B------:R-:W-:-:S02]  /*40dc0*/  SHF.R.S32.HI R27, RZ, 0x1f, R12 ;  /* 0x0000001fff1b7819 */ /* 0x000fc4000001140c */
[----:B----4-:R-:W-:Y:S01]  /*40dd0*/  IADD3 R10, P2, PT, R12, R8, RZ ;  /* 0x000000080c0a7210 */ /* 0x010fe20007f5e0ff */
[----:B0-----:R-:W4:Y:S04]  /*40de0*/  LDL.LU.64 R18, [R1+0x2190] ;  /* 0x0021900001127983 */ /* 0x001f280000300a00 */
[----:B------:R0:W-:Y:S01]  /*40df0*/  STL.64 [R1+0x2178], R8 ;  /* 0x0021780801007387 */ /* 0x0001e20000100a00 */
[----:B------:R-:W-:-:S03]  /*40e00*/  IMAD.X R15, R13, 0x1, R4, P1 ;  /* 0x000000010d0f7824 */ /* 0x000fc600008e0604 */
[----:B0-----:R0:W4:Y:S04]  /*40e10*/  LDL.64 R8, [R1+0xab8] ;  /* 0x000ab80001087983 */ /* 0x0011280000100a00 */
[----:B------:R-:W-:Y:S04]  /*40e20*/  STL [R1+0x2170], R10 ;  /* 0x0021700a01007387 */ /* 0x000fe80000100800 */
[----:B------:R0:W-:Y:S04]  /*40e30*/  STL.64 [R1+0xac8], R24 ;  /* 0x000ac81801007387 */ /* 0x0001e80000100a00 */
[----:B0-----:R-:W4:Y:S04]  /*40e40*/  LDL.LU.64 R24, [R1+0x2188] ;  /* 0x0021880001187983 */ /* 0x001f280000300a00 */
[----:B------:R2:W-:Y:S02]  /*40e50*/  STL.64 [R1+0x2158], R28 ;  /* 0x0021581c01007387 */ /* 0x0005e40000100a00 */
[----:B--2---:R-:W-:-:S02]  /*40e60*/  IADD3 R28, P0, PT, R12, R16, RZ ;  /* 0x000000100c1c7210 */ /* 0x004fc40007f1e0ff */
[----:B---3--:R0:W-:Y:S04]  /*40e70*/  STL.64 [R1+0x2140], R22 ;  /* 0x0021401601007387 */ /* 0x0081e80000100a00 */
[----:B0-----:R0:W2:Y:S04]  /*40e80*/  LDL.64 R22, [R1+0xaf0] ;  /* 0x000af00001167983 */ /* 0x0010a80000100a00 */
[----:B------:R-:W-:Y:S04]  /*40e90*/  STL [R1+0x30], R27 ;  /* 0x0000301b01007387 */ /* 0x000fe80000100800 */
[----:B------:R-:W-:Y:S04]  /*40ea0*/  STL [R1+0x2160], R28 ;  /* 0x0021601c01007387 */ /* 0x000fe80000100800 */
[----:B------:R3:W-:Y:S04]  /*40eb0*/  STL.64 [R1+0xac0], R14 ;  /* 0x000ac00e01007387 */ /* 0x0007e80000100a00 */
[----:B---3--:R-:W2:Y:S04]  /*40ec0*/  LDL.LU.64 R14, [R1+0x2180] ;  /* 0x00218000010e7983 */ /* 0x008ea80000300a00 */
[----:B----4-:R-:W-:Y:S04]  /*40ed0*/  STL.64 [R1+0x2148], R24 ;  /* 0x0021481801007387 */ /* 0x010fe80000100a00 */
[----:B------:R-:W-:Y:S01]  /*40ee0*/  STL.64 [R1+0x2150], R2 ;  /* 0x0021500201007387 */ /* 0x000fe20000100a00 */
[----:B--2---:R-:W-:-:S02]  /*40ef0*/  IMAD.X R23, R21, 0x1, R14, P3 ;  /* 0x0000000115177824 */ /* 0x004fc400018e060e */
[----:B------:R-:W-:-:S03]  /*40f00*/  IMAD.X R9, R13, 0x1, R14, P4 ;  /* 0x000000010d097824 */ /* 0x000fc600020e060e */
[----:B------:R2:W-:Y:S04]  /*40f10*/  STL [R1+0xaf4], R23 ;  /* 0x000af41701007387 */ /* 0x0005e80000100800 */
[----:B--2---:R-:W2:Y:S04]  /*40f20*/  LDL R23, [R1+0x14] ;  /* 0x0000140001177983 */ /* 0x004ea80000100800 */
[----:B------:R3:W-:Y:S04]  /*40f30*/  STL [R1+0xabc], R9 ;  /* 0x000abc0901007387 */ /* 0x0007e80000100800 */
[----:B---3--:R-:W3:Y:S04]  /*40f40*/  LDL.LU.64 R8, [R1+0x2178] ;  /* 0x0021780001087983 */ /* 0x008ee80000300a00 */
[----:B------:R-:W-:Y:S01]  /*40f50*/  STL.64 [R1+0x2138], R14 ;  /* 0x0021380e01007387 */ /* 0x000fe20000100a00 */
[----:B---3--:R-:W-:-:S05]  /*40f60*/  IADD3 R10, P4, PT, R12, R9, RZ ;  /* 0x000000090c0a7210 */ /* 0x008fca0007f9e0ff */
[----:B------:R3:W-:Y:S04]  /*40f70*/  STL [R1+0xa88], R10 ;  /* 0x000a880a01007387 */ /* 0x0007e80000100800 */
[----:B---3--:R-:W3:Y:S01]  /*40f80*/  LDL.LU R10, [R1+0x2170] ;  /* 0x00217000010a7983 */ /* 0x008ee20000300800 */
[----:B------:R-:W-:-:S05]  /*40f90*/  IMAD.X R11, R27, 0x1, R7, P2 ;  /* 0x000000011b0b7824 */ /* 0x000fca00010e0607 */
[----:B---3--:R3:W-:Y:S04]  /*40fa0*/  STL.64 [R1+0xaa8], R10 ;  /* 0x000aa80a01007387 */ /* 0x0087e80000100a00 */
[----:B---3--:R-:W3:Y:S04]  /*40fb0*/  LDL.LU.64 R10, [R1+0x2168] ;  /* 0x00216800010a7983 */ /* 0x008ee80000300a00 */
[----:B------:R-:W-:Y:S01]  /*40fc0*/  STL.64 [R1+0x2120], R6 ;  /* 0x0021200601007387 */ /* 0x000fe20000100a00 */
[----:B------:R-:W-:-:S03]  /*40fd0*/  IMAD.MOV.U32 R21, RZ, RZ, R17 ;  /* 0x000000ffff157224 */ /* 0x000fc600078e0011 */
[----:B------:R-:W4:Y:S01]  /*40fe0*/  LDL.LU R17, [R1+0x8] ;  /* 0x0000080001117983 */ /* 0x000f220000300800 */
[----:B---3--:R-:W-:-:S05]  /*40ff0*/  IADD3 R28, P2, PT, R12, R10, RZ ;  /* 0x0000000a0c1c7210 */ /* 0x008fca0007f5e0ff */
[----:B------:R3:W-:Y:S04]  /*41000*/  STL [R1+0xa80], R28 ;  /* 0x000a801c01007387 */ /* 0x0007e80000100800 */
[----:B---3--:R-:W3:Y:S01]  /*41010*/  LDL.LU R28, [R1+0x2160] ;  /* 0x00216000011c7983 */ /* 0x008ee20000300800 */
[----:B------:R-:W-:-:S05]  /*41020*/  IMAD.X R29, R27, 0x1, R5, P0 ;  /* 0x000000011b1d7824 */ /* 0x000fca00000e0605 */
[----:B---3--:R3:W-:Y:S04]  /*41030*/  STL.64 [R1+0xaa0], R28 ;  /* 0x000aa01c01007387 */ /* 0x0087e80000100a00 */
[----:B---3--:R-:W3:Y:S01]  /*41040*/  LDL.LU.64 R28, [R1+0x2158] ;  /* 0x00215800011c7983 */ /* 0x008ee20000300a00 */
[----:B------:R-:W-:Y:S02]  /*41050*/  IADD3 R24, P1, PT, R12, R2, RZ ;  /* 0x000000020c187210 */ /* 0x000fe40007f3e0ff */
[----:B---3--:R-:W-:-:S05]  /*41060*/  IADD3 R2, P0, PT, R29, R11, RZ ;  /* 0x0000000b1d027210 */ /* 0x008fca0007f1e0ff */
[----:B------:R3:W-:Y:S04]  /*41070*/  STL [R1+0xae8], R2 ;  /* 0x000ae80201007387 */ /* 0x0007e80000100800 */
[----:B---3--:R-:W3:Y:S02]  /*41080*/  LDL.LU.64 R2, [R1+0x2150] ;  /* 0x0021500001027983 */ /* 0x008ee40000300a00 */
[----:B---3--:R-:W-:-:S05]  /*41090*/  IMAD.X R25, R27, 0x1, R3, P1 ;  /* 0x000000011b197824 */ /* 0x008fca00008e0603 */
[----:B------:R3:W-:Y:S04]  /*410a0*/  STL.64 [R1+0xa98], R24 ;  /* 0x000a981801007387 */ /* 0x0007e80000100a00 */
[----:B---3--:R-:W3:Y:S04]  /*410b0*/  LDL.LU.64 R24, [R1+0x2148] ;  /* 0x0021480001187983 */ /* 0x008ee80000300a00 */
[----:B------:R0:W-:Y:S04]  /*410c0*/  STL.64 [R1+0x2130], R2 ;  /* 0x0021300201007387 */ /* 0x0001e80000100a00 */
[----:B0-----:R0:W3:Y:S01]  /*410d0*/  LDL.64 R2, [R1+0xae8] ;  /* 0x000ae80001027983 */ /* 0x0010e20000100a00 */
[----:B------:R-:W-:-:S02]  /*410e0*/  IADD3 R22, P3, PT, R12, R6, RZ ;  /* 0x000000060c167210 */ /* 0x000fc40007f7e0ff */
[----:B--2---:R-:W-:-:S03]  /*410f0*/  IADD3 R6, P1, PT, R23, R11, RZ ;  /* 0x0000000b17067210 */ /* 0x004fc60007f3e0ff */
[----:B------:R-:W-:Y:S01]  /*41100*/  IMAD.X R23, R27, 0x1, R0, P3 ;  /* 0x000000011b177824 */ /* 0x000fe200018e0600 */
[----:B---3--:R-:W2:Y:S04]  /*41110*/  LDL R3, [R1+0x4c] ;  /* 0x00004c0001037983 */ /* 0x008ea80000100800 */
[----:B------:R-:W-:Y:S04]  /*41120*/  STL [R1+0x212c], R6 ;  /* 0x00212c0601007387 */ /* 0x000fe80000100800 */
[----:B------:R3:W-:Y:S04]  /*41130*/  STL.64 [R1+0xa90], R22 ;  /* 0x000a901601007387 */ /* 0x0007e80000100a00 */
[----:B---3--:R-:W3:Y:S04]  /*41140*/  LDL.LU.64 R22, [R1+0x2140] ;  /* 0x0021400001167983 */ /* 0x008ee80000300a00 */
[----:B------:R0:W-:Y:S01]  /*41150*/  STL.64 [R1+0x2100], R28 ;  /* 0x0021001c01007387 */ /* 0x0001e20000100a00 */
[----:B------:R-:W-:-:S03]  /*41160*/  IADD3 R14, P3, PT, R12, R11, RZ ;  /* 0x0000000b0c0e7210 */ /* 0x000fc60007f7e0ff */
[----:B0-----:R0:W2:Y:S04]  /*41170*/  LDL.64 R28, [R1+0xa80] ;  /* 0x000a8000011c7983 */ /* 0x0010a80000100a00 */
[----:B---3--:R3:W-:Y:S04]  /*41180*/  STL.64 [R1+0x2108], R22 ;  /* 0x0021081601007387 */ /* 0x0087e80000100a00 */
[----:B------:R-:W-:Y:S01]  /*41190*/  STL.64 [R1+0x2118], R20 ;  /* 0x0021181401007387 */ /* 0x000fe20000100a00 */
[----:B---3--:R-:W-:Y:S02]  /*411a0*/  IMAD.MOV.U32 R22, RZ, RZ, R26 ;  /* 0x000000ffff167224 */ /* 0x008fe400078e001a */
[----:B------:R-:W-:-:S02]  /*411b0*/  IMAD.MOV.U32 R26, RZ, RZ, R25 ;  /* 0x000000ffff1a7224 */ /* 0x000fc400078e0019 */
[----:B------:R-:W-:-:S05]  /*411c0*/  IMAD.MOV.U32 R25, RZ, RZ, R18 ;  /* 0x000000ffff197224 */ /* 0x000fca00078e0012 */
[----:B------:R3:W-:Y:S04]  /*411d0*/  STL.64 [R1+0x2110], R24 ;  /* 0x0021101801007387 */ /* 0x0007e80000100a00 */
[----:B---3--:R0:W3:Y:S04]  /*411e0*/  LDL.64 R24, [R1+0xa88] ;  /* 0x000a880001187983 */ /* 0x0080e80000100a00 */
[----:B------:R0:W-:Y:S04]  /*411f0*/  STL [R1+0xa78], R14 ;  /* 0x000a780e01007387 */ /* 0x0001e80000100800 */
[----:B0-----:R-:W2:Y:S01]  /*41200*/  LDL.LU.64 R14, [R1+0x2138] ;  /* 0x00213800010e7983 */ /* 0x001ea20000300a00 */
[----:B---3--:R-:W-:-:S05]  /*41210*/  IMAD.X R25, R27, 0x1, R4, P4 ;  /* 0x000000011b197824 */ /* 0x008fca00020e0604 */
[----:B------:R-:W-:Y:S01]  /*41220*/  STL [R1+0xa8c], R25 ;  /* 0x000a8c1901007387 */ /* 0x000fe20000100800 */
[----:B--2---:R-:W-:Y:S02]  /*41230*/  IMAD.X R29, R27, 0x1, R14, P2 ;  /* 0x000000011b1d7824 */ /* 0x004fe400010e060e */
[----:B------:R-:W-:Y:S01]  /*41240*/  IMAD.X R3, R3, 0x1, R15, P0 ;  /* 0x0000000103037824 */ /* 0x000fe200000e060f */
[C---:B------:R-:W-:Y:S02]  /*41250*/  IADD3 R28, P2, PT, R22.reuse, R16, RZ ;  /* 0x00000010161c7210 */ /* 0x040fe40007f5e0ff */
[----:B------:R-:W-:Y:S04]  /*41260*/  STL [R1+0xa84], R29 ;  /* 0x000a841d01007387 */ /* 0x000fe80000100800 */
[----:B----4-:R0:W-:Y:S04]  /*41270*/  STL.64 [R1+0x20f0], R16 ;  /* 0x0020f01001007387 */ /* 0x0101e80000100a00 */
[----:B0-----:R0:W2:Y:S04]  /*41280*/  LDL.64 R16, [R1+0xa78] ;  /* 0x000a780001107983 */ /* 0x0010a80000100a00 */
[----:B------:R3:W-:Y:S04]  /*41290*/  STL [R1+0xaec], R3 ;  /* 0x000aec0301007387 */ /* 0x0007e80000100800 */
[----:B---3--:R-:W3:Y:S02]  /*412a0*/  LDL.LU.64 R2, [R1+0x2130] ;  /* 0x0021300001027983 */ /* 0x008ee40000300a00 */
[----:B---3--:R-:W-:-:S05]  /*412b0*/  IADD3 R6, P0, PT, R22, R2, RZ ;  /* 0x0000000216067210 */ /* 0x008fca0007f1e0ff */
[----:B------:R3:W-:Y:S04]  /*412c0*/  STL [R1+0xa60], R6 ;  /* 0x000a600601007387 */ /* 0x0007e80000100800 */
[----:B---3--:R-:W3:Y:S01]  /*412d0*/  LDL.LU R6, [R1+0x212c] ;  /* 0x00212c0001067983 */ /* 0x008ee20000300800 */
[----:B------:R-:W-:-:S03]  /*412e0*/  IMAD.X R7, R13, 0x1, R15, P1 ;  /* 0x000000010d077824 */ /* 0x000fc600008e060f */
[----:B------:R-:W-:Y:S04]  /*412f0*/  STL.64 [R1+0x20f8], R2 ;  /* 0x0020f80201007387 */ /* 0x000fe80000100a00 */
[----:B------:R-:W4:Y:S04]  /*41300*/  LDL.LU R13, [R1+0x2128] ;  /* 0x00212800010d7983 */ /* 0x000f280000300800 */
[----:B---3--:R3:W-:Y:S04]  /*41310*/  STL.64 [R1+0xab0], R6 ;  /* 0x000ab00601007387 */ /* 0x0087e80000100a00 */
[----:B---3--:R-:W3:Y:S01]  /*41320*/  LDL.LU.64 R6, [R1+0x2120] ;  /* 0x0021200001067983 */ /* 0x008ee20000300a00 */
[----:B------:R-:W-:-:S02]  /*41330*/  SHF.R.S32.HI R18, RZ, 0x1f, R22 ;  /* 0x0000001fff127819 */ /* 0x000fc40000011416 */
[C---:B------:R-:W-:Y:S01]  /*41340*/  IADD3 R24, P4, PT, R22.reuse, R8, RZ ;  /* 0x0000000816187210 */ /* 0x040fe20007f9e0ff */
[----:B--2---:R-:W-:Y:S01]  /*41350*/  IMAD.X R17, R27, 0x1, R15, P3 ;  /* 0x000000011b117824 */ /* 0x004fe200018e060f */
[----:B---3--:R-:W-:-:S03]  /*41360*/  IADD3 R20, P1, PT, R22, R6, RZ ;  /* 0x0000000616147210 */ /* 0x008fc60007f3e0ff */
[----:B------:R-:W-:Y:S02]  /*41370*/  IMAD.X R25, R18, 0x1, R7, P4 ;  /* 0x0000000112197824 */ /* 0x000fe400020e0607 */
[----:B------:R2:W-:Y:S04]  /*41380*/  STL [R1+0xa58], R20 ;  /* 0x000a581401007387 */ /* 0x0005e80000100800 */
[----:B--2---:R-:W2:Y:S04]  /*41390*/  LDL.LU.64 R20, [R1+0x2118] ;  /* 0x0021180001147983 */ /* 0x004ea80000300a00 */
[----:B------:R-:W3:Y:S04]  /*413a0*/  LDL.LU R27, [R1+0x4] ;  /* 0x00000400011b7983 */ /* 0x000ee80000300800 */
[----:B------:R0:W-:Y:S04]  /*413b0*/  STL [R1+0xa7c], R17 ;  /* 0x000a7c1101007387 */ /* 0x0001e80000100800 */
[----:B0-----:R-:W4:Y:S04]  /*413c0*/  LDL.LU R17, [R1+0x14] ;  /* 0x0000140001117983 */ /* 0x001f280000300800 */
[----:B------:R0:W-:Y:S04]  /*413d0*/  STL.64 [R1+0xa70], R24 ;  /* 0x000a701801007387 */ /* 0x0001e80000100a00 */
[----:B0-----:R-:W2:Y:S04]  /*413e0*/  LDL.LU.64 R24, [R1+0x2110] ;  /* 0x0021100001187983 */ /* 0x001ea80000300a00 */
[----:B------:R0:W-:Y:S04]  /*413f0*/  STL.64 [R1+0x20c8], R6 ;  /* 0x0020c80601007387 */ /* 0x0001e80000100a00 */
[----:B0-----:R0:W2:Y:S01]  /*41400*/  LDL.64 R6, [R1+0xa58] ;  /* 0x000a580001067983 */ /* 0x0010a20000100a00 */
[----:B------:R-:W-:Y:S01]  /*41410*/  IADD3 R16, P3, PT, R22, R9, RZ ;  /* 0x0000000916107210 */ /* 0x000fe20007f7e0ff */
[----:B------:R-:W-:-:S02]  /*41420*/  IMAD.X R29, R18, 0x1, R5, P2 ;  /* 0x00000001121d7824 */ /* 0x000fc400010e0605 */
[----:B--2---:R-:W-:-:S05]  /*41430*/  IMAD.MOV.U32 R7, RZ, RZ, R22 ;  /* 0x000000ffff077224 */ /* 0x004fca00078e0016 */
[----:B------:R-:W-:-:S05]  /*41440*/  IADD3 R22, P4, PT, R7, R10, RZ ;  /* 0x0000000a07167210 */ /* 0x000fca0007f9e0ff */
[----:B------:R2:W-:Y:S04]  /*41450*/  STL [R1+0xa48], R22 ;  /* 0x000a481601007387 */ /* 0x0005e80000100800 */
[----:B--2---:R-:W2:Y:S04]  /*41460*/  LDL.LU.64 R22, [R1+0x2108] ;  /* 0x0021080001167983 */ /* 0x004ea80000300a00 */
[----:B------:R0:W-:Y:S04]  /*41470*/  STL.64 [R1+0xa68], R28 ;  /* 0x000a681c01007387 */ /* 0x0001e80000100a00 */
[----:B0-----:R-:W2:Y:S01]  /*41480*/  LDL.LU.64 R28, [R1+0x2100] ;  /* 0x00210000011c7983 */ /* 0x001ea20000300a00 */
[----:B------:R-:W-:-:S03]  /*41490*/  IADD3 R2, P2, PT, R7, R11, RZ ;  /* 0x0000000b07027210 */ /* 0x000fc60007f5e0ff */
[----:B--2---:R-:W-:Y:S04]  /*414a0*/  STL [R1+0x20e8], R28 ;  /* 0x0020e81c01007387 */ /* 0x004fe80000100800 */
[----:B---3--:R-:W-:Y:S04]  /*414b0*/  STL.64 [R1+0x20d0], R26 ;  /* 0x0020d01a01007387 */ /* 0x008fe80000100a00 */
[----:B------:R0:W-:Y:S04]  /*414c0*/  STL [R1+0x20d8], R27 ;  /* 0x0020d81b01007387 */ /* 0x0001e80000100800 */
[----:B0-----:R0:W2:Y:S04]  /*414d0*/  LDL.64 R26, [R1+0xa60] ;  /* 0x000a6000011a7983 */ /* 0x0010a80000100a00 */
[----:B------:R3:W-:Y:S04]  /*414e0*/  STL [R1+0xa40], R2 ;  /* 0x000a400201007387 */ /* 0x0007e80000100800 */
[----:B---3--:R-:W2:Y:S04]  /*414f0*/  LDL.LU.64 R2, [R1+0x20f8] ;  /* 0x0020f80001027983 */ /* 0x008ea80000300a00 */
[----:B------:R3:W-:Y:S04]  /*41500*/  STL.64 [R1+0x20b0], R10 ;  /* 0x0020b00a01007387 */ /* 0x0007e80000100a00 */
[----:B---3--:R0:W3:Y:S01]  /*41510*/  LDL.64 R10, [R1+0xa40] ;  /* 0x000a4000010a7983 */ /* 0x0080e20000100a00 */
[----:B--2---:R-:W-:-:S03]  /*41520*/  IMAD.X R27, R18, 0x1, R3, P0 ;  /* 0x00000001121b7824 */ /* 0x004fc600000e0603 */
[----:B------:R2:W-:Y:S01]  /*41530*/  STL.64 [R1+0x20e0], R2 ;  /* 0x0020e00201007387 */ /* 0x0005e20000100a00 */
[----:B---3--:R-:W-:Y:S02]  /*41540*/  IMAD.MOV.U32 R11, RZ, RZ, R7 ;  /* 0x000000ffff0b7224 */ /* 0x008fe400078e0007 */
[C---:B------:R-:W-:Y:S01]  /*41550*/  IMAD.X R7, R18.reuse, 0x1, R0, P1 ;  /* 0x0000000112077824 */ /* 0x040fe200008e0600 */
[-C--:B----4-:R-:W-:Y:S01]  /*41560*/  IADD3 R26, P1, PT, R17, R13.reuse, RZ ;  /* 0x0000000d111a7210 */ /* 0x090fe20007f3e0ff */
[----:B------:R-:W-:Y:S01]  /*41570*/  IMAD.X R17, R18, 0x1, R4, P3 ;  /* 0x0000000112117824 */ /* 0x000fe200018e0604 */
[----:B--2---:R-:W2:Y:S04]  /*41580*/  LDL.LU R2, [R1+0x4c] ;  /* 0x00004c0001027983 */ /* 0x004ea80000300800 */
[----:B------:R3:W-:Y:S04]  /*41590*/  STL [R1+0xa64], R27 ;  /* 0x000a641b01007387 */ /* 0x0007e80000100800 */
[----:B---3--:R-:W3:Y:S04]  /*415a0*/  LDL.LU R27, [R1+0x34] ;  /* 0x00003400011b7983 */ /* 0x008ee80000300800 */
[----:B------:R-:W-:Y:S04]  /*415b0*/  STL [R1+0xa5c], R7 ;  /* 0x000a5c0701007387 */ /* 0x000fe80000100800 */
[----:B------:R4:W-:Y:S01]  /*415c0*/  STL.64 [R1+0xa50], R16 ;  /* 0x000a501001007387 */ /* 0x0009e20000100a00 */
[----:B------:R-:W-:-:S03]  /*415d0*/  IADD3 R6, P3, PT, R12, R13, RZ ;  /* 0x0000000d0c067210 */ /* 0x000fc60007f7e0ff */
[----:B----4-:R-:W4:Y:S04]  /*415e0*/  LDL.LU.64 R16, [R1+0x20f0] ;  /* 0x0020f00001107983 */ /* 0x010f280000300a00 */
[----:B------:R0:W-:Y:S04]  /*415f0*/  STL.64 [R1+0x20b8], R4 ;  /* 0x0020b80401007387 */ /* 0x0001e80000100a00 */
[----:B0-----:R0:W2:Y:S04]  /*41600*/  LDL.64 R4, [R1+0xa48] ;  /* 0x000a480001047983 */ /* 0x0010a80000100a00 */
[----:B------:R-:W3:Y:S01]  /*41610*/  LDL.LU R12, [R1+0x20ec] ;  /* 0x0020ec00010c7983 */ /* 0x000ee20000300800 */
[----:B------:R-:W-:-:S03]  /*41620*/  IADD3 R28, P0, PT, R29, R13, RZ ;  /* 0x0000000d1d1c7210 */ /* 0x000fc60007f1e0ff */
[----:B------:R-:W4:Y:S01]  /*41630*/  LDL.LU R7, [R1+0x30] ;  /* 0x0000300001077983 */ /* 0x000f220000300800 */
[C---:B--2---:R-:W-:Y:S01]  /*41640*/  IMAD.X R5, R18.reuse, 0x1, R14, P4 ;  /* 0x0000000112057824 */ /* 0x044fe200020e060e */
[----:B------:R-:W-:Y:S01]  /*41650*/  IADD3 R4, P4, PT, R11, R13, RZ ;  /* 0x0000000d0b047210 */ /* 0x000fe20007f9e0ff */
[----:B------:R-:W-:-:S03]  /*41660*/  IMAD.X R11, R18, 0x1, R15, P2 ;  /* 0x00000001120b7824 */ /* 0x000fc600010e060f */
[----:B------:R4:W-:Y:S01]  /*41670*/  STL [R1+0xa4c], R5 ;  /* 0x000a4c0501007387 */ /* 0x0009e20000100800 */
[----:B---3--:R-:W-:-:S03]  /*41680*/  IMAD.X R29, R2, 0x1, R12, P0 ;  /* 0x00000001021d7824 */ /* 0x008fc600000e060c */
[----:B------:R-:W-:Y:S01]  /*41690*/  STL.64 [R1+0x20a0], R14 ;  /* 0x0020a00e01007387 */ /* 0x000fe20000100a00 */
[----:B----4-:R-:W-:-:S05]  /*416a0*/  SHF.R.S32.HI R5, RZ, 0x1f, R17 ;  /* 0x0000001fff057819 */ /* 0x010fca0000011411 */
[----:B------:R-:W-:Y:S04]  /*416b0*/  STL [R1+0xc], R5 ;  /* 0x00000c0501007387 */ /* 0x000fe80000100800 */
[----:B------:R-:W-:Y:S04]  /*416c0*/  STL [R1+0x20a8], R15 ;  /* 0x0020a80f01007387 */ /* 0x000fe80000100800 */
[----:B------:R-:W-:Y:S04]  /*416d0*/  STL [R1+0xa44], R11 ;  /* 0x000a440b01007387 */ /* 0x000fe80000100800 */
[----:B------:R2:W-:Y:S04]  /*416e0*/  STL.64 [R1+0xa38], R28 ;  /* 0x000a381c01007387 */ /* 0x0005e80000100a00 */
[----:B--2---:R-:W2:Y:S01]  /*416f0*/  LDL.LU R28, [R1+0x20e8] ;  /* 0x0020e800011c7983 */ /* 0x004ea20000300800 */
[----:B------:R-:W-:-:S03]  /*41700*/  IMAD.MOV.U32 R29, RZ, RZ, R24 ;  /* 0x000000ffff1d7224 */ /* 0x000fc600078e0018 */
[----:B------:R-:W3:Y:S01]  /*41710*/  LDL.LU R24, [R1] ;  /* 0x0000000001187983 */ /* 0x000ee20000300800 */
[----:B------:R-:W-:Y:S01]  /*41720*/  IADD3 R2, P0, PT, R17, R16, RZ ;  /* 0x0000001011027210 */ /* 0x000fe20007f1e0ff */
[--C-:B------:R-:W-:Y:S02]  /*41730*/  IMAD.X R27, R27, 0x1, R12.reuse, P1 ;  /* 0x000000011b1b7824 */ /* 0x100fe400008e060c */
[----:B---3--:R3:W-:Y:S04]  /*41740*/  STL [R1+0x2080], R24 ;  /* 0x0020801801007387 */ /* 0x0087e80000100800 */
[----:B---3--:R-:W3:Y:S04]  /*41750*/  LDL.LU R24, [R1+0xc] ;  /* 0x00000c0001187983 */ /* 0x008ee80000300800 */
[----:B------:R4:W-:Y:S04]  /*41760*/  STL [R1+0x9e0], R2 ;  /* 0x0009e00201007387 */ /* 0x0009e80000100800 */
[----:B----4-:R-:W4:Y:S04]  /*41770*/  LDL.LU.64 R2, [R1+0x20e0] ;  /* 0x0020e00001027983 */ /* 0x010f280000300a00 */
[----:B------:R0:W-:Y:S04]  /*41780*/  STL.64 [R1+0xa20], R26 ;  /* 0x000a201a01007387 */ /* 0x0001e80000100a00 */
[----:B0-----:R0:W2:Y:S01]  /*41790*/  LDL.LU R27, [R1+0x20d8] ;  /* 0x0020d800011b7983 */ /* 0x0010a20000300800 */
[----:B------:R-:W-:Y:S01]  /*417a0*/  IMAD.X R7, R7, 0x1, R12, P3 ;  /* 0x0000000107077824 */ /* 0x000fe200018e060c */
[----:B----4-:R-:W-:-:S05]  /*417b0*/  IADD3 R26, P1, PT, R17, R2, RZ ;  /* 0x00000002111a7210 */ /* 0x010fca0007f3e0ff */
[----:B------:R2:W-:Y:S04]  /*417c0*/  STL [R1+0x9d0], R26 ;  /* 0x0009d01a01007387 */ /* 0x0005e80000100800 */
[----:B--2---:R-:W2:Y:S04]  /*417d0*/  LDL.LU.64 R26, [R1+0x20d0] ;  /* 0x0020d000011a7983 */ /* 0x004ea80000300a00 */
[----:B------:R4:W-:Y:S04]  /*417e0*/  STL.64 [R1+0xa18], R6 ;  /* 0x000a180601007387 */ /* 0x0009e80000100a00 */
[----:B----4-:R-:W4:Y:S01]  /*417f0*/  LDL.LU.64 R6, [R1+0x20c8] ;  /* 0x0020c80001067983 */ /* 0x010f220000300a00 */
[----:B------:R-:W-:Y:S01]  /*41800*/  IADD3 R10, P2, PT, R17, R8, RZ ;  /* 0x00000008110a7210 */ /* 0x000fe20007f5e0ff */
[----:B------:R-:W-:-:S02]  /*41810*/  IMAD.X R5, R18, 0x1, R12, P4 ;  /* 0x0000000112057824 */ /* 0x000fc400020e060c */
[----:B------:R-:W2:Y:S01]  /*41820*/  LDL.LU R18, [R1+0x20c0] ;  /* 0x0020c00001127983 */ /* 0x000ea20000300800 */
[----:B----4-:R-:W-:Y:S01]  /*41830*/  IADD3 R14, P3, PT, R17, R6, RZ ;  /* 0x00000006110e7210 */ /* 0x010fe20007f7e0ff */
[----:B---3--:R-:W-:-:S04]  /*41840*/  IMAD.X R11, R24, 0x1, R7, P2 ;  /* 0x00000001180b7824 */ /* 0x008fc800010e0607 */
[----:B------:R-:W-:Y:S04]  /*41850*/  STL [R1+0x9c8], R14 ;  /* 0x0009c80e01007387 */ /* 0x000fe80000100800 */
[----:B------:R3:W-:Y:S04]  /*41860*/  STL.64 [R1+0xa00], R4 ;  /* 0x000a000401007387 */ /* 0x0007e80000100a00 */
[----:B---3--:R-:W3:Y:S04]  /*41870*/  LDL.LU.64 R4, [R1+0x20b8] ;  /* 0x0020b80001047983 */ /* 0x008ee80000300a00 */
[----:B------:R4:W-:Y:S04]  /*41880*/  STL.64 [R1+0x9f8], R10 ;  /* 0x0009f80a01007387 */ /* 0x0009e80000100a00 */
[----:B----4-:R-:W4:Y:S04]  /*41890*/  LDL.LU.64 R10, [R1+0x20b0] ;  /* 0x0020b000010a7983 */ /* 0x010f280000300a00 */
[----:B------:R0:W-:Y:S04]  /*418a0*/  STL.64 [R1+0x2088], R6 ;  /* 0x0020880601007387 */ /* 0x0001e80000100a00 */
[----:B0-----:R0:W3:Y:S04]  /*418b0*/  LDL.64 R6, [R1+0x9e0] ;  /* 0x0009e00001067983 */ /* 0x0010e80000100a00 */
[----:B------:R4:W-:Y:S04]  /*418c0*/  STL.64 [R1+0x2090], R20 ;  /* 0x0020901401007387 */ /* 0x0009e80000100a00 */
[----:B------:R-:W-:Y:S04]  /*418d0*/  STL [R1+0x2098], R21 ;  /* 0x0020981501007387 */ /* 0x000fe80000100800 */
[----:B--2---:R-:W-:Y:S04]  /*418e0*/  STL.64 [R1+0x2068], R18 ;  /* 0x0020681201007387 */ /* 0x004fe80000100a00 */
[----:B------:R2:W-:Y:S01]  /*418f0*/  STL [R1+0x2070], R19 ;  /* 0x0020701301007387 */ /* 0x0005e20000100800 */
[C---:B----4-:R-:W-:Y:S01]  /*41900*/  IADD3 R20, P2, PT, R17.reuse, R10, RZ ;  /* 0x0000000a11147210 */ /* 0x050fe20007f5e0ff */
[----:B---3--:R-:W-:Y:S01]  /*41910*/  IMAD.X R7, R24, 0x1, R5, P0 ;  /* 0x0000000118077824 */ /* 0x008fe200000e0605 */
[----:B------:R-:W-:-:S04]  /*41920*/  IADD3 R6, P0, PT, R17, R11, RZ ;  /* 0x0000000b11067210 */ /* 0x000fc80007f1e0ff */
[----:B------:R-:W-:Y:S04]  /*41930*/  STL [R1+0x9e4], R7 ;  /* 0x0009e40701007387 */ /* 0x000fe80000100800 */
[----:B--2---:R0:W2:Y:S04]  /*41940*/  LDL.64 R18, [R1+0x9c8] ;  /* 0x0009c80001127983 */ /* 0x0040a80000100a00 */
[----:B------:R3:W-:Y:S04]  /*41950*/  STL.64 [R1+0x2078], R10 ;  /* 0x0020780a01007387 */ /* 0x0007e80000100a00 */
[----:B---3--:R0:W3:Y:S01]  /*41960*/  LDL.64 R10, [R1+0x9d0] ;  /* 0x0009d000010a7983 */ /* 0x0080e20000100a00 */
[----:B------:R-:W-:-:S05]  /*41970*/  IADD3 R14, P4, PT, R17, R9, RZ ;  /* 0x00000009110e7210 */ /* 0x000fca0007f9e0ff */
[C---:B------:R-:W-:Y:S02]  /*41980*/  IMAD.X R15, R24.reuse, 0x1, R4, P4 ;  /* 0x00000001180f7824 */ /* 0x040fe400020e0604 */
[C---:B--2---:R-:W-:Y:S02]  /*41990*/  IMAD.X R19, R24.reuse, 0x1, R0, P3 ;  /* 0x0000000118137824 */ /* 0x044fe400018e0600 */
[----:B---3--:R-:W-:-:S05]  /*419a0*/  IMAD.X R11, R24, 0x1, R3, P1 ;  /* 0x00000001180b7824 */ /* 0x008fca00008e0603 */
[----:B------:R-:W-:Y:S04]  /*419b0*/  STL [R1+0x9d4], R11 ;  /* 0x0009d40b01007387 */ /* 0x000fe80000100800 */
[----:B------:R-:W-:Y:S04]  /*419c0*/  STL [R1+0x9cc], R19 ;  /* 0x0009cc1301007387 */ /* 0x000fe80000100800 */
[----:B------:R2:W-:Y:S04]  /*419d0*/  STL.64 [R1+0x9c0], R14 ;  /* 0x0009c00e01007387 */ /* 0x0005e80000100a00 */
[----:B--2---:R0:W2:Y:S01]  /*419e0*/  LDL.LU R15, [R1+0x20a8] ;  /* 0x0020a800010f7983 */ /* 0x0040a20000300800 */
[----:B------:R-:W-:-:S05]  /*419f0*/  IADD3 R14, P4, PT, R27, R16, RZ ;  /* 0x000000101b0e7210 */ /* 0x000fca0007f9e0ff */
[----:B------:R2:W-:Y:S04]  /*41a00*/  STL [R1+0x988], R14 ;  /* 0x0009880e01007387 */ /* 0x0005e80000100800 */
[----:B--2---:R-:W2:Y:S02]  /*41a10*/  LDL.LU.64 R14, [R1+0x20a0] ;  /* 0x0020a000010e7983 */ /* 0x004ea40000300a00 */
[----:B--2---:R-:W-:-:S05]  /*41a20*/  IMAD.X R21, R24, 0x1, R14, P2 ;  /* 0x0000000118157824 */ /* 0x004fca00010e060e */
[----:B------:R2:W-:Y:S04]  /*41a30*/  STL.64 [R1+0x9b8], R20 ;  /* 0x0009b81401007387 */ /* 0x0005e80000100a00 */
[----:B--2---:R0:W2:Y:S01]  /*41a40*/  LDL.LU R21, [R1+0x2098] ;  /* 0x0020980001157983 */ /* 0x0040a20000300800 */
[----:B------:R-:W-:Y:S01]  /*41a50*/  IADD3 R20, P2, PT, R27, R2, RZ ;  /* 0x000000021b147210 */ /* 0x000fe20007f5e0ff */
[----:B------:R-:W-:-:S04]  /*41a60*/  IMAD.X R7, R24, 0x1, R15, P0 ;  /* 0x0000000118077824 */ /* 0x000fc800000e060f */
[----:B------:R2:W-:Y:S04]  /*41a70*/  STL [R1+0x980], R20 ;  /* 0x0009801401007387 */ /* 0x0005e80000100800 */
[----:B--2---:R-:W2:Y:S04]  /*41a80*/  LDL.LU.64 R20, [R1+0x2090] ;  /* 0x0020900001147983 */ /* 0x004ea80000300a00 */
[----:B------:R3:W-:Y:S04]  /*41a90*/  STL.64 [R1+0x9b0], R6 ;  /* 0x0009b00601007387 */ /* 0x0007e80000100a00 */
[----:B---3--:R-:W3:Y:S01]  /*41aa0*/  LDL.LU.64 R6, [R1+0x2088] ;  /* 0x0020880001067983 */ /* 0x008ee20000300a00 */
[----:B------:R-:W-:-:S03]  /*41ab0*/  IADD3 R10, P1, PT, R17, R13, RZ ;  /* 0x0000000d110a7210 */ /* 0x000fc60007f3e0ff */
[----:B------:R3:W-:Y:S01]  /*41ac0*/  STL.64 [R1+0x2058], R14 ;  /* 0x0020580e01007387 */ /* 0x0007e20000100a00 */
[----:B------:R-:W-:Y:S02]  /*41ad0*/  SHF.R.S32.HI R17, RZ, 0x1f, R27 ;  /* 0x0000001fff117819 */ /* 0x000fe4000001141b */
[C---:B------:R-:W-:Y:S01]  /*41ae0*/  IADD3 R18, P3, PT, R27.reuse, R8, RZ ;  /* 0x000000081b127210 */ /* 0x040fe20007f7e0ff */
[----:B------:R-:W-:Y:S01]  /*41af0*/  IMAD.X R11, R24, 0x1, R12, P1 ;  /* 0x00000001180b7824 */ /* 0x000fe200008e060c */
[----:B------:R-:W-:Y:S04]  /*41b00*/  STL [R1+0x2060], R15 ;  /* 0x0020600f01007387 */ /* 0x000fe80000100800 */
[----:B------:R-:W4:Y:S01]  /*41b10*/  LDL.LU R24, [R1+0x2080] ;  /* 0x0020800001187983 */ /* 0x000f220000300800 */
[----:B---3--:R-:W-:Y:S01]  /*41b20*/  IADD3 R14, P0, PT, R27, R6, RZ ;  /* 0x000000061b0e7210 */ /* 0x008fe20007f1e0ff */
[----:B------:R-:W-:-:S04]  /*41b30*/  IMAD.X R19, R17, 0x1, R7, P3 ;  /* 0x0000000111137824 */ /* 0x000fc800018e0607 */
[----:B------:R-:W-:Y:S04]  /*41b40*/  STL [R1+0x978], R14 ;  /* 0x0009780e01007387 */ /* 0x000fe80000100800 */
[----:B------:R3:W-:Y:S04]  /*41b50*/  STL.64 [R1+0x998], R10 ;  /* 0x0009980a01007387 */ /* 0x0007e80000100a00 */
[----:B---3--:R-:W3:Y:S04]  /*41b60*/  LDL.LU.64 R10, [R1+0x2078] ;  /* 0x00207800010a7983 */ /* 0x008ee80000300a00 */
[----:B------:R0:W-:Y:S04]  /*41b70*/  STL.64 [R1+0x990], R18 ;  /* 0x0009901201007387 */ /* 0x0001e80000100a00 */
[----:B0-----:R0:W4:Y:S04]  /*41b80*/  LDL.LU R19, [R1+0x2070] ;  /* 0x0020700001137983 */ /* 0x0011280000300800 */
[----:B------:R0:W-:Y:S04]  /*41b90*/  STL.64 [R1+0x2050], R6 ;  /* 0x0020500601007387 */ /* 0x0001e80000100a00 */
[----:B0-----:R0:W4:Y:S04]  /*41ba0*/  LDL.64 R6, [R1+0x988] ;  /* 0x0009880001067983 */ /* 0x0011280000100a00 */
[----:B--2---:R2:W-:Y:S04]  /*41bb0*/  STL.64 [R1+0x2040], R20 ;  /* 0x0020401401007387 */ /* 0x0045e80000100a00 */
[----:B--2---:R0:W2:Y:S01]  /*41bc0*/  LDL.64 R20, [R1+0x980] ;  /* 0x0009800001147983 */ /* 0x0040a20000100a00 */
[----:B---3--:R-:W-:-:S05]  /*41bd0*/  IADD3 R18, P3, PT, R27, R10, RZ ;  /* 0x0000000a1b127210 */ /* 0x008fca0007f7e0ff */
[----:B------:R4:W-:Y:S04]  /*41be0*/  STL [R1+0x968], R18 ;  /* 0x0009681201007387 */ /* 0x0009e80000100800 */
[----:B----4-:R-:W3:Y:S01]  /*41bf0*/  LDL.LU.64 R18, [R1+0x2068] ;  /* 0x0020680001127983 */ /* 0x010ee20000300a00 */
[----:B------:R-:W-:-:S03]  /*41c00*/  IADD3 R14, P1, PT, R27, R9, RZ ;  /* 0x000000091b0e7210 */ /* 0x000fc60007f3e0ff */
[----:B---3--:R3:W-:Y:S04]  /*41c10*/  STL.64 [R1+0x2030], R18 ;  /* 0x0020301201007387 */ /* 0x0087e80000100a00 */
[----:B---3--:R0:W3:Y:S01]  /*41c20*/  LDL.64 R18, [R1+0x978] ;  /* 0x0009780001127983 */ /* 0x0080e20000100a00 */
[C---:B------:R-:W-:Y:S02]  /*41c30*/  IMAD.X R7, R17.reuse, 0x1, R5, P4 ;  /* 0x0000000111077824 */ /* 0x040fe400020e0605 */
[----:B--2---:R-:W-:Y:S01]  /*41c40*/  IMAD.X R21, R17, 0x1, R3, P2 ;  /* 0x0000000111157824 */ /* 0x004fe200010e0603 */
[C---:B------:R-:W-:Y:S02]  /*41c50*/  IADD3 R6, P4, PT, R27.reuse, R11, RZ ;  /* 0x0000000b1b067210 */ /* 0x040fe40007f9e0ff */
[----:B------:R-:W-:-:S02]  /*41c60*/  IADD3 R20, P2, PT, R27, R13, RZ ;  /* 0x0000000d1b147210 */ /* 0x000fc40007f5e0ff */
[----:B------:R-:W-:Y:S01]  /*41c70*/  SHF.R.S32.HI R27, RZ, 0x1f, R24 ;  /* 0x0000001fff1b7819 */ /* 0x000fe20000011418 */
[----:B------:R-:W-:Y:S04]  /*41c80*/  STL [R1+0x98c], R7 ;  /* 0x00098c0701007387 */ /* 0x000fe80000100800 */
[----:B------:R-:W-:Y:S04]  /*41c90*/  STL.64 [R1+0x2038], R10 ;  /* 0x0020380a01007387 */ /* 0x000fe80000100a00 */
[----:B------:R-:W-:Y:S04]  /*41ca0*/  STL [R1+0x204c], R11 ;  /* 0x00204c0b01007387 */ /* 0x000fe80000100800 */
[----:B------:R-:W-:Y:S01]  /*41cb0*/  STL [R1+0x984], R21 ;  /* 0x0009841501007387 */ /* 0x000fe20000100800 */
[----:B------:R-:W-:-:S03]  /*41cc0*/  IMAD.X R15, R17, 0x1, R4, P1 ;  /* 0x00000001110f7824 */ /* 0x000fc600008e0604 */
[----:B------:R-:W-:Y:S01]  /*41cd0*/  STL [R1+0x4], R27 ;  /* 0x0000041b01007387 */ /* 0x000fe20000100800 */
[----:B---3--:R-:W-:-:S05]  /*41ce0*/  IMAD.X R19, R17, 0x1, R0, P0 ;  /* 0x0000000111137824 */ /* 0x008fca00000e0600 */
[----:B------:R-:W-:Y:S04]  /*41cf0*/  STL [R1+0x97c], R19 ;  /* 0x00097c1301007387 */ /* 0x000fe80000100800 */
[----:B------:R2:W-:Y:S04]  /*41d00*/  STL.64 [R1+0x2028], R28 ;  /* 0x0020281c01007387 */ /* 0x0005e80000100a00 */
[----:B--2---:R0:W2:Y:S04]  /*41d10*/  LDL.64 R28, [R1+0x968] ;  /* 0x00096800011c7983 */ /* 0x0040a80000100a00 */
[----:B------:R3:W-:Y:S04]  /*41d20*/  STL.64 [R1+0x970], R14 ;  /* 0x0009700e01007387 */ /* 0x0007e80000100a00 */
[----:B---3--:R0:W3:Y:S01]  /*41d30*/  LDL.LU R15, [R1+0x2060] ;  /* 0x00206000010f7983 */ /* 0x0080e20000300800 */
[----:B------:R-:W-:-:S03]  /*41d40*/  IADD3 R14, P1, PT, R24, R16, RZ ;  /* 0x00000010180e7210 */ /* 0x000fc60007f3e0ff */
[----:B------:R-:W-:Y:S04]  /*41d50*/  STL [R1+0x2018], R25 ;  /* 0x0020181901007387 */ /* 0x000fe80000100800 */
[----:B------:R3:W-:Y:S04]  /*41d60*/  STL [R1+0x938], R14 ;  /* 0x0009380e01007387 */ /* 0x0007e80000100800 */
[----:B---3--:R-:W2:Y:S02]  /*41d70*/  LDL.LU.64 R14, [R1+0x2058] ;  /* 0x00205800010e7983 */ /* 0x008ea40000300a00 */
[----:B--2---:R-:W-:-:S02]  /*41d80*/  IMAD.X R29, R17, 0x1, R14, P3 ;  /* 0x00000001111d7824 */ /* 0x004fc400018e060e */
[----:B------:R-:W-:-:S03]  /*41d90*/  IMAD.X R7, R17, 0x1, R15, P4 ;  /* 0x0000000111077824 */ /* 0x000fc600020e060f */
[----:B------:R-:W-:Y:S04]  /*41da0*/  STL [R1+0x96c], R29 ;  /* 0x00096c1d01007387 */ /* 0x000fe80000100800 */
[----:B------:R2:W-:Y:S04]  /*41db0*/  STL.64 [R1+0x960], R6 ;  /* 0x0009600601007387 */ /* 0x0005e80000100a00 */
[----:B--2---:R-:W2:Y:S04]  /*41dc0*/  LDL.LU.64 R6, [R1+0x2050] ;  /* 0x0020500001067983 */ /* 0x004ea80000300a00 */
[----:B------:R-:W-:Y:S01]  /*41dd0*/  STL.64 [R1+0x2020], R14 ;  /* 0x0020200e01007387 */ /* 0x000fe20000100a00 */
[----:B------:R-:W-:-:S02]  /*41de0*/  IADD3 R18, P0, PT, R24, R8, RZ ;  /* 0x0000000818127210 */ /* 0x000fc40007f1e0ff */
[----:B--2---:R-:W-:-:S05]  /*41df0*/  IADD3 R10, P4, PT, R24, R6, RZ ;  /* 0x00000006180a7210 */ /* 0x004fca0007f9e0ff */
[----:B------:R2:W-:Y:S04]  /*41e00*/  STL [R1+0x928], R10 ;  /* 0x0009280a01007387 */ /* 0x0005e80000100800 */
[----:B------:R0:W3:Y:S01]  /*41e10*/  LDL.LU R11, [R1+0x204c] ;  /* 0x00204c00010b7983 */ /* 0x0000e20000300800 */
[----:B------:R-:W-:Y:S02]  /*41e20*/  IMAD.X R21, R17, 0x1, R12, P2 ;  /* 0x0000000111157824 */ /* 0x000fe400010e060c */
[----:B------:R-:W-:Y:S01]  /*41e30*/  IMAD.X R19, R27, 0x1, R7, P0 ;  /* 0x000000011b137824 */ /* 0x000fe200000e0607 */
[----:B------:R-:W4:Y:S04]  /*41e40*/  LDL.LU R17, [R1+0x2048] ;  /* 0x0020480001117983 */ /* 0x000f280000300800 */
[----:B------:R0:W-:Y:S01]  /*41e50*/  STL.64 [R1+0x948], R20 ;  /* 0x0009481401007387 */ /* 0x0001e20000100a00 */
[----:B--2---:R-:W-:-:S03]  /*41e60*/  IADD3 R10, P2, PT, R24, R9, RZ ;  /* 0x00000009180a7210 */ /* 0x004fc60007f5e0ff */
[----:B0-----:R-:W2:Y:S04]  /*41e70*/  LDL.LU.64 R20, [R1+0x2040] ;  /* 0x0020400001147983 */ /* 0x001ea80000300a00 */
[----:B------:R3:W-:Y:S04]  /*41e80*/  STL [R1+0x910], R10 ;  /* 0x0009100a01007387 */ /* 0x0007e80000100800 */
[----:B---3--:R-:W3:Y:S04]  /*41e90*/  LDL.LU.64 R10, [R1+0x2038] ;  /* 0x00203800010a7983 */ /* 0x008ee80000300a00 */
[----:B------:R0:W-:Y:S04]  /*41ea0*/  STL.64 [R1+0x940], R18 ;  /* 0x0009401201007387 */ /* 0x0001e80000100a00 */
[----:B0-----:R-:W3:Y:S04]  /*41eb0*/  LDL.LU.64 R18, [R1+0x2030] ;  /* 0x0020300001127983 */ /* 0x001ee80000300a00 */
[----:B------:R0:W-:Y:S04]  /*41ec0*/  STL.64 [R1+0x2010], R6 ;  /* 0x0020100601007387 */ /* 0x0001e80000100a00 */
[----:B0-----:R0:W4:Y:S04]  /*41ed0*/  LDL.64 R6, [R1+0x938] ;  /* 0x0009380001067983 */ /* 0x0011280000100a00 */
[----:B--2---:R-:W-:Y:S04]  /*41ee0*/  STL.64 [R1+0x2008], R20 ;  /* 0x0020081401007387 */ /* 0x004fe80000100a00 */
[----:B---3--:R2:W-:Y:S04]  /*41ef0*/  STL.64 [R1+0x1ff8], R18 ;  /* 0x001ff81201007387 */ /* 0x0085e80000100a00 */
[----:B--2---:R0:W2:Y:S01]  /*41f00*/  LDL.64 R18, [R1+0x928] ;  /* 0x0009280001127983 */ /* 0x0040a20000100a00 */
[----:B----4-:R-:W-:-:S03]  /*41f10*/  IMAD.X R7, R27, 0x1, R5, P1 ;  /* 0x000000011b077824 */ /* 0x010fc600008e0605 */
[----:B------:R3:W-:Y:S04]  /*41f20*/  STL [R1+0x2000], R5 ;  /* 0x0020000501007387 */ /* 0x0007e80000100800 */
[----:B---3--:R-:W3:Y:S01]  /*41f30*/  LDL.LU R5, [R1+0x4] ;  /* 0x0000040001057983 */ /* 0x008ee20000300800 */
[C---:B------:R-:W-:Y:S02]  /*41f40*/  IADD3 R28, P3, PT, R24.reuse, R2, RZ ;  /* 0x00000002181c7210 */ /* 0x040fe40007f7e0ff */
[----:B------:R-:W-:-:S05]  /*41f50*/  IADD3 R14, P0, PT, R24, R10, RZ ;  /* 0x0000000a180e7210 */ /* 0x000fca0007f1e0ff */
[----:B------:R-:W-:Y:S04]  /*41f60*/  STL [R1+0x908], R14 ;  /* 0x0009080e01007387 */ /* 0x000fe80000100800 */
[----:B------:R-:W-:Y:S01]  /*41f70*/  STL [R1+0x93c], R7 ;  /* 0x00093c0701007387 */ /* 0x000fe20000100800 */
[----:B---3--:R-:W-:-:S05]  /*41f80*/  IMAD.X R29, R5, 0x1, R3, P3 ;  /* 0x00000001051d7824 */ /* 0x008fca00018e0603 */
[----:B------:R3:W-:Y:S04]  /*41f90*/  STL.64 [R1+0x930], R28 ;  /* 0x0009301c01007387 */ /* 0x0007e80000100a00 */
[----:B---3--:R-:W3:Y:S01]  /*41fa0*/  LDL.LU.64 R28, [R1+0x2028] ;  /* 0x00202800011c7983 */ /* 0x008ee20000300a00 */
[C---:B------:R-:W-:Y:S02]  /*41fb0*/  IADD3 R6, P1, PT, R24.reuse, R11, RZ ;  /* 0x0000000b18067210 */ /* 0x040fe40007f3e0ff */
[----:B------:R-:W-:Y:S01]  /*41fc0*/  IADD3 R24, P3, PT, R24, R13, RZ ;  /* 0x0000000d18187210 */ /* 0x000fe20007f7e0ff */
[----:B---3--:R3:W-:Y:S02]  /*41fd0*/  STL.64 [R1+0x1fe8], R28 ;  /* 0x001fe81c01007387 */ /* 0x0087e40000100a00 */
[----:B---3--:R-:W-:-:S02]  /*41fe0*/  IMAD.MOV.U32 R28, RZ, RZ, R14 ;  /* 0x000000ffff1c7224 */ /* 0x008fc400078e000e */
[----:B------:R-:W-:Y:S02]  /*41ff0*/  IMAD.MOV.U32 R29, RZ, RZ, R15 ;  /* 0x000000ffff1d7224 */ /* 0x000fe400078e000f */
[----:B------:R-:W3:Y:S04]  /*42000*/  LDL.LU.64 R14, [R1+0x2020] ;  /* 0x00202000010e7983 */ /* 0x000ee80000300a00 */
[----:B------:R4:W-:Y:S04]  /*42010*/  STL [R1+0x8f8], R24 ;  /* 0x0008f81801007387 */ /* 0x0009e80000100800 */
[----:B------:R-:W3:Y:S01]  /*42020*/  LDL.LU R25, [R1+0x2018] ;  /* 0x0020180001197983 */ /* 0x000ee20000300800 */
[----:B--2---:R-:W-:-:S02]  /*42030*/  IMAD.X R19, R5, 0x1, R0, P4 ;  /* 0x0000000105137824 */ /* 0x004fc400020e0600 */
[----:B----4-:R-:W-:-:S05]  /*42040*/  IMAD.MOV.U32 R24, RZ, RZ, R23 ;  /* 0x000000ffff187224 */ /* 0x010fca00078e0017 */
[----:B---3--:R2:W-:Y:S04]  /*42050*/  STL.64 [R1+0x1ff0], R24 ;  /* 0x001ff01801007387 */ /* 0x0085e80000100a00 */
[----:B------:R-:W-:Y:S01]  /*42060*/  STL [R1+0x92c], R19 ;  /* 0x00092c1301007387 */ /* 0x000fe20000100800 */
[C---:B------:R-:W-:Y:S02]  /*42070*/  IMAD.X R29, R5.reuse, 0x1, R14, P0 ;  /* 0x00000001051d7824 */ /* 0x040fe400000e060e */
[C---:B------:R-:W-:Y:S01]  /*42080*/  IMAD.X R7, R5.reuse, 0x1, R15, P1 ;  /* 0x0000000105077824 */ /* 0x040fe200008e060f */
[----:B------:R-:W3:Y:S04]  /*42090*/  LDL R23, [R1+0x1c] ;  /* 0x00001c0001177983 */ /* 0x000ee80000100800 */
[----:B--2---:R0:W2:Y:S02]  /*420a0*/  LDL.64 R24, [R1+0x910] ;  /* 0x0009100001187983 */ /* 0x0040a40000100a00 */
[----:B--2---:R-:W-:-:S05]  /*420b0*/  IMAD.X R25, R5, 0x1, R4, P2 ;  /* 0x0000000105197824 */ /* 0x004fca00010e0604 */
[----:B------:R-:W-:Y:S04]  /*420c0*/  STL [R1+0x914], R25 ;  /* 0x0009141901007387 */ /* 0x000fe80000100800 */
[----:B------:R-:W-:Y:S04]  /*420d0*/  STL [R1+0x90c], R29 ;  /* 0x00090c1d01007387 */ /* 0x000fe80000100800 */
[----:B------:R2:W-:Y:S04]  /*420e0*/  STL.64 [R1+0x900], R6 ;  /* 0x0009000601007387 */ /* 0x0005e80000100a00 */
[----:B--2---:R-:W2:Y:S04]  /*420f0*/  LDL.LU.64 R6, [R1+0x2010] ;  /* 0x0020100001067983 */ /* 0x004ea80000300a00 */
[----:B------:R4:W-:Y:S04]  /*42100*/  STL.64 [R1+0x1fe0], R14 ;  /* 0x001fe00e01007387 */ /* 0x0009e80000100a00 */
[----:B----4-:R0:W4:Y:S01]  /*42110*/  LDL.64 R14, [R1+0x8f8] ;  /* 0x0008f800010e7983 */ /* 0x0101220000100a00 */
[----:B--2---:R-:W-:-:S05]  /*42120*/  IADD3 R20, P1, PT, R17, R6, RZ ;  /* 0x0000000611147210 */ /* 0x004fca0007f3e0ff */
[----:B------:R2:W-:Y:S01]  /*42130*/  STL [R1+0x8d8], R20 ;  /* 0x0008d81401007387 */ /* 0x0005e20000100800 */
[----:B----4-:R-:W-:-:S03]  /*42140*/  IMAD.X R15, R5, 0x1, R12, P3 ;  /* 0x00000001050f7824 */ /* 0x010fc600018e060c */
[----:B--2---:R-:W2:Y:S04]  /*42150*/  LDL.LU.64 R20, [R1+0x2008] ;  /* 0x0020080001147983 */ /* 0x004ea80000300a00 */
[----:B------:R-:W4:Y:S01]  /*42160*/  LDL.LU R5, [R1+0x2000] ;  /* 0x0020000001057983 */ /* 0x000f220000300800 */
[----:B------:R-:W-:Y:S02]  /*42170*/  SHF.R.S32.HI R27, RZ, 0x1f, R17 ;  /* 0x0000001fff1b7819 */ /* 0x000fe40000011411 */
[C---:B------:R-:W-:Y:S02]  /*42180*/  IADD3 R18, P4, PT, R17.reuse, R8, RZ ;  /* 0x0000000811127210 */ /* 0x040fe40007f9e0ff */
[----:B------:R-:W-:-:S03]  /*42190*/  IADD3 R24, P2, PT, R17, R16, RZ ;  /* 0x0000001011187210 */ /* 0x000fc60007f5e0ff */
[----:B------:R-:W-:Y:S01]  /*421a0*/  IMAD.X R19, R27, 0x1, R7, P4 ;  /* 0x000000011b137824 */ /* 0x000fe200020e0607 */
[----:B------:R-:W-:Y:S01]  /*421b0*/  STL [R1+0x8fc], R15 ;  /* 0x0008fc0f01007387 */ /* 0x000fe20000100800 */
[----:B------:R-:W-:-:S03]  /*421c0*/  IADD3 R28, P0, PT, R17, R2, RZ ;  /* 0x00000002111c7210 */ /* 0x000fc60007f1e0ff */
[----:B------:R0:W-:Y:S02]  /*421d0*/  STL.64 [R1+0x8f0], R18 ;  /* 0x0008f01201007387 */ /* 0x0001e40000100a00 */
[----:B------:R-:W-:Y:S02]  /*421e0*/  IMAD.X R29, R27, 0x1, R3, P0 ;  /* 0x000000011b1d7824 */ /* 0x000fe400000e0603 */
[----:B0-----:R-:W2:Y:S04]  /*421f0*/  LDL.LU.64 R18, [R1+0x1ff8] ;  /* 0x001ff80001127983 */ /* 0x001ea80000300a00 */
[----:B------:R0:W-:Y:S02]  /*42200*/  STL.64 [R1+0x1fd8], R6 ;  /* 0x001fd80601007387 */ /* 0x0001e40000100a00 */
[----:B0-----:R-:W-:Y:S01]  /*42210*/  IADD3 R6, P4, PT, R17, R10, RZ ;  /* 0x0000000a11067210 */ /* 0x001fe20007f9e0ff */
[----:B----4-:R-:W-:-:S05]  /*42220*/  IMAD.X R25, R27, 0x1, R5, P2 ;  /* 0x000000011b197824 */ /* 0x010fca00010e0605 */
[----:B------:R-:W-:Y:S04]  /*42230*/  STL.64 [R1+0x8e8], R24 ;  /* 0x0008e81801007387 */ /* 0x000fe80000100a00 */
[----:B------:R0:W-:Y:S02]  /*42240*/  STL [R1+0x8c0], R6 ;  /* 0x0008c00601007387 */ /* 0x0001e40000100800 */
[C---:B0-----:R-:W-:Y:S02]  /*42250*/  IADD3 R6, P2, PT, R17.reuse, R11, RZ ;  /* 0x0000000b11067210 */ /* 0x041fe40007f5e0ff */
[----:B------:R-:W4:Y:S04]  /*42260*/  LDL.LU.64 R24, [R1+0x1ff0] ;  /* 0x001ff00001187983 */ /* 0x000f280000300a00 */
[----:B------:R0:W-:Y:S04]  /*42270*/  STL.64 [R1+0x1fc8], R10 ;  /* 0x001fc80a01007387 */ /* 0x0001e80000100a00 */
[----:B0-----:R0:W2:Y:S04]  /*42280*/  LDL.64 R10, [R1+0x8d8] ;  /* 0x0008d800010a7983 */ /* 0x0010a80000100a00 */
[----:B------:R0:W-:Y:S04]  /*42290*/  STL.64 [R1+0x8e0], R28 ;  /* 0x0008e01c01007387 */ /* 0x0001e80000100a00 */
[----:B0-----:R-:W2:Y:S01]  /*422a0*/  LDL.LU.64 R28, [R1+0x1fe8] ;  /* 0x001fe800011c7983 */ /* 0x001ea20000300a00 */
[----:B------:R-:W-:-:S03]  /*422b0*/  IADD3 R14, P3, PT, R17, R9, RZ ;  /* 0x00000009110e7210 */ /* 0x000fc60007f7e0ff */
[----:B--2---:R0:W-:Y:S04]  /*422c0*/  STL.64 [R1+0x1fb0], R28 ;  /* 0x001fb01c01007387 */ /* 0x0041e80000100a00 */
[----:B0-----:R0:W2:Y:S04]  /*422d0*/  LDL.64 R28, [R1+0x8c0] ;  /* 0x0008c000011c7983 */ /* 0x0010a80000100a00 */
[----:B---3--:R-:W-:Y:S04]  /*422e0*/  STL.64 [R1+0x1fb8], R22 ;  /* 0x001fb81601007387 */ /* 0x008fe80000100a00 */
[----:B------:R-:W-:Y:S04]  /*422f0*/  STL [R1+0x1fc0], R23 ;  /* 0x001fc01701007387 */ /* 0x000fe80000100800 */
[----:B----4-:R3:W-:Y:S04]  /*42300*/  STL.64 [R1+0x1fa8], R24 ;  /* 0x001fa81801007387 */ /* 0x0107e80000100a00 */
[----:B------:R-:W-:Y:S04]  /*42310*/  STL [R1+0x1fc4], R25 ;  /* 0x001fc41901007387 */ /* 0x000fe80000100800 */
[----:B------:R-:W-:Y:S01]  /*42320*/  STL.64 [R1+0x1fd0], R12 ;  /* 0x001fd00c01007387 */ /* 0x000fe20000100a00 */
[----:B---3--:R-:W-:-:S02]  /*42330*/  SHF.R.S32.HI R24, RZ, 0x1f, R17 ;  /* 0x0000001fff187819 */ /* 0x008fc40000011411 */
[----:B------:R-:W-:-:S03]  /*42340*/  IADD3 R22, P0, PT, R17, R13, RZ ;  /* 0x0000000d11167210 */ /* 0x000fc60007f1e0ff */
[C---:B------:R-:W-:Y:S02]  /*42350*/  IMAD.X R11, R24.reuse, 0x1, R0, P1 ;  /* 0x00000001180b7824 */ /* 0x040fe400008e0600 */
[C---:B------:R-:W-:Y:S01]  /*42360*/  IMAD.X R15, R24.reuse, 0x1, R4, P3 ;  /* 0x00000001180f7824 */ /* 0x040fe200018e0604 */
[----:B------:R-:W-:Y:S04]  /*42370*/  STL [R1+0x8a0], R22 ;  /* 0x0008a01601007387 */ /* 0x000fe80000100800 */
[----:B------:R-:W-:Y:S04]  /*42380*/  STL [R1+0x8dc], R11 ;  /* 0x0008dc0b01007387 */ /* 0x000fe80000100800 */
[----:B------:R3:W-:Y:S04]  /*42390*/  STL.64 [R1+0x8c8], R14 ;  /* 0x0008c80e01007387 */ /* 0x0007e80000100a00 */
[----:B---3--:R-:W2:Y:S04]  /*423a0*/  LDL.LU.64 R14, [R1+0x1fe0] ;  /* 0x001fe000010e7983 */ /* 0x008ea80000300a00 */
[----:B------:R-:W-:Y:S01]  /*423b0*/  STL [R1+0x1fa0], R26 ;  /* 0x001fa01a01007387 */ /* 0x000fe20000100800 */
[----:B--2---:R-:W-:-:S02]  /*423c0*/  IMAD.X R29, R24, 0x1, R14, P4 ;  /* 0x00000001181d7824 */ /* 0x004fc400020e060e */
[----:B------:R-:W-:-:S03]  /*423d0*/  IMAD.X R7, R24, 0x1, R15, P2 ;  /* 0x0000000118077824 */ /* 0x000fc600010e060f */
[----:B------:R-:W-:Y:S04]  /*423e0*/  STL [R1+0x8c4], R29 ;  /* 0x0008c41d01007387 */ /* 0x000fe80000100800 */
[----:B------:R2:W-:Y:S04]  /*423f0*/  STL.64 [R1+0x8b8], R6 ;  /* 0x0008b80601007387 */ /* 0x0005e80000100a00 */
[----:B--2---:R-:W2:Y:S04]  /*42400*/  LDL.LU.64 R6, [R1+0x1fd8] ;  /* 0x001fd80001067983 */ /* 0x004ea80000300a00 */
[----:B------:R-:W-:Y:S01]  /*42410*/  STL.64 [R1+0x1f98], R14 ;  /* 0x001f980e01007387 */ /* 0x000fe20000100a00 */
[----:B--2---:R-:W-:-:S05]  /*42420*/  IADD3 R12, P2, PT, R18, R6, RZ ;  /* 0x00000006120c7210 */ /* 0x004fca0007f5e0ff */
[----:B------:R2:W-:Y:S04]  /*42430*/  STL [R1+0x880], R12 ;  /* 0x0008800c01007387 */ /* 0x0005e80000100800 */
[----:B--2---:R-:W2:Y:S01]  /*42440*/  LDL.LU.64 R12, [R1+0x1fd0] ;  /* 0x001fd000010c7983 */ /* 0x004ea20000300a00 */
[----:B------:R-:W-:Y:S02]  /*42450*/  SHF.R.S32.HI R17, RZ, 0x1f, R18 ;  /* 0x0000001fff117819 */ /* 0x000fe40000011412 */
[----:B------:R-:W-:Y:S01]  /*42460*/  IADD3 R10, P1, PT, R18, R8, RZ ;  /* 0x00000008120a7210 */ /* 0x000fe20007f3e0ff */
[----:B------:R-:W-:-:S04]  /*42470*/  IMAD.MOV.U32 R27, RZ, RZ, R23 ;  /* 0x000000ffff1b7224 */ /* 0x000fc800078e0017 */
[----:B------:R-:W-:Y:S02]  /*42480*/  IMAD.X R11, R17, 0x1, R7, P1 ;  /* 0x00000001110b7824 */ /* 0x000fe400008e0607 */
[----:B--2---:R-:W-:-:S05]  /*42490*/  IMAD.X R27, R24, 0x1, R12, P0 ;  /* 0x00000001181b7824 */ /* 0x004fca00000e060c */
[----:B------:R-:W-:Y:S04]  /*424a0*/  STL [R1+0x8a4], R27 ;  /* 0x0008a41b01007387 */ /* 0x000fe80000100800 */
[----:B------:R2:W-:Y:S04]  /*424b0*/  STL.64 [R1+0x898], R10 ;  /* 0x0008980a01007387 */ /* 0x0005e80000100a00 */
[----:B--2---:R-:W2:Y:S01]  /*424c0*/  LDL.LU.64 R10, [R1+0x1fc8] ;  /* 0x001fc800010a7983 */ /* 0x004ea20000300a00 */
[----:B------:R-:W-:Y:S01]  /*424d0*/  IMAD.MOV.U32 R26, RZ, RZ, R22 ;  /* 0x000000ffff1a7224 */ /* 0x000fe200078e0016 */
[----:B------:R-:W-:-:S05]  /*424e0*/  IADD3 R22, P3, PT, R18, R16, RZ ;  /* 0x0000001012167210 */ /* 0x000fca0007f7e0ff */
[----:B------:R-:W-:Y:S01]  /*424f0*/  IMAD.X R23, R17, 0x1, R5, P3 ;  /* 0x0000000111177824 */ /* 0x000fe200018e0605 */
[----:B--2---:R-:W-:-:S05]  /*42500*/  IADD3 R24, P1, PT, R18, R10, RZ ;  /* 0x0000000a12187210 */ /* 0x004fca0007f3e0ff */
[----:B------:R-:W-:Y:S04]  /*42510*/  STL [R1+0x870], R24 ;  /* 0x0008701801007387 */ /* 0x000fe80000100800 */
[----:B------:R0:W2:Y:S04]  /*42520*/  LDL.LU R25, [R1+0x1fc4] ;  /* 0x001fc40001197983 */ /* 0x0000a80000300800 */
[----:B------:R3:W-:Y:S04]  /*42530*/  STL.64 [R1+0x890], R22 ;  /* 0x0008901601007387 */ /* 0x0007e80000100a00 */
[----:B---3--:R0:W3:Y:S01]  /*42540*/  LDL.LU R23, [R1+0x1fc0] ;  /* 0x001fc00001177983 */ /* 0x0080e20000300800 */
[----:B------:R-:W-:-:S02]  /*42550*/  IADD3 R28, P4, PT, R18, R2, RZ ;  /* 0x00000002121c7210 */ /* 0x000fc40007f9e0ff */
[----:B------:R-:W-:-:S03]  /*42560*/  IADD3 R22, P3, PT, R18, R11, RZ ;  /* 0x0000000b12167210 */ /* 0x000fc60007f7e0ff */
[----:B------:R-:W-:Y:S02]  /*42570*/  IMAD.X R29, R17, 0x1, R3, P4 ;  /* 0x00000001111d7824 */ /* 0x000fe400020e0603 */
[----:B------:R3:W-:Y:S01]  /*42580*/  STL [R1+0x868], R22 ;  /* 0x0008681601007387 */ /* 0x0007e20000100800 */
[----:B------:R-:W-:-:S03]  /*42590*/  IADD3 R24, P4, PT, R18, R13, RZ ;  /* 0x0000000d12187210 */ /* 0x000fc60007f9e0ff */
[----:B---3--:R-:W3:Y:S04]  /*425a0*/  LDL.LU.64 R22, [R1+0x1fb8] ;  /* 0x001fb80001167983 */ /* 0x008ee80000300a00 */
[----:B------:R4:W-:Y:S04]  /*425b0*/  STL.64 [R1+0x1f90], R10 ;  /* 0x001f900a01007387 */ /* 0x0009e80000100a00 */
[----:B----4-:R0:W4:Y:S04]  /*425c0*/  LDL.64 R10, [R1+0x880] ;  /* 0x00088000010a7983 */ /* 0x0101280000100a00 */
[----:B------:R0:W-:Y:S04]  /*425d0*/  STL.64 [R1+0x888], R28 ;  /* 0x0008881c01007387 */ /* 0x0001e80000100a00 */
[----:B0-----:R-:W3:Y:S04]  /*425e0*/  LDL.LU.64 R28, [R1+0x1fb0] ;  /* 0x001fb000011c7983 */ /* 0x001ee80000300a00 */
[----:B------:R2:W-:Y:S04]  /*425f0*/  STL [R1+0x850], R24 ;  /* 0x0008501801007387 */ /* 0x0005e80000100800 */
[----:B--2---:R-:W2:Y:S01]  /*42600*/  LDL.LU.64 R24, [R1+0x1fa8] ;  /* 0x001fa80001187983 */ /* 0x004ea20000300a00 */
[----:B------:R-:W-:-:S05]  /*42610*/  IADD3 R26, P0, PT, R18, R9, RZ ;  /* 0x00000009121a7210 */ /* 0x000fca0007f1e0ff */
[C---:B------:R-:W-:Y:S02]  /*42620*/  IMAD.X R27, R17.reuse, 0x1, R4, P0 ;  /* 0x00000001111b7824 */ /* 0x040fe400000e0604 */
[----:B----4-:R-:W-:Y:S01]  /*42630*/  IMAD.X R11, R17, 0x1, R0, P2 ;  /* 0x00000001110b7824 */ /* 0x010fe200010e0600 */
[----:B--2---:R0:W-:Y:S04]  /*42640*/  STL.64 [R1+0x1f60], R24 ;  /* 0x001f601801007387 */ /* 0x0041e80000100a00 */
[----:B------:R-:W-:Y:S04]  /*42650*/  STL [R1+0x884], R11 ;  /* 0x0008840b01007387 */ /* 0x000fe80000100800 */
[----:B0-----:R0:W2:Y:S04]  /*42660*/  LDL.64 R24, [R1+0x850] ;  /* 0x0008500001187983 */ /* 0x0010a80000100a00 */
[----:B------:R4:W-:Y:S04]  /*42670*/  STL.64 [R1+0x878], R26 ;  /* 0x0008781a01007387 */ /* 0x0009e80000100a00 */
[----:B----4-:R-:W4:Y:S04]  /*42680*/  LDL.LU R26, [R1+0x1fa0] ;  /* 0x001fa000011a7983 */ /* 0x010f280000300800 */
[----:B------:R-:W-:Y:S04]  /*42690*/  STL.64 [R1+0x1f88], R4 ;  /* 0x001f880401007387 */ /* 0x000fe80000100a00 */
[----:B------:R-:W4:Y:S01]  /*426a0*/  LDL.LU R27, [R1+0x24] ;  /* 0x00002400011b7983 */ /* 0x000f220000300800 */
[----:B---3--:R-:W-:-:S03]  /*426b0*/  IADD3 R14, P0, PT, R23, R16, RZ ;  /* 0x00000010170e7210 */ /* 0x008fc60007f1e0ff */
[----:B----4-:R3:W-:Y:S04]  /*426c0*/  STL.64 [R1+0x1f68], R26 ;  /* 0x001f681a01007387 */ /* 0x0107e80000100a00 */
[----:B---3--:R-:W3:Y:S04]  /*426d0*/  LDL R26, [R1+0x20] ;  /* 0x00002000011a7983 */ /* 0x008ee80000100800 */
[----:B---3--:R-:W-:Y:S04]  /*426e0*/  STL.64 [R1+0x1f78], R26 ;  /* 0x001f781a01007387 */ /* 0x008fe80000100a00 */
[----:B------:R3:W-:Y:S04]  /*426f0*/  STL [R1+0x1f84], R27 ;  /* 0x001f841b01007387 */ /* 0x0007e80000100800 */
[----:B---3--:R0:W3:Y:S04]  /*42700*/  LDL.64 R26, [R1+0x870] ;  /* 0x00087000011a7983 */ /* 0x0080e80000100a00 */
[----:B------:R4:W-:Y:S04]  /*42710*/  STL [R1+0x840], R14 ;  /* 0x0008400e01007387 */ /* 0x0009e80000100800 */
[----:B----4-:R-:W3:Y:S04]  /*42720*/  LDL.LU.64 R14, [R1+0x1f98] ;  /* 0x001f9800010e7983 */ /* 0x010ee80000300a00 */
[----:B------:R4:W-:Y:S04]  /*42730*/  STL.64 [R1+0x1f70], R20 ;  /* 0x001f701401007387 */ /* 0x0009e80000100a00 */
[----:B----4-:R0:W4:Y:S01]  /*42740*/  LDL.64 R20, [R1+0x868] ;  /* 0x0008680001147983 */ /* 0x0101220000100a00 */
[----:B------:R-:W-:-:S02]  /*42750*/  SHF.R.S32.HI R18, RZ, 0x1f, R23 ;  /* 0x0000001fff127819 */ /* 0x000fc40000011417 */
[----:B------:R-:W-:Y:S01]  /*42760*/  IADD3 R10, P2, PT, R23, R8, RZ ;  /* 0x00000008170a7210 */ /* 0x000fe20007f5e0ff */
[----:B--2---:R-:W-:-:S04]  /*42770*/  IMAD.X R25, R17, 0x1, R12, P4 ;  /* 0x0000000111197824 */ /* 0x004fc800020e060c */
[----:B------:R-:W-:Y:S02]  /*42780*/  IMAD.X R11, R18, 0x1, R7, P2 ;  /* 0x00000001120b7824 */ /* 0x000fe400010e0607 */
[----:B---3--:R-:W-:-:S05]  /*42790*/  IMAD.X R27, R17, 0x1, R14, P1 ;  /* 0x00000001111b7824 */ /* 0x008fca00008e060e */
[----:B------:R-:W-:Y:S04]  /*427a0*/  STL [R1+0x874], R27 ;  /* 0x0008741b01007387 */ /* 0x000fe80000100800 */
[----:B------:R-:W-:Y:S01]  /*427b0*/  STL.64 [R1+0x1f58], R14 ;  /* 0x001f580e01007387 */ /* 0x000fe20000100a00 */
[----:B----4-:R-:W-:-:S05]  /*427c0*/  IMAD.X R21, R17, 0x1, R15, P3 ;  /* 0x0000000111157824 */ /* 0x010fca00018e060f */
[----:B------:R-:W-:Y:S04]  /*427d0*/  STL [R1+0x86c], R21 ;  /* 0x00086c1501007387 */ /* 0x000fe80000100800 */
[----:B------:R-:W-:Y:S04]  /*427e0*/  STL [R1+0x854], R25 ;  /* 0x0008541901007387 */ /* 0x000fe80000100800 */
[----:B------:R2:W-:Y:S04]  /*427f0*/  STL.64 [R1+0x848], R10 ;  /* 0x0008480a01007387 */ /* 0x0005e80000100a00 */
[----:B--2---:R-:W2:Y:S01]  /*42800*/  LDL.LU.64 R10, [R1+0x1f90] ;  /* 0x001f9000010a7983 */ /* 0x004ea20000300a00 */
[----:B------:R-:W-:-:S03]  /*42810*/  IADD3 R20, P3, PT, R23, R6, RZ ;  /* 0x0000000617147210 */ /* 0x000fc60007f7e0ff */
[----:B------:R3:W-:Y:S04]  /*42820*/  STL.64 [R1+0x1f50], R6 ;  /* 0x001f500601007387 */ /* 0x0007e80000100a00 */
[----:B---3--:R0:W3:Y:S01]  /*42830*/  LDL.64 R6, [R1+0x840] ;  /* 0x0008400001067983 */ /* 0x0080e20000100a00 */
[----:B--2---:R-:W-:-:S05]  /*42840*/  IADD3 R4, P2, PT, R23, R10, RZ ;  /* 0x0000000a17047210 */ /* 0x004fca0007f5e0ff */
[----:B------:R2:W-:Y:S04]  /*42850*/  STL [R1+0x808], R4 ;  /* 0x0008080401007387 */ /* 0x0005e80000100800 */
[----:B--2---:R-:W3:Y:S01]  /*42860*/  LDL.LU.64 R4, [R1+0x1f88] ;  /* 0x001f880001047983 */ /* 0x004ee20000300a00 */
[----:B------:R-:W-:-:S05]  /*42870*/  IADD3 R26, P1, PT, R23, R2, RZ ;  /* 0x00000002171a7210 */ /* 0x000fca0007f3e0ff */
[C---:B------:R-:W-:Y:S02]  /*42880*/  IMAD.X R27, R18.reuse, 0x1, R3, P1 ;  /* 0x00000001121b7824 */ /* 0x040fe400008e0603 */
[----:B---3--:R-:W-:-:S05]  /*42890*/  IMAD.X R7, R18, 0x1, R5, P0 ;  /* 0x0000000112077824 */ /* 0x008fca00000e0605 */
[----:B------:R-:W-:Y:S04]  /*428a0*/  STL [R1+0x844], R7 ;  /* 0x0008440701007387 */ /* 0x000fe80000100800 */
[----:B------:R-:W-:Y:S04]  /*428b0*/  STL.64 [R1+0x1f48], R10 ;  /* 0x001f480a01007387 */ /* 0x000fe80000100a00 */
[----:B------:R2:W-:Y:S04]  /*428c0*/  STL.64 [R1+0x838], R26 ;  /* 0x0008381a01007387 */ /* 0x0005e80000100a00 */
[----:B--2---:R0:W2:Y:S01]  /*428d0*/  LDL.LU R27, [R1+0x1f84] ;  /* 0x001f8400011b7983 */ /* 0x0040a20000300800 */
[----:B------:R-:W-:-:S02]  /*428e0*/  IADD3 R26, P1, PT, R23, R13, RZ ;  /* 0x0000000d171a7210 */ /* 0x000fc40007f3e0ff */
[C---:B------:R-:W-:Y:S02]  /*428f0*/  IADD3 R24, P4, PT, R23.reuse, R9, RZ ;  /* 0x0000000917187210 */ /* 0x040fe40007f9e0ff */
[----:B------:R-:W-:Y:S02]  /*42900*/  IADD3 R6, P0, PT, R23, R11, RZ ;  /* 0x0000000b17067210 */ /* 0x000fe40007f1e0ff */
[----:B------:R-:W3:Y:S04]  /*42910*/  LDL.LU R23, [R1+0x1f80] ;  /* 0x001f800001177983 */ /* 0x000ee80000300800 */
[----:B------:R2:W-:Y:S04]  /*42920*/  STL [R1+0x7f0], R26 ;  /* 0x0007f01a01007387 */ /* 0x0005e80000100800 */
[----:B--2---:R-:W2:Y:S01]  /*42930*/  LDL.LU.64 R26, [R1+0x1f78] ;  /* 0x001f7800011a7983 */ /* 0x004ea20000300a00 */
[----:B------:R-:W-:-:S02]  /*42940*/  IMAD.X R21, R18, 0x1, R0, P3 ;  /* 0x0000000112157824 */ /* 0x000fc400018e0600 */
[----:B------:R-:W-:-:S03]  /*42950*/  IMAD.X R25, R18, 0x1, R4, P4 ;  /* 0x0000000112197824 */ /* 0x000fc600020e0604 */
[----:B------:R4:W-:Y:S04]  /*42960*/  STL.64 [R1+0x830], R20 ;  /* 0x0008301401007387 */ /* 0x0009e80000100a00 */
[----:B----4-:R-:W4:Y:S01]  /*42970*/  LDL.LU.64 R20, [R1+0x1f70] ;  /* 0x001f700001147983 */ /* 0x010f220000300a00 */
[----:B--2---:R-:W-:Y:S02]  /*42980*/  SHF.R.S32.HI R17, RZ, 0x1f, R26 ;  /* 0x0000001fff117819 */ /* 0x004fe4000001141a */
[----:B------:R-:W-:-:S05]  /*42990*/  IADD3 R26, P3, PT, R26, R8, RZ ;  /* 0x000000081a1a7210 */ /* 0x000fca0007f7e0ff */
[----:B------:R2:W-:Y:S04]  /*429a0*/  STL [R1+0x7e8], R26 ;  /* 0x0007e81a01007387 */ /* 0x0005e80000100800 */
[----:B--2---:R-:W2:Y:S04]  /*429b0*/  LDL.LU.64 R26, [R1+0x1f68] ;  /* 0x001f6800011a7983 */ /* 0x004ea80000300a00 */
[----:B------:R0:W-:Y:S04]  /*429c0*/  STL.64 [R1+0x810], R24 ;  /* 0x0008101801007387 */ /* 0x0001e80000100a00 */
[----:B0-----:R-:W2:Y:S04]  /*429d0*/  LDL.LU.64 R24, [R1+0x1f60] ;  /* 0x001f600001187983 */ /* 0x001ea80000300a00 */
[----:B--2---:R0:W-:Y:S04]  /*429e0*/  STL.64 [R1+0x1f40], R24 ;  /* 0x001f401801007387 */ /* 0x0041e80000100a00 */
[----:B0-----:R0:W2:Y:S04]  /*429f0*/  LDL.64 R24, [R1+0x808] ;  /* 0x0008080001187983 */ /* 0x0010a80000100a00 */
[----:B------:R0:W-:Y:S04]  /*42a00*/  STL.64 [R1+0x1f38], R26 ;  /* 0x001f381a01007387 */ /* 0x0001e80000100a00 */
[----:B0-----:R-:W2:Y:S02]  /*42a10*/  LDL.LU R26, [R1+0x20] ;  /* 0x00002000011a7983 */ /* 0x001ea40000300800 */
[----:B--2---:R-:W-:-:S05]  /*42a20*/  IADD3 R14, P4, PT, R26, R16, RZ ;  /* 0x000000101a0e7210 */ /* 0x004fca0007f9e0ff */
[----:B------:R0:W-:Y:S04]  /*42a30*/  STL [R1+0x7e0], R14 ;  /* 0x0007e00e01007387 */ /* 0x0001e80000100800 */
[----:B0-----:R-:W2:Y:S04]  /*42a40*/  LDL.LU.64 R14, [R1+0x1f58] ;  /* 0x001f5800010e7983 */ /* 0x001ea80000300a00 */
[----:B----4-:R0:W-:Y:S04]  /*42a50*/  STL.64 [R1+0x1f20], R20 ;  /* 0x001f201401007387 */ /* 0x0101e80000100a00 */
[----:B0-----:R0:W4:Y:S01]  /*42a60*/  LDL.64 R20, [R1+0x7e8] ;  /* 0x0007e80001147983 */ /* 0x0011220000100a00 */
[----:B--2---:R-:W-:-:S02]  /*42a70*/  IMAD.X R25, R18, 0x1, R14, P2 ;  /* 0x0000000112197824 */ /* 0x004fc400010e060e */
[----:B------:R-:W-:-:S03]  /*42a80*/  IMAD.X R7, R18, 0x1, R15, P0 ;  /* 0x0000000112077824 */ /* 0x000fc600000e060f */
[----:B------:R-:W-:Y:S04]  /*42a90*/  STL [R1+0x80c], R25 ;  /* 0x00080c1901007387 */ /* 0x000fe80000100800 */
[----:B------:R2:W-:Y:S04]  /*42aa0*/  STL.64 [R1+0x800], R6 ;  /* 0x0008000601007387 */ /* 0x0005e80000100a00 */
[----:B--2---:R-:W2:Y:S04]  /*42ab0*/  LDL.LU.64 R6, [R1+0x1f50] ;  /* 0x001f500001067983 */ /* 0x004ea80000300a00 */
[----:B------:R-:W-:Y:S04]  /*42ac0*/  STL.64 [R1+0x1f28], R14 ;  /* 0x001f280e01007387 */ /* 0x000fe80000100a00 */
[----:B------:R0:W-:Y:S04]  /*42ad0*/  STL [R1+0x1f30], R15 ;  /* 0x001f300f01007387 */ /* 0x0001e80000100800 */
[----:B0-----:R0:W4:Y:S04]  /*42ae0*/  LDL.64 R14, [R1+0x7f0] ;  /* 0x0007f000010e7983 */ /* 0x0011280000100a00 */
[----:B------:R0:W-:Y:S04]  /*42af0*/  STL.64 [R1+0x1f10], R28 ;  /* 0x001f101c01007387 */ /* 0x0001e80000100a00 */
[----:B0-----:R0:W4:Y:S04]  /*42b00*/  LDL.64 R28, [R1+0x7e0] ;  /* 0x0007e000011c7983 */ /* 0x0011280000100a00 */
[----:B---3--:R-:W-:Y:S04]  /*42b10*/  STL.64 [R1+0x1f08], R22 ;  /* 0x001f081601007387 */ /* 0x008fe80000100a00 */
[----:B------:R-:W-:Y:S01]  /*42b20*/  STL [R1+0x1f18], R23 ;  /* 0x001f181701007387 */ /* 0x000fe20000100800 */
[----:B--2---:R-:W-:-:S05]  /*42b30*/  IADD3 R10, P0, PT, R26, R6, RZ ;  /* 0x000000061a0a7210 */ /* 0x004fca0007f1e0ff */
[----:B------:R2:W-:Y:S04]  /*42b40*/  STL [R1+0x7d0], R10 ;  /* 0x0007d00a01007387 */ /* 0x0005e80000100800 */
[----:B--2---:R-:W2:Y:S01]  /*42b50*/  LDL.LU.64 R10, [R1+0x1f48] ;  /* 0x001f4800010a7983 */ /* 0x004ea20000300a00 */
[----:B----4-:R-:W-:Y:S02]  /*42b60*/  IMAD.X R15, R18, 0x1, R12, P1 ;  /* 0x00000001120f7824 */ /* 0x010fe400008e060c */
[----:B------:R-:W-:-:S03]  /*42b70*/  IMAD.X R21, R17, 0x1, R7, P3 ;  /* 0x0000000111157824 */ /* 0x000fc600018e0607 */
[----:B------:R-:W-:Y:S04]  /*42b80*/  STL [R1+0x7f4], R15 ;  /* 0x0007f40f01007387 */ /* 0x000fe80000100800 */
[----:B------:R-:W-:Y:S01]  /*42b90*/  STL [R1+0x7ec], R21 ;  /* 0x0007ec1501007387 */ /* 0x000fe20000100800 */
[----:B------:R-:W-:-:S05]  /*42ba0*/  IMAD.X R29, R17, 0x1, R5, P4 ;  /* 0x00000001111d7824 */ /* 0x000fca00020e0605 */
[----:B------:R-:W-:Y:S01]  /*42bb0*/  STL [R1+0x7e4], R29 ;  /* 0x0007e41d01007387 */ /* 0x000fe20000100800 */
[C---:B--2---:R-:W-:Y:S02]  /*42bc0*/  IADD3 R20, P3, PT, R26.reuse, R10, RZ ;  /* 0x0000000a1a147210 */ /* 0x044fe40007f7e0ff */
[C---:B------:R-:W-:Y:S01]  /*42bd0*/  IADD3 R28, P4, PT, R26.reuse, R11, RZ ;  /* 0x0000000b1a1c7210 */ /* 0x040fe20007f9e0ff */
[----:B------:R2:W-:Y:S04]  /*42be0*/  STL.64 [R1+0x1f00], R10 ;  /* 0x001f000a01007387 */ /* 0x0005e80000100a00 */
[----:B--2---:R0:W2:Y:S01]  /*42bf0*/  LDL.64 R10, [R1+0x7d0] ;  /* 0x0007d000010a7983 */ /* 0x0040a20000100a00 */
[C---:B------:R-:W-:Y:S02]  /*42c00*/  IADD3 R24, P2, PT, R26.reuse, R2, RZ ;  /* 0x000000021a187210 */ /* 0x040fe40007f5e0ff */
[----:B------:R-:W-:-:S03]  /*42c10*/  IADD3 R14, P1, PT, R26, R9, RZ ;  /* 0x000000091a0e7210 */ /* 0x000fc60007f3e0ff */
[C---:B------:R-:W-:Y:S01]  /*42c20*/  IMAD.X R25, R17.reuse, 0x1, R3, P2 ;  /* 0x0000000111197824 */ /* 0x040fe200010e0603 */
[----:B------:R-:W-:Y:S01]  /*42c30*/  IADD3 R26, P2, PT, R26, R13, RZ ;  /* 0x0000000d1a1a7210 */ /* 0x000fe20007f5e0ff */
[----:B------:R-:W-:-:S03]  /*42c40*/  IMAD.X R15, R17, 0x1, R4, P1 ;  /* 0x00000001110f7824 */ /* 0x000fc600008e0604 */
[----:B------:R3:W-:Y:S04]  /*42c50*/  STL.64 [R1+0x7d8], R24 ;  /* 0x0007d81801007387 */ /* 0x0007e80000100a00 */
[----:B---3--:R-:W3:Y:S04]  /*42c60*/  LDL.LU.64 R24, [R1+0x1f40] ;  /* 0x001f400001187983 */ /* 0x008ee80000300a00 */
[----:B------:R4:W-:Y:S04]  /*42c70*/  STL [R1+0x798], R26 ;  /* 0x0007981a01007387 */ /* 0x0009e80000100800 */
[----:B----4-:R-:W4:Y:S01]  /*42c80*/  LDL.LU.64 R26, [R1+0x1f38] ;  /* 0x001f3800011a7983 */ /* 0x010f220000300a00 */
[----:B--2---:R-:W-:-:S05]  /*42c90*/  IMAD.X R11, R17, 0x1, R0, P0 ;  /* 0x00000001110b7824 */ /* 0x004fca00000e0600 */
[----:B------:R-:W-:Y:S04]  /*42ca0*/  STL [R1+0x7d4], R11 ;  /* 0x0007d40b01007387 */ /* 0x000fe80000100800 */
[----:B------:R2:W-:Y:S04]  /*42cb0*/  STL.64 [R1+0x7c8], R14 ;  /* 0x0007c80e01007387 */ /* 0x0005e80000100a00 */
[----:B--2---:R0:W2:Y:S01]  /*42cc0*/  LDL.LU R15, [R1+0x1f30] ;  /* 0x001f3000010f7983 */ /* 0x0040a20000300800 */
[----:B----4-:R-:W-:-:S05]  /*42cd0*/  IADD3 R14, P1, PT, R27, R16, RZ ;  /* 0x000000101b0e7210 */ /* 0x010fca0007f3e0ff */
[----:B------:R2:W-:Y:S04]  /*42ce0*/  STL [R1+0x788], R14 ;  /* 0x0007880e01007387 */ /* 0x0005e80000100800 */
[----:B--2---:R-:W2:Y:S02]  /*42cf0*/  LDL.LU.64 R14, [R1+0x1f28] ;  /* 0x001f2800010e7983 */ /* 0x004ea40000300a00 */
[----:B--2---:R-:W-:Y:S01]  /*42d00*/  IMAD.X R21, R17, 0x1, R14, P3 ;  /* 0x0000000111157824 */ /* 0x004fe200018e060e */
[----:B------:R-:W-:-:S04]  /*42d10*/  IADD3 R22, P3, PT, R27, R2, RZ ;  /* 0x000000021b167210 */ /* 0x000fc80007f7e0ff */
[----:B------:R2:W-:Y:S04]  /*42d20*/  STL.64 [R1+0x7c0], R20 ;  /* 0x0007c01401007387 */ /* 0x0005e80000100a00 */
[----:B--2---:R-:W2:Y:S04]  /*42d30*/  LDL.LU.64 R20, [R1+0x1f20] ;  /* 0x001f200001147983 */ /* 0x004ea80000300a00 */
[----:B------:R4:W-:Y:S04]  /*42d40*/  STL [R1+0x780], R22 ;  /* 0x0007801601007387 */ /* 0x0009e80000100800 */
[----:B------:R0:W3:Y:S01]  /*42d50*/  LDL.LU R23, [R1+0x1f18] ;  /* 0x001f180001177983 */ /* 0x0000e20000300800 */
[----:B------:R-:W-:-:S05]  /*42d60*/  IMAD.X R29, R17, 0x1, R15, P4 ;  /* 0x00000001111d7824 */ /* 0x000fca00020e060f */
[----:B------:R0:W-:Y:S01]  /*42d70*/  STL.64 [R1+0x7b8], R28 ;  /* 0x0007b81c01007387 */ /* 0x0001e20000100a00 */
[----:B----4-:R-:W-:-:S03]  /*42d80*/  IADD3 R22, P4, PT, R27, R6, RZ ;  /* 0x000000061b167210 */ /* 0x010fc60007f9e0ff */
[----:B0-----:R-:W4:Y:S04]  /*42d90*/  LDL.LU.64 R28, [R1+0x1f10] ;  /* 0x001f1000011c7983 */ /* 0x001f280000300a00 */
[----:B------:R0:W-:Y:S04]  /*42da0*/  STL.64 [R1+0x1ef0], R14 ;  /* 0x001ef00e01007387 */ /* 0x0001e80000100a00 */
[----:B0-----:R0:W4:Y:S04]  /*42db0*/  LDL.64 R14, [R1+0x798] ;  /* 0x00079800010e7983 */ /* 0x0011280000100a00 */
[----:B--2---:R2:W-:Y:S04]  /*42dc0*/  STL.64 [R1+0x1ef8], R20 ;  /* 0x001ef81401007387 */ /* 0x0045e80000100a00 */
[----:B--2---:R0:W2:Y:S04]  /*42dd0*/  LDL.64 R20, [R1+0x780] ;  /* 0x0007800001147983 */ /* 0x0040a80000100a00 */
[----:B------:R3:W-:Y:S04]  /*42de0*/  STL [R1+0x778], R22 ;  /* 0x0007781601007387 */ /* 0x0007e80000100800 */
[----:B---3--:R-:W3:Y:S01]  /*42df0*/  LDL.LU.64 R22, [R1+0x1f08] ;  /* 0x001f080001167983 */ /* 0x008ee20000300a00 */
[----:B------:R-:W-:-:S02]  /*42e00*/  SHF.R.S32.HI R18, RZ, 0x1f, R27 ;  /* 0x0000001fff127819 */ /* 0x000fc4000001141b */
[----:B------:R-:W-:Y:S01]  /*42e10*/  IADD3 R10, P0, PT, R27, R8, RZ ;  /* 0x000000081b0a7210 */ /* 0x000fe20007f1e0ff */
[----:B---3--:R3:W-:Y:S04]  /*42e20*/  STL.64 [R1+0x1ed8], R22 ;  /* 0x001ed81601007387 */ /* 0x0087e80000100a00 */
[----:B---3--:R0:W3:Y:S01]  /*42e30*/  LDL.64 R22, [R1+0x788] ;  /* 0x0007880001167983 */ /* 0x0080e20000100a00 */
[----:B----4-:R-:W-:Y:S02]  /*42e40*/  IMAD.X R15, R17, 0x1, R12, P2 ;  /* 0x00000001110f7824 */ /* 0x010fe400010e060c */
[----:B------:R-:W-:-:S03]  /*42e50*/  IMAD.X R11, R18, 0x1, R7, P0 ;  /* 0x00000001120b7824 */ /* 0x000fc600000e0607 */
[----:B------:R4:W-:Y:S04]  /*42e60*/  STL [R1+0x79c], R15 ;  /* 0x00079c0f01007387 */ /* 0x0009e80000100800 */
[----:B----4-:R-:W4:Y:S04]  /*42e70*/  LDL R15, [R1+0x28] ;  /* 0x00002800010f7983 */ /* 0x010f280000100800 */
[----:B------:R0:W-:Y:S04]  /*42e80*/  STL.64 [R1+0x790], R10 ;  /* 0x0007900a01007387 */ /* 0x0001e80000100a00 */
[----:B0-----:R-:W4:Y:S04]  /*42e90*/  LDL.LU.64 R10, [R1+0x1f00] ;  /* 0x001f0000010a7983 */ /* 0x001f280000300a00 */
[----:B------:R-:W-:Y:S04]  /*42ea0*/  STL.64 [R1+0x1ee0], R6 ;  /* 0x001ee00601007387 */ /* 0x000fe80000100a00 */
[----:B------:R-:W-:Y:S04]  /*42eb0*/  STL [R1+0x1ee8], R7 ;  /* 0x001ee80701007387 */ /* 0x000fe80000100800 */
[----:B------:R0:W-:Y:S01]  /*42ec0*/  STL.64 [R1+0x1eb8], R24 ;  /* 0x001eb81801007387 */ /* 0x0001e20000100a00 */
[----:B---3--:R-:W-:-:S05]  /*42ed0*/  IMAD.X R23, R18, 0x1, R5, P1 ;  /* 0x0000000112177824 */ /* 0x008fca00008e0605 */
[----:B------:R-:W-:Y:S04]  /*42ee0*/  STL [R1+0x78c], R23 ;  /* 0x00078c1701007387 */ /* 0x000fe80000100800 */
[----:B0-----:R0:W3:Y:S01]  /*42ef0*/  LDL.64 R24, [R1+0x778] ;  /* 0x0007780001187983 */ /* 0x0010e20000100a00 */
[----:B--2---:R-:W-:Y:S01]  /*42f00*/  IMAD.X R21, R18, 0x1, R3, P3 ;  /* 0x0000000112157824 */ /* 0x004fe200018e0603 */
[C---:B------:R-:W-:Y:S02]  /*42f10*/  IADD3 R14, P2, PT, R27.reuse, R9, RZ ;  /* 0x000000091b0e7210 */ /* 0x040fe40007f5e0ff */
[----:B----4-:R-:W-:Y:S02]  /*42f20*/  SHF.R.S32.HI R17, RZ, 0x1f, R15 ;  /* 0x0000001fff117819 */ /* 0x010fe4000001140f */
[C---:B------:R-:W-:Y:S01]  /*42f30*/  IADD3 R6, P0, PT, R27.reuse, R10, RZ ;  /* 0x0000000a1b067210 */ /* 0x040fe20007f1e0ff */
[----:B------:R-:W-:Y:S04]  /*42f40*/  STL.64 [R1+0x1ec8], R10 ;  /* 0x001ec80a01007387 */ /* 0x000fe80000100a00 */
[----:B------:R2:W-:Y:S01]  /*42f50*/  STL [R1+0x784], R21 ;  /* 0x0007841501007387 */ /* 0x0005e20000100800 */
[----:B------:R-:W-:-:S03]  /*42f60*/  IADD3 R22, P1, PT, R27, R11, RZ ;  /* 0x0000000b1b167210 */ /* 0x000fc60007f3e0ff */
[----:B--2---:R-:W2:Y:S01]  /*42f70*/  LDL.LU.64 R20, [R1+0x1ef8] ;  /* 0x001ef80001147983 */ /* 0x004ea20000300a00 */
[----:B------:R-:W-:-:S03]  /*42f80*/  IADD3 R10, P3, PT, R27, R13, RZ ;  /* 0x0000000d1b0a7210 */ /* 0x000fc60007f7e0ff */
[----:B------:R-:W-:Y:S04]  /*42f90*/  STL.64 [R1+0x1ed0], R12 ;  /* 0x001ed00c01007387 */ /* 0x000fe80000100a00 */
[----:B------:R4:W-:Y:S04]  /*42fa0*/  STL [R1+0x758], R10 ;  /* 0x0007580a01007387 */ /* 0x0009e80000100800 */
[----:B------:R-:W2:Y:S01]  /*42fb0*/  LDL R27, [R1+0x38] ;  /* 0x00003800011b7983 */ /* 0x000ea20000100800 */
[C---:B---3--:R-:W-:Y:S01]  /*42fc0*/  IMAD.X R25, R18.reuse, 0x1, R0, P4 ;  /* 0x0000000112197824 */ /* 0x048fe200020e0600 */
[----:B----4-:R-:W-:Y:S01]  /*42fd0*/  IADD3 R10, P4, PT, R15, R8, RZ ;  /* 0x000000080f0a7210 */ /* 0x010fe20007f9e0ff */
[----:B------:R-:W-:-:S03]  /*42fe0*/  IMAD.X R15, R18, 0x1, R4, P2 ;  /* 0x00000001120f7824 */ /* 0x000fc600010e0604 */
[----:B------:R-:W-:Y:S04]  /*42ff0*/  STL [R1+0x77c], R25 ;  /* 0x00077c1901007387 */ /* 0x000fe80000100800 */
[----:B------:R3:W-:Y:S04]  /*43000*/  STL.64 [R1+0x770], R14 ;  /* 0x0007700e01007387 */ /* 0x0007e80000100a00 */
[----:B---3--:R-:W3:Y:S04]  /*43010*/  LDL.LU.64 R14, [R1+0x1ef0] ;  /* 0x001ef000010e7983 */ /* 0x008ee80000300a00 */
[----:B--2---:R-:W-:Y:S04]  /*43020*/  STL.64 [R1+0x1ec0], R26 ;  /* 0x001ec01a01007387 */ /* 0x004fe80000100a00 */
[----:B------:R2:W-:Y:S04]  /*43030*/  STL [R1+0x1eb0], R4 ;  /* 0x001eb00401007387 */ /* 0x0005e80000100800 */
[----:B--2---:R-:W2:Y:S01]  /*43040*/  LDL.LU R4, [R1+0x28] ;  /* 0x0000280001047983 */ /* 0x004ea20000300800 */
[----:B---3--:R-:W-:-:S05]  /*43050*/  IMAD.X R7, R18, 0x1, R14, P0 ;  /* 0x0000000112077824 */ /* 0x008fca00000e060e */
[----:B------:R3:W-:Y:S04]  /*43060*/  STL.64 [R1+0x768], R6 ;  /* 0x0007680601007387 */ /* 0x0007e80000100a00 */
[----:B---3--:R0:W3:Y:S01]  /*43070*/  LDL.LU R7, [R1+0x1ee8] ;  /* 0x001ee80001077983 */ /* 0x0080e20000300800 */
[----:B------:R-:W-:Y:S01]  /*43080*/  IMAD.X R23, R18, 0x1, R15, P1 ;  /* 0x0000000112177824 */ /* 0x000fe200008e060f */
[----:B--2---:R-:W-:-:S05]  /*43090*/  IADD3 R6, P0, PT, R4, R2, RZ ;  /* 0x0000000204067210 */ /* 0x004fca0007f1e0ff */
[----:B------:R3:W-:Y:S04]  /*430a0*/  STL [R1+0x740], R6 ;  /* 0x0007400601007387 */ /* 0x0007e80000100800 */
[----:B---3--:R-:W2:Y:S04]  /*430b0*/  LDL.LU.64 R6, [R1+0x1ee0] ;  /* 0x001ee00001067983 */ /* 0x008ea80000300a00 */
[----:B------:R3:W-:Y:S04]  /*430c0*/  STL.64 [R1+0x760], R22 ;  /* 0x0007601601007387 */ /* 0x0007e80000100a00 */
[----:B---3--:R-:W3:Y:S01]  /*430d0*/  LDL.LU.64 R22, [R1+0x1ed8] ;  /* 0x001ed80001167983 */ /* 0x008ee20000300a00 */
[----:B--2---:R-:W-:-:S03]  /*430e0*/  IADD3 R12, P1, PT, R4, R6, RZ ;  /* 0x00000006040c7210 */ /* 0x004fc60007f3e0ff */
[----:B---3--:R2:W-:Y:S04]  /*430f0*/  STL.64 [R1+0x1ea8], R22 ;  /* 0x001ea81601007387 */ /* 0x0085e80000100a00 */
[----:B--2---:R0:W2:Y:S04]  /*43100*/  LDL.64 R22, [R1+0x758] ;  /* 0x0007580001167983 */ /* 0x0040a80000100a00 */
[----:B------:R-:W-:Y:S04]  /*43110*/  STL.64 [R1+0x1ea0], R14 ;  /* 0x001ea00e01007387 */ /* 0x000fe80000100a00 */
[----:B------:R3:W-:Y:S04]  /*43120*/  STL [R1+0x738], R12 ;  /* 0x0007380c01007387 */ /* 0x0007e80000100800 */
[----:B---3--:R-:W2:Y:S01]  /*43130*/  LDL.LU.64 R12, [R1+0x1ed0] ;  /* 0x001ed000010c7983 */ /* 0x008ea20000300a00 */
[----:B------:R-:W-:-:S02]  /*43140*/  IMAD.X R11, R17, 0x1, R7, P4 ;  /* 0x00000001110b7824 */ /* 0x000fc400020e0607 */
[----:B--2---:R-:W-:-:S05]  /*43150*/  IMAD.X R23, R18, 0x1, R12, P3 ;  /* 0x0000000112177824 */ /* 0x004fca00018e060c */
[----:B------:R-:W-:Y:S04]  /*43160*/  STL [R1+0x75c], R23 ;  /* 0x00075c1701007387 */ /* 0x000fe80000100800 */
[----:B------:R2:W-:Y:S04]  /*43170*/  STL.64 [R1+0x750], R10 ;  /* 0x0007500a01007387 */ /* 0x0005e80000100a00 */
[----:B--2---:R-:W2:Y:S01]  /*43180*/  LDL.LU.64 R10, [R1+0x1ec8] ;  /* 0x001ec800010a7983 */ /* 0x004ea20000300a00 */
[----:B------:R-:W-:-:S03]  /*43190*/  IADD3 R24, P2, PT, R4, R16, RZ ;  /* 0x0000001004187210 */ /* 0x000fc60007f5e0ff */
[----:B------:R-:W-:Y:S02]  /*431a0*/  STL.64 [R1+0x1e90], R6 ;  /* 0x001e900601007387 */ /* 0x000fe40000100a00 */
[----:B------:R-:W-:Y:S01]  /*431b0*/  IMAD.X R25, R17, 0x1, R5, P2 ;  /* 0x0000000111197824 */ /* 0x000fe200010e0605 */
[----:B--2---:R-:W-:-:S05]  /*431c0*/  IADD3 R26, P4, PT, R4, R10, RZ ;  /* 0x0000000a041a7210 */ /* 0x004fca0007f9e0ff */
[----:B------:R2:W-:Y:S04]  /*431d0*/  STL [R1+0x710], R26 ;  /* 0x0007101a01007387 */ /* 0x0005e80000100800 */
[----:B--2---:R-:W2:Y:S04]  /*431e0*/  LDL.LU.64 R26, [R1+0x1ec0] ;  /* 0x001ec000011a7983 */ /* 0x004ea80000300a00 */
[----:B------:R3:W-:Y:S04]  /*431f0*/  STL.64 [R1+0x748], R24 ;  /* 0x0007481801007387 */ /* 0x0007e80000100a00 */
[----:B---3--:R-:W3:Y:S01]  /*43200*/  LDL.LU.64 R24, [R1+0x1eb8] ;  /* 0x001eb80001187983 */ /* 0x008ee20000300a00 */
[----:B------:R-:W-:-:S03]  /*43210*/  IADD3 R6, P2, PT, R4, R11, RZ ;  /* 0x0000000b04067210 */ /* 0x000fc60007f5e0ff */
[----:B---3--:R3:W-:Y:S04]  /*43220*/  STL.64 [R1+0x1e80], R24 ;  /* 0x001e801801007387 */ /* 0x0087e80000100a00 */
[----:B---3--:R0:W3:Y:S04]  /*43230*/  LDL.64 R24, [R1+0x738] ;  /* 0x0007380001187983 */ /* 0x0080e80000100a00 */
[----:B------:R-:W-:Y:S04]  /*43240*/  STL [R1+0x1e98], R6 ;  /* 0x001e980601007387 */ /* 0x000fe80000100800 */
[----:B------:R4:W-:Y:S04]  /*43250*/  STL [R1+0x1e9c], R7 ;  /* 0x001e9c0701007387 */ /* 0x0009e80000100800 */
[----:B----4-:R0:W4:Y:S04]  /*43260*/  LDL.64 R6, [R1+0x710] ;  /* 0x0007100001067983 */ /* 0x0101280000100a00 */
[----:B------:R0:W-:Y:S04]  /*43270*/  STL.64 [R1+0x1e88], R10 ;  /* 0x001e880a01007387 */ /* 0x0001e80000100a00 */
[----:B0-----:R0:W2:Y:S01]  /*43280*/  LDL.64 R10, [R1+0x740] ;  /* 0x00074000010a7983 */ /* 0x0010a20000100a00 */
[C---:B------:R-:W-:Y:S01]  /*43290*/  IADD3 R22, P3, PT, R4.reuse, R9, RZ ;  /* 0x0000000904167210 */ /* 0x040fe20007f7e0ff */
[----:B--2---:R-:W-:Y:S01]  /*432a0*/  IMAD.X R11, R17, 0x1, R3, P0 ;  /* 0x00000001110b7824 */ /* 0x004fe200000e0603 */
[----:B------:R-:W-:-:S04]  /*432b0*/  IADD3 R10, P0, PT, R4, R13, RZ ;  /* 0x0000000d040a7210 */ /* 0x000fc80007f1e0ff */
[----:B------:R-:W-:Y:S04]  /*432c0*/  STL [R1+0x744], R11 ;  /* 0x0007440b01007387 */ /* 0x000fe80000100800 */
[----:B------:R-:W2:Y:S01]  /*432d0*/  LDL.LU R4, [R1+0x1eb0] ;  /* 0x001eb00001047983 */ /* 0x000ea20000300800 */
[----:B---3--:R-:W-:-:S03]  /*432e0*/  IMAD.X R25, R17, 0x1, R0, P1 ;  /* 0x0000000111197824 */ /* 0x008fc600008e0600 */
[----:B------:R-:W-:Y:S01]  /*432f0*/  STL.64 [R1+0x1e78], R28 ;  /* 0x001e781c01007387 */ /* 0x000fe20000100a00 */
[----:B------:R-:W-:-:S03]  /*43300*/  IADD3 R24, P1, PT, R27, R8, RZ ;  /* 0x000000081b187210 */ /* 0x000fc60007f3e0ff */
[----:B------:R-:W-:Y:S04]  /*43310*/  STL [R1+0x73c], R25 ;  /* 0x00073c1901007387 */ /* 0x000fe80000100800 */
[----:B------:R3:W-:Y:S04]  /*43320*/  STL [R1+0x1e70], R8 ;  /* 0x001e700801007387 */ /* 0x0007e80000100800 */
[----:B---3--:R-:W3:Y:S01]  /*43330*/  LDL.LU R8, [R1+0x38] ;  /* 0x0000380001087983 */ /* 0x008ee20000300800 */
[----:B--2---:R-:W-:-:S05]  /*43340*/  IMAD.X R23, R17, 0x1, R4, P3 ;  /* 0x0000000111177824 */ /* 0x004fca00018e0604 */
[----:B------:R2:W-:Y:S04]  /*43350*/  STL.64 [R1+0x718], R22 ;  /* 0x0007181601007387 */ /* 0x0005e80000100a00 */
[----:B--2---:R-:W2:Y:S01]  /*43360*/  LDL.LU.64 R22, [R1+0x1ea8] ;  /* 0x001ea80001167983 */ /* 0x004ea20000300a00 */
[C---:B---3--:R-:W-:Y:S02]  /*43370*/  IADD3 R14, P3, PT, R8.reuse, R16, RZ ;  /* 0x00000010080e7210 */ /* 0x048fe40007f7e0ff */
[----:B------:R-:W-:Y:S01]  /*43380*/  SHF.R.S32.HI R18, RZ, 0x1f, R27 ;  /* 0x0000001fff127819 */ /* 0x000fe2000001141b */
[----:B--2---:R-:W-:Y:S04]  /*43390*/  STL.64 [R1+0x1e68], R22 ;  /* 0x001e681601007387 */ /* 0x004fe80000100a00 */
[----:B------:R-:W2:Y:S04]  /*433a0*/  LDL.LU R27, [R1+0x40] ;  /* 0x00004000011b7983 */ /* 0x000ea80000300800 */
[----:B------:R3:W-:Y:S04]  /*433b0*/  STL [R1+0x6f0], R14 ;  /* 0x0006f00e01007387 */ /* 0x0007e80000100800 */
[----:B---3--:R-:W4:Y:S02]  /*433c0*/  LDL.LU.64 R14, [R1+0x1ea0] ;  /* 0x001ea000010e7983 */ /* 0x008f240000300a00 */
[----:B----4-:R-:W-:Y:S01]  /*433d0*/  IMAD.X R7, R17, 0x1, R14, P4 ;  /* 0x0000000111077824 */ /* 0x010fe200020e060e */
[----:B------:R-:W-:-:S04]  /*433e0*/  IADD3 R6, P4, PT, R8, R2, RZ ;  /* 0x0000000208067210 */ /* 0x000fc80007f9e0ff */
[----:B------:R3:W-:Y:S04]  /*433f0*/  STL [R1+0x714], R7 ;  /* 0x0007140701007387 */ /* 0x0007e80000100800 */
[----:B---3--:R0:W3:Y:S04]  /*43400*/  LDL.LU R7, [R1+0x1e9c] ;  /* 0x001e9c0001077983 */ /* 0x0080e80000300800 */
[----:B------:R4:W-:Y:S04]  /*43410*/  STL [R1+0x6e8], R6 ;  /* 0x0006e80601007387 */ /* 0x0009e80000100800 */
[----:B----4-:R-:W4:Y:S01]  /*43420*/  LDL.LU R6, [R1+0x1e98] ;  /* 0x001e980001067983 */ /* 0x010f220000300800 */
[----:B---3--:R-:W-:-:S05]  /*43430*/  IMAD.X R7, R17, 0x1, R15, P2 ;  /* 0x0000000111077824 */ /* 0x008fca00010e060f */
[----:B----4-:R3:W-:Y:S04]  /*43440*/  STL.64 [R1+0x708], R6 ;  /* 0x0007080601007387 */ /* 0x0107e80000100a00 */
[----:B---3--:R-:W3:Y:S01]  /*43450*/  LDL.LU.64 R6, [R1+0x1e90] ;  /* 0x001e900001067983 */ /* 0x008ee20000300a00 */
[----:B------:R-:W-:-:S05]  /*43460*/  IMAD.X R11, R17, 0x1, R12, P0 ;  /* 0x00000001110b7824 */ /* 0x000fca00000e060c */
[----:B------:R4:W-:Y:S01]  /*43470*/  STL.64 [R1+0x700], R10 ;  /* 0x0007000a01007387 */ /* 0x0009e20000100a00 */
[----:B---3--:R-:W-:Y:S01]  /*43480*/  IADD3 R22, P2, PT, R8, R6, RZ ;  /* 0x0000000608167210 */ /* 0x008fe20007f5e0ff */
[----:B------:R-:W-:-:S04]  /*43490*/  IMAD.X R25, R18, 0x1, R7, P1 ;  /* 0x0000000112197824 */ /* 0x000fc800008e0607 */
[----:B------:R-:W-:Y:S04]  /*434a0*/  STL [R1+0x6e0], R22 ;  /* 0x0006e01601007387 */ /* 0x000fe80000100800 */
[----:B----4-:R-:W3:Y:S04]  /*434b0*/  LDL.LU.64 R10, [R1+0x1e88] ;  /* 0x001e8800010a7983 */ /* 0x010ee80000300a00 */
[----:B------:R4:W-:Y:S04]  /*434c0*/  STL.64 [R1+0x6f8], R24 ;  /* 0x0006f81801007387 */ /* 0x0009e80000100a00 */
[----:B----4-:R-:W4:Y:S04]  /*434d0*/  LDL.LU.64 R24, [R1+0x1e80] ;  /* 0x001e800001187983 */ /* 0x010f280000300a00 */
[----:B------:R0:W-:Y:S04]  /*434e0*/  STL.64 [R1+0x1e60], R6 ;  /* 0x001e600601007387 */ /* 0x0001e80000100a00 */
[----:B0-----:R0:W2:Y:S01]  /*434f0*/  LDL.64 R6, [R1+0x6f0] ;  /* 0x0006f00001067983 */ /* 0x0010a20000100a00 */
[----:B---3--:R-:W-:-:S03]  /*43500*/  IADD3 R28, P1, PT, R8, R10, RZ ;  /* 0x0000000a081c7210 */ /* 0x008fc60007f3e0ff */
[----:B----4-:R3:W-:Y:S04]  /*43510*/  STL.64 [R1+0x1e50], R24 ;  /* 0x001e501801007387 */ /* 0x0107e80000100a00 */
[----:B---3--:R0:W3:Y:S01]  /*43520*/  LDL.64 R24, [R1+0x6e8] ;  /* 0x0006e80001187983 */ /* 0x0080e20000100a00 */
[----:B--2---:R-:W-:-:S03]  /*43530*/  IMAD.X R7, R18, 0x1, R5, P3 ;  /* 0x0000000112077824 */ /* 0x004fc600018e0605 */
[----:B------:R2:W-:Y:S01]  /*43540*/  STL [R1+0x6d0], R28 ;  /* 0x0006d01c01007387 */ /* 0x0005e20000100800 */
[----:B------:R-:W-:-:S03]  /*43550*/  IADD3 R6, P3, PT, R8, R11, RZ ;  /* 0x0000000b08067210 */ /* 0x000fc60007f7e0ff */
[----:B--2---:R-:W2:Y:S04]  /*43560*/  LDL.LU.64 R28, [R1+0x1e78] ;  /* 0x001e7800011c7983 */ /* 0x004ea80000300a00 */
[----:B------:R-:W-:Y:S04]  /*43570*/  STL [R1+0x6f4], R7 ;  /* 0x0006f40701007387 */ /* 0x000fe80000100800 */
[----:B------:R4:W-:Y:S04]  /*43580*/  STL.64 [R1+0x1e48], R10 ;  /* 0x001e480a01007387 */ /* 0x0009e80000100a00 */
[----:B----4-:R0:W4:Y:S01]  /*43590*/  LDL.64 R10, [R1+0x6e0] ;  /* 0x0006e000010a7983 */ /* 0x0101220000100a00 */
[----:B------:R-:W-:-:S05]  /*435a0*/  IADD3 R22, P0, PT, R8, R9, RZ ;  /* 0x0000000908167210 */ /* 0x000fca0007f1e0ff */
[C---:B------:R-:W-:Y:S02]  /*435b0*/  IMAD.X R23, R18.reuse, 0x1, R4, P0 ;  /* 0x0000000112177824 */ /* 0x040fe400000e0604 */
[----:B---3--:R-:W-:Y:S01]  /*435c0*/  IMAD.X R25, R18, 0x1, R3, P4 ;  /* 0x0000000112197824 */ /* 0x008fe200020e0603 */
[----:B------:R-:W-:-:S04]  /*435d0*/  IADD3 R24, P4, PT, R8, R13, RZ ;  /* 0x0000000d08187210 */ /* 0x000fc80007f9e0ff */
[----:B------:R-:W-:Y:S04]  /*435e0*/  STL [R1+0x6ec], R25 ;  /* 0x0006ec1901007387 */ /* 0x000fe80000100800 */
[----:B------:R-:W3:Y:S04]  /*435f0*/  LDL.LU R8, [R1+0x1e70] ;  /* 0x001e700001087983 */ /* 0x000ee80000300800 */
[----:B------:R-:W-:Y:S04]  /*43600*/  STL.64 [R1+0x1e58], R12 ;  /* 0x001e580c01007387 */ /* 0x000fe80000100a00 */
[----:B--2---:R-:W-:Y:S01]  /*43610*/  STL.64 [R1+0x1e30], R28 ;  /* 0x001e301c01007387 */ /* 0x004fe20000100a00 */
[----:B----4-:R-:W-:-:S05]  /*43620*/  IMAD.X R11, R18, 0x1, R0, P2 ;  /* 0x00000001120b7824 */ /* 0x010fca00010e0600 */
[----:B------:R-:W-:Y:S04]  /*43630*/  STL [R1+0x6e4], R11 ;  /* 0x0006e40b01007387 */ /* 0x000fe80000100800 */
[----:B------:R2:W-:Y:S04]  /*43640*/  STL.64 [R1+0x6d8], R22 ;  /* 0x0006d81601007387 */ /* 0x0005e80000100a00 */
[----:B--2---:R-:W2:Y:S04]  /*43650*/  LDL.LU.64 R22, [R1+0x1e68] ;  /* 0x001e680001167983 */ /* 0x004ea80000300a00 */
[----:B------:R-:W-:Y:S01]  /*43660*/  STL.64 [R1+0x1e40], R4 ;  /* 0x001e400401007387 */ /* 0x000fe20000100a00 */
[--C-:B------:R-:W-:Y:S01]  /*43670*/  SHF.R.S32.HI R17, RZ, 0x1f, R26.reuse ;  /* 0x0000001fff117819 */ /* 0x100fe2000001141a */
[----:B------:R-:W-:-:S02]  /*43680*/  IMAD.MOV.U32 R28, RZ, RZ, R26 ;  /* 0x000000ffff1c7224 */ /* 0x000fc400078e001a */
[----:B--2---:R-:W-:Y:S04]  /*43690*/  STL.64 [R1+0x1e20], R22 ;  /* 0x001e201601007387 */ /* 0x004fe80000100a00 */
[----:B------:R-:W-:Y:S04]  /*436a0*/  STL [R1+0x1e28], R23 ;  /* 0x001e281701007387 */ /* 0x000fe80000100800 */
[----:B------:R-:W2:Y:S04]  /*436b0*/  LDL.LU R26, [R1+0x44] ;  /* 0x00004400011a7983 */ /* 0x000ea80000300800 */
[----:B--2---:R2:W-:Y:S04]  /*436c0*/  STL.64 [R1+0x1e38], R26 ;  /* 0x001e381a01007387 */ /* 0x0045e80000100a00 */
[----:B--2---:R0:W2:Y:S01]  /*436d0*/  LDL.64 R26, [R1+0x6d0] ;  /* 0x0006d000011a7983 */ /* 0x0040a20000100a00 */
[----:B------:R-:W-:-:S02]  /*436e0*/  IMAD.X R7, R18, 0x1, R15, P3 ;  /* 0x0000000112077824 */ /* 0x000fc400018e060f */
[----:B--2---:R-:W-:-:S05]  /*436f0*/  IMAD.X R27, R18, 0x1, R14, P1 ;  /* 0x00000001121b7824 */ /* 0x004fca00008e060e */
[----:B------:R-:W-:Y:S04]  /*43700*/  STL [R1+0x6d4], R27 ;  /* 0x0006d41b01007387 */ /* 0x000fe80000100800 */
[----:B------:R2:W-:Y:S04]  /*43710*/  STL.64 [R1+0x6c8], R6 ;  /* 0x0006c80601007387 */ /* 0x0005e80000100a00 */
[----:B--2---:R-:W2:Y:S01]  /*43720*/  LDL.LU.64 R6, [R1+0x1e60] ;  /* 0x001e600001067983 */ /* 0x004ea20000300a00 */
[----:B------:R-:W-:-:S05]  /*43730*/  IADD3 R22, P0, PT, R28, R16, RZ ;  /* 0x000000101c167210 */ /* 0x000fca0007f1e0ff */
[----:B------:R-:W-:Y:S01]  /*43740*/  STL [R1+0x6a0], R22 ;  /* 0x0006a01601007387 */ /* 0x000fe20000100800 */
[----:B--2---:R-:W-:-:S05]  /*43750*/  IADD3 R12, P3, PT, R28, R6, RZ ;  /* 0x000000061c0c7210 */ /* 0x004fca0007f7e0ff */
[----:B------:R2:W-:Y:S04]  /*43760*/  STL [R1+0x690], R12 ;  /* 0x0006900c01007387 */ /* 0x0005e80000100800 */
[----:B--2---:R-:W2:Y:S01]  /*43770*/  LDL.LU.64 R12, [R1+0x1e58] ;  /* 0x001e5800010c7983 */ /* 0x004ea20000300a00 */
[----:B---3--:R-:W-:Y:S01]  /*43780*/  IADD3 R10, P2, PT, R28, R8, RZ ;  /* 0x000000081c0a7210 */ /* 0x008fe20007f5e0ff */
[----:B--2---:R-:W-:-:S05]  /*43790*/  IMAD.X R25, R18, 0x1, R12, P4 ;  /* 0x0000000112197824 */ /* 0x004fca00020e060c */
[----:B------:R2:W-:Y:S04]  /*437a0*/  STL.64 [R1+0x6b0], R24 ;  /* 0x0006b01801007387 */ /* 0x0005e80000100a00 */
[----:B--2---:R-:W2:Y:S01]  /*437b0*/  LDL.LU.64 R24, [R1+0x1e50] ;  /* 0x001e500001187983 */ /* 0x004ea20000300a00 */
[----:B------:R-:W-:-:S03]  /*437c0*/  IMAD.X R11, R17, 0x1, R7, P2 ;  /* 0x00000001110b7824 */ /* 0x000fc600010e0607 */
[----:B--2---:R-:W-:Y:S04]  /*437d0*/  STL.64 [R1+0x1e18], R24 ;  /* 0x001e181801007387 */ /* 0x004fe80000100a00 */
[----:B------:R2:W-:Y:S04]  /*437e0*/  STL.64 [R1+0x6a8], R10 ;  /* 0x0006a80a01007387 */ /* 0x0005e80000100a00 */
[----:B--2---:R-:W2:Y:S02]  /*437f0*/  LDL.LU.64 R10, [R1+0x1e48] ;  /* 0x001e4800010a7983 */ /* 0x004ea40000300a00 */
[----:B--2---:R-:W-:-:S05]  /*43800*/  IADD3 R4, P2, PT, R28, R10, RZ ;  /* 0x0000000a1c047210 */ /* 0x004fca0007f5e0ff */
[----:B------:R2:W-:Y:S04]  /*43810*/  STL [R1+0x668], R4 ;  /* 0x0006680401007387 */ /* 0x0005e80000100800 */
[----:B--2---:R-:W2:Y:S01]  /*43820*/  LDL.LU.64 R4, [R1+0x1e40] ;  /* 0x001e400001047983 */ /* 0x004ea20000300a00 */
[C---:B------:R-:W-:Y:S01]  /*43830*/  IADD3 R26, P1, PT, R28.reuse, R2, RZ ;  /* 0x000000021c1a7210 */ /* 0x040fe20007f3e0ff */
[----:B------:R-:W-:Y:S02]  /*43840*/  IMAD.MOV.U32 R25, RZ, RZ, R23 ;  /* 0x000000ffff197224 */ /* 0x000fe400078e0017 */
[----:B------:R-:W-:Y:S01]  /*43850*/  IMAD.MOV.U32 R24, RZ, RZ, R22 ;  /* 0x000000ffff187224 */ /* 0x000fe200078e0016 */
[----:B------:R-:W-:Y:S01]  /*43860*/  IADD3 R22, P4, PT, R28, R9, RZ ;  /* 0x000000091c167210 */ /* 0x000fe20007f9e0ff */
[----:B------:R-:W-:-:S02]  /*43870*/  IMAD.X R27, R17, 0x1, R3, P1 ;  /* 0x00000001111b7824 */ /* 0x000fc400008e0603 */
[C---:B--2---:R-:W-:Y:S01]  /*43880*/  IMAD.X R25, R17.reuse, 0x1, R5, P0 ;  /* 0x0000000111197824 */ /* 0x044fe200000e0605 */
[C---:B------:R-:W-:Y:S02]  /*43890*/  IADD3 R24, P0, PT, R28.reuse, R11, RZ ;  /* 0x0000000b1c187210 */ /* 0x040fe40007f1e0ff */
[----:B------:R-:W-:Y:S02]  /*438a0*/  IADD3 R28, P1, PT, R28, R13, RZ ;  /* 0x0000000d1c1c7210 */ /* 0x000fe40007f3e0ff */
[----:B------:R-:W-:Y:S04]  /*438b0*/  STL [R1+0x6a4], R25 ;  /* 0x0006a41901007387 */ /* 0x000fe80000100800 */
[----:B------:R2:W-:Y:S04]  /*438c0*/  STL.64 [R1+0x1e08], R10 ;  /* 0x001e080a01007387 */ /* 0x0005e80000100a00 */
[----:B--2---:R0:W2:Y:S04]  /*438d0*/  LDL.64 R10, [R1+0x690] ;  /* 0x00069000010a7983 */ /* 0x0040a80000100a00 */
[----:B------:R3:W-:Y:S04]  /*438e0*/  STL.64 [R1+0x698], R26 ;  /* 0x0006981a01007387 */ /* 0x0007e80000100a00 */
[----:B---3--:R-:W3:Y:S04]  /*438f0*/  LDL.LU.64 R26, [R1+0x1e38] ;  /* 0x001e3800011a7983 */ /* 0x008ee80000300a00 */
[----:B------:R4:W-:Y:S04]  /*43900*/  STL [R1+0x640], R28 ;  /* 0x0006401c01007387 */ /* 0x0009e80000100800 */
[----:B----4-:R-:W4:Y:S01]  /*43910*/  LDL.LU.64 R28, [R1+0x1e30] ;  /* 0x001e3000011c7983 */ /* 0x010f220000300a00 */
[----:B------:R-:W-:-:S03]  /*43920*/  IMAD.X R23, R17, 0x1, R4, P4 ;  /* 0x0000000111177824 */ /* 0x000fc600020e0604 */
[----:B------:R-:W-:Y:S01]  /*43930*/  STL.64 [R1+0x1e10], R12 ;  /* 0x001e100c01007387 */ /* 0x000fe20000100a00 */
[----:B--2---:R-:W-:-:S03]  /*43940*/  IMAD.X R11, R17, 0x1, R0, P3 ;  /* 0x00000001110b7824 */ /* 0x004fc600018e0600 */
[----:B----4-:R2:W-:Y:S04]  /*43950*/  STL.64 [R1+0x1e00], R28 ;  /* 0x001e001c01007387 */ /* 0x0105e80000100a00 */
[----:B------:R-:W-:Y:S04]  /*43960*/  STL [R1+0x694], R11 ;  /* 0x0006940b01007387 */ /* 0x000fe80000100800 */
[----:B--2---:R0:W2:Y:S04]  /*43970*/  LDL.64 R28, [R1+0x668] ;  /* 0x00066800011c7983 */ /* 0x0040a80000100a00 */
[----:B------:R4:W-:Y:S04]  /*43980*/  STL.64 [R1+0x670], R22 ;  /* 0x0006701601007387 */ /* 0x0009e80000100a00 */
[----:B----4-:R0:W4:Y:S01]  /*43990*/  LDL.LU R23, [R1+0x1e28] ;  /* 0x001e280001177983 */ /* 0x0101220000300800 */
[----:B---3--:R-:W-:-:S05]  /*439a0*/  IADD3 R22, P4, PT, R27, R16, RZ ;  /* 0x000000101b167210 */ /* 0x008fca0007f9e0ff */
[----:B------:R4:W-:Y:S04]  /*439b0*/  STL [R1+0x630], R22 ;  /* 0x0006301601007387 */ /* 0x0009e80000100800 */
[----:B----4-:R-:W3:Y:S01]  /*439c0*/  LDL.LU.64 R22, [R1+0x1e20] ;  /* 0x001e200001167983 */ /* 0x010ee20000300a00 */
[C---:B--2---:R-:W-:Y:S02]  /*439d0*/  IMAD.X R29, R17.reuse, 0x1, R14, P2 ;  /* 0x00000001111d7824 */ /* 0x044fe400010e060e */
[----:B------:R-:W-:Y:S01]  /*439e0*/  IMAD.X R25, R17, 0x1, R15, P0 ;  /* 0x0000000111197824 */ /* 0x000fe200000e060f */
[----:B------:R-:W-:Y:S01]  /*439f0*/  IADD3 R12, P0, PT, R27, R6, RZ ;  /* 0x000000061b0c7210 */ /* 0x000fe20007f1e0ff */
[----:B---3--:R2:W-:Y:S04]  /*43a00*/  STL.64 [R1+0x1de0], R22 ;  /* 0x001de01601007387 */ /* 0x0085e80000100a00 */
[----:B--2---:R0:W2:Y:S04]  /*43a10*/  LDL.64 R22, [R1+0x630] ;  /* 0x0006300001167983 */ /* 0x0040a80000100a00 */
[----:B------:R-:W-:Y:S04]  /*43a20*/  STL [R1+0x66c], R29 ;  /* 0x00066c1d01007387 */ /* 0x000fe80000100800 */
[----:B------:R3:W-:Y:S04]  /*43a30*/  STL.64 [R1+0x660], R24 ;  /* 0x0006601801007387 */ /* 0x0007e80000100a00 */
[----:B---3--:R-:W3:Y:S04]  /*43a40*/  LDL.LU.64 R24, [R1+0x1e18] ;  /* 0x001e180001187983 */ /* 0x008ee80000300a00 */
[----:B------:R-:W-:Y:S04]  /*43a50*/  STL.64 [R1+0x1de8], R14 ;  /* 0x001de80e01007387 */ /* 0x000fe80000100a00 */
[----:B------:R4:W-:Y:S04]  /*43a60*/  STL [R1+0x1df0], R15 ;  /* 0x001df00f01007387 */ /* 0x0009e80000100800 */
[----:B----4-:R0:W4:Y:S04]  /*43a70*/  LDL.64 R14, [R1+0x640] ;  /* 0x00064000010e7983 */ /* 0x0101280000100a00 */
[----:B------:R0:W-:Y:S04]  /*43a80*/  STL [R1+0x620], R12 ;  /* 0x0006200c01007387 */ /* 0x0001e80000100800 */
[----:B0-----:R-:W4:Y:S01]  /*43a90*/  LDL.LU.64 R12, [R1+0x1e10] ;  /* 0x001e1000010c7983 */ /* 0x001f220000300a00 */
[----:B------:R-:W-:-:S02]  /*43aa0*/  SHF.R.S32.HI R18, RZ, 0x1f, R27 ;  /* 0x0000001fff127819 */ /* 0x000fc4000001141b */
[----:B------:R-:W-:-:S05]  /*43ab0*/  IADD3 R10, P3, PT, R27, R8, RZ ;  /* 0x000000081b0a7210 */ /* 0x000fca0007f7e0ff */
[----:B------:R-:W-:Y:S01]  /*43ac0*/  IMAD.X R11, R18, 0x1, R7, P3 ;  /* 0x00000001120b7824 */ /* 0x000fe200018e0607 */
[----:B---3--:R-:W-:Y:S01]  /*43ad0*/  STL.64 [R1+0x1dd0], R24 ;  /* 0x001dd01801007387 */ /* 0x008fe20000100a00 */
[----:B----4-:R-:W-:Y:S01]  /*43ae0*/  IMAD.X R15, R17, 0x1, R12, P1 ;  /* 0x00000001110f7824 */ /* 0x010fe200008e060c */
[----:B------:R-:W-:-:S04]  /*43af0*/  IADD3 R14, P1, PT, R27, R9, RZ ;  /* 0x000000091b0e7210 */ /* 0x000fc80007f3e0ff */
[----:B------:R-:W-:Y:S04]  /*43b00*/  STL [R1+0x644], R15 ;  /* 0x0006440f01007387 */ /* 0x000fe80000100800 */
[----:B------:R0:W-:Y:S04]  /*43b10*/  STL.64 [R1+0x1df8], R8 ;  /* 0x001df80801007387 */ /* 0x0001e80000100a00 */
[----:B0-----:R0:W3:Y:S04]  /*43b20*/  LDL.64 R8, [R1+0x620] ;  /* 0x0006200001087983 */ /* 0x0010e80000100a00 */
[----:B------:R4:W-:Y:S04]  /*43b30*/  STL.64 [R1+0x638], R10 ;  /* 0x0006380a01007387 */ /* 0x0009e80000100a00 */
[----:B----4-:R-:W4:Y:S01]  /*43b40*/  LDL.LU.64 R10, [R1+0x1e08] ;  /* 0x001e0800010a7983 */ /* 0x010f220000300a00 */
[----:B------:R-:W-:Y:S01]  /*43b50*/  IADD3 R28, P2, PT, R27, R2, RZ ;  /* 0x000000021b1c7210 */ /* 0x000fe20007f5e0ff */
[----:B--2---:R-:W-:-:S04]  /*43b60*/  IMAD.X R23, R18, 0x1, R5, P4 ;  /* 0x0000000112177824 */ /* 0x004fc800020e0605 */
[----:B------:R-:W-:Y:S01]  /*43b70*/  IMAD.X R29, R18, 0x1, R3, P2 ;  /* 0x00000001121d7824 */ /* 0x000fe200010e0603 */
[----:B------:R-:W-:Y:S01]  /*43b80*/  STL [R1+0x634], R23 ;  /* 0x0006341701007387 */ /* 0x000fe20000100800 */
[----:B----4-:R-:W-:-:S03]  /*43b90*/  IADD3 R24, P3, PT, R27, R10, RZ ;  /* 0x0000000a1b187210 */ /* 0x010fc60007f7e0ff */
[----:B------:R-:W-:Y:S04]  /*43ba0*/  STL.64 [R1+0x1dc0], R10 ;  /* 0x001dc00a01007387 */ /* 0x000fe80000100a00 */
[----:B------:R-:W-:Y:S04]  /*43bb0*/  STL [R1+0x600], R24 ;  /* 0x0006001801007387 */ /* 0x000fe80000100800 */
[----:B------:R2:W-:Y:S04]  /*43bc0*/  STL.64 [R1+0x628], R28 ;  /* 0x0006281c01007387 */ /* 0x0005e80000100a00 */
[----:B--2---:R-:W2:Y:S01]  /*43bd0*/  LDL.LU.64 R28, [R1+0x1e00] ;  /* 0x001e0000011c7983 */ /* 0x004ea20000300a00 */
[----:B---3--:R-:W-:-:S03]  /*43be0*/  IMAD.X R9, R18, 0x1, R0, P0 ;  /* 0x0000000112097824 */ /* 0x008fc600000e0600 */
[----:B------:R-:W-:Y:S04]  /*43bf0*/  STL.64 [R1+0x1dd8], R20 ;  /* 0x001dd81401007387 */ /* 0x000fe80000100a00 */
[----:B--2---:R-:W-:Y:S04]  /*43c00*/  STL.64 [R1+0x1db8], R28 ;  /* 0x001db81c01007387 */ /* 0x004fe80000100a00 */
[----:B------:R2:W-:Y:S04]  /*43c10*/  STL [R1+0x624], R9 ;  /* 0x0006240901007387 */ /* 0x0005e80000100800 */
[----:B--2---:R-:W2:Y:S01]  /*43c20*/  LDL.LU.64 R8, [R1+0x1df8] ;  /* 0x001df80001087983 */ /* 0x004ea20000300a00 */
[----:B------:R-:W-:Y:S01]  /*43c30*/  IMAD.X R15, R18, 0x1, R4, P1 ;  /* 0x00000001120f7824 */ /* 0x000fe200008e0604 */
[----:B--2---:R-:W-:-:S05]  /*43c40*/  IADD3 R10, P0, PT, R26, R8, RZ ;  /* 0x000000081a0a7210 */ /* 0x004fca0007f1e0ff */
[----:B------:R-:W-:Y:S04]  /*43c50*/  STL [R1+0x1dc8], R10 ;  /* 0x001dc80a01007387 */ /* 0x000fe80000100800 */
[----:B------:R2:W-:Y:S04]  /*43c60*/  STL.64 [R1+0x608], R14 ;  /* 0x0006080e01007387 */ /* 0x0005e80000100a00 */
[----:B--2---:R0:W2:Y:S01]  /*43c70*/  LDL.LU R15, [R1+0x1df0] ;  /* 0x001df000010f7983 */ /* 0x0040a20000300800 */
[----:B------:R-:W-:-:S05]  /*43c80*/  IADD3 R14, P1, PT, R26, R16, RZ ;  /* 0x000000101a0e7210 */ /* 0x000fca0007f3e0ff */
[----:B------:R2:W-:Y:S04]  /*43c90*/  STL [R1+0x5d8], R14 ;  /* 0x0005d80e01007387 */ /* 0x0005e80000100800 */
[----:B--2---:R-:W2:Y:S01]  /*43ca0*/  LDL.LU.64 R14, [R1+0x1de8] ;  /* 0x001de800010e7983 */ /* 0x004ea20000300a00 */
[----:B------:R-:W-:Y:S01]  /*43cb0*/  IADD3 R22, P4, PT, R27, R11, RZ ;  /* 0x0000000b1b167210 */ /* 0x000fe20007f9e0ff */
[----:B------:R-:W-:Y:S02]  /*43cc0*/  IMAD.MOV.U32 R29, RZ, RZ, R25 ;  /* 0x000000ffff1d7224 */ /* 0x000fe400078e0019 */
[C---:B--2---:R-:W-:Y:S02]  /*43cd0*/  IMAD.X R29, R18.reuse, 0x1, R14, P3 ;  /* 0x00000001121d7824 */ /* 0x044fe400018e060e */
[----:B------:R-:W-:-:S03]  /*43ce0*/  IMAD.X R23, R18, 0x1, R15, P4 ;  /* 0x0000000112177824 */ /* 0x000fc600020e060f */
[----:B------:R-:W-:Y:S04]  /*43cf0*/  STL [R1+0x604], R29 ;  /* 0x0006041d01007387 */ /* 0x000fe80000100800 */
[----:B------:R2:W-:Y:S04]  /*43d00*/  STL.64 [R1+0x5f8], R22 ;  /* 0x0005f81601007387 */ /* 0x0005e80000100a00 */
[----:B--2---:R-:W2:Y:S01]  /*43d10*/  LDL.LU.64 R22, [R1+0x1de0] ;  /* 0x001de00001167983 */ /* 0x004ea20000300a00 */
[----:B------:R-:W-:Y:S01]  /*43d20*/  IMAD.MOV.U32 R28, RZ, RZ, R24 ;  /* 0x000000ffff1c7224 */ /* 0x000fe200078e0018 */
[----:B------:R-:W-:-:S02]  /*43d30*/  IADD3 R24, P2, PT, R27, R13, RZ ;  /* 0x0000000d1b187210 */ /* 0x000fc40007f5e0ff */
[----:B------:R-:W-:-:S03]  /*43d40*/  IADD3 R20, P4, PT, R26, R6, RZ ;  /* 0x000000061a147210 */ /* 0x000fc60007f9e0ff */
[----:B------:R-:W-:Y:S01]  /*43d50*/  IMAD.X R25, R18, 0x1, R12, P2 ;  /* 0x0000000112197824 */ /* 0x000fe200010e060c */
[----:B------:R-:W-:Y:S01]  /*43d60*/  IADD3 R10, P2, PT, R26, R9, RZ ;  /* 0x000000091a0a7210 */ /* 0x000fe20007f5e0ff */
[----:B--2---:R2:W-:Y:S04]  /*43d70*/  STL.64 [R1+0x1da0], R22 ;  /* 0x001da01601007387 */ /* 0x0045e80000100a00 */
[----:B--2---:R0:W2:Y:S04]  /*43d80*/  LDL.64 R22, [R1+0x5d8] ;  /* 0x0005d80001167983 */ /* 0x0040a80000100a00 */
[----:B------:R3:W-:Y:S04]  /*43d90*/  STL [R1+0x5c8], R20 ;  /* 0x0005c81401007387 */ /* 0x0007e80000100800 */
[----:B---3--:R-:W3:Y:S04]  /*43da0*/  LDL.LU.64 R20, [R1+0x1dd8] ;  /* 0x001dd80001147983 */ /* 0x008ee80000300a00 */
[----:B------:R4:W-:Y:S04]  /*43db0*/  STL.64 [R1+0x5e8], R24 ;  /* 0x0005e81801007387 */ /* 0x0009e80000100a00 */
[----:B----4-:R-:W4:Y:S04]  /*43dc0*/  LDL.LU.64 R24, [R1+0x1dd0] ;  /* 0x001dd00001187983 */ /* 0x010f280000300a00 */
[----:B------:R0:W-:Y:S04]  /*43dd0*/  STL [R1+0x5c0], R10 ;  /* 0x0005c00a01007387 */ /* 0x0001e80000100800 */
[----:B0-----:R-:W2:Y:S01]  /*43de0*/  LDL.LU R10, [R1+0x1dc8] ;  /* 0x001dc800010a7983 */ /* 0x001ea20000300800 */
[----:B------:R-:W-:-:S05]  /*43df0*/  SHF.R.S32.HI R17, RZ, 0x1f, R26 ;  /* 0x0000001fff117819 */ /* 0x000fca000001141a */
[----:B------:R-:W-:Y:S01]  /*43e00*/  IMAD.X R11, R17, 0x1, R7, P0 ;  /* 0x00000001110b7824 */ /* 0x000fe200000e0607 */
[----:B------:R-:W-:-:S04]  /*43e10*/  IADD3 R28, P3, PT, R26, R2, RZ ;  /* 0x000000021a1c7210 */ /* 0x000fc80007f7e0ff */
[----:B--2---:R0:W-:Y:S04]  /*43e20*/  STL.64 [R1+0x5e0], R10 ;  /* 0x0005e00a01007387 */ /* 0x0041e80000100a00 */
[----:B0-----:R-:W2:Y:S01]  /*43e30*/  LDL.LU.64 R10, [R1+0x1dc0] ;  /* 0x001dc000010a7983 */ /* 0x001ea20000300a00 */
[----:B------:R-:W-:-:S03]  /*43e40*/  IMAD.X R23, R17, 0x1, R5, P1 ;  /* 0x0000000111177824 */ /* 0x000fc600008e0605 */
[----:B------:R-:W-:Y:S04]  /*43e50*/  STL.64 [R1+0x1da8], R6 ;  /* 0x001da80601007387 */ /* 0x000fe80000100a00 */
[----:B------:R0:W-:Y:S01]  /*43e60*/  STL [R1+0x1db0], R7 ;  /* 0x001db00701007387 */ /* 0x0001e20000100800 */
[----:B------:R-:W-:-:S03]  /*43e70*/  IMAD.X R29, R17, 0x1, R3, P3 ;  /* 0x00000001111d7824 */ /* 0x000fc600018e0603 */
[----:B0-----:R-:W3:Y:S04]  /*43e80*/  LDL R7, [R1+0x48] ;  /* 0x0000480001077983 */ /* 0x001ee80000100800 */
[----:B------:R-:W-:Y:S01]  /*43e90*/  STL [R1+0x5dc], R23 ;  /* 0x0005dc1701007387 */ /* 0x000fe20000100800 */
[C---:B--2---:R-:W-:Y:S02]  /*43ea0*/  IADD3 R6, P0, PT, R26.reuse, R10, RZ ;  /* 0x0000000a1a067210 */ /* 0x044fe40007f1e0ff */
[----:B------:R-:W-:Y:S01]  /*43eb0*/  IADD3 R22, P1, PT, R26, R11, RZ ;  /* 0x0000000b1a167210 */ /* 0x000fe20007f3e0ff */
[----:B------:R0:W-:Y:S04]  /*43ec0*/  STL.64 [R1+0x1d90], R10 ;  /* 0x001d900a01007387 */ /* 0x0001e80000100a00 */
[----:B0-----:R0:W2:Y:S04]  /*43ed0*/  LDL.64 R10, [R1+0x5c8] ;  /* 0x0005c800010a7983 */ /* 0x0010a80000100a00 */
[----:B------:R0:W-:Y:S04]  /*43ee0*/  STL.64 [R1+0x5d0], R28 ;  /* 0x0005d01c01007387 */ /* 0x0001e80000100a00 */
[----:B0-----:R-:W2:Y:S04]  /*43ef0*/  LDL.LU.64 R28, [R1+0x1db8] ;  /* 0x001db800011c7983 */ /* 0x001ea80000300a00 */
[----:B--2---:R0:W-:Y:S04]  /*43f00*/  STL.64 [R1+0x1d80], R28 ;  /* 0x001d801c01007387 */ /* 0x0041e80000100a00 */
[----:B0-----:R0:W2:Y:S01]  /*43f10*/  LDL.64 R28, [R1+0x5c0] ;  /* 0x0005c000011c7983 */ /* 0x0010a20000100a00 */
[----:B------:R-:W-:-:S03]  /*43f20*/  IMAD.X R11, R17, 0x1, R0, P4 ;  /* 0x00000001110b7824 */ /* 0x000fc600020e0600 */
[----:B------:R-:W-:Y:S01]  /*43f30*/  STL.64 [R1+0x1d98], R12 ;  /* 0x001d980c01007387 */ /* 0x000fe20000100a00 */
[----:B---3--:R-:W-:-:S03]  /*43f40*/  SHF.R.S32.HI R18, RZ, 0x1f, R7 ;  /* 0x0000001fff127819 */ /* 0x008fc60000011407 */
[----:B------:R-:W-:Y:S04]  /*43f50*/  STL [R1+0x5cc], R11 ;  /* 0x0005cc0b01007387 */ /* 0x000fe80000100800 */
[----:B------:R-:W-:Y:S01]  /*43f60*/  STL.64 [R1+0x1d88], R4 ;  /* 0x001d880401007387 */ /* 0x000fe20000100a00 */
[----:B------:R-:W-:Y:S01]  /*43f70*/  IADD3 R10, P4, PT, R7, R8, RZ ;  /* 0x00000008070a7210 */ /* 0x000fe20007f9e0ff */
[----:B--2---:R-:W-:Y:S01]  /*43f80*/  IMAD.X R29, R17, 0x1, R4, P2 ;  /* 0x00000001111d7824 */ /* 0x004fe200010e0604 */
[----:B------:R-:W-:Y:S01]  /*43f90*/  IADD3 R28, P2, PT, R7, R16, RZ ;  /* 0x00000010071c7210 */ /* 0x000fe20007f5e0ff */
[----:B------:R-:W-:-:S03]  /*43fa0*/  IMAD.X R7, R17, 0x1, R14, P0 ;  /* 0x0000000111077824 */ /* 0x000fc600000e060e */
[----:B------:R-:W-:Y:S04]  /*43fb0*/  STL [R1+0x5c4], R29 ;  /* 0x0005c41d01007387 */ /* 0x000fe80000100800 */
[----:B------:R2:W-:Y:S04]  /*43fc0*/  STL [R1+0x1d78], R16 ;  /* 0x001d781001007387 */ /* 0x0005e80000100800 */
[----:B--2---:R-:W2:Y:S04]  /*43fd0*/  LDL.LU R16, [R1+0x48] ;  /* 0x0000480001107983 */ /* 0x004ea80000300800 */
        /* <DEDUP_REMOVED lines=8> */
[----:B------:R-:W-:-:S02]  /*44060*/  IADD3 R26, P3, PT, R26, R13, RZ ;  /* 0x0000000d1a1a7210 */ /* 0x000fc40007f7e0ff */
[----:B--2---:R-:W-:Y:S01]  /*44070*/  IADD3 R12, P1, PT, R16, R6, RZ ;  /* 0x00000006100c7210 */ /* 0x004fe20007f3e0ff */
[----:B---3--:R-:W-:Y:S04]  /*44080*/  STL.64 [R1+0x1d70], R22 ;  /* 0x001d701601007387 */ /* 0x008fe80000100a00 */
[----:B------:R2:W-:Y:S04]  /*44090*/  STL [R1+0x1d7c], R23 ;  /* 0x001d7c1701007387 */ /* 0x0005e80000100800 */
[----:B--2---:R0:W2:Y:S04]  /*440a0*/  LDL.64 R22, [R1+0x590] ;  /* 0x0005900001167983 */ /* 0x0040a80000100a00 */
[----:B------:R3:W-:Y:S04]  /*440b0*/  STL.64 [R1+0x1d68], R14 ;  /* 0x001d680e01007387 */ /* 0x0007e80000100a00 */
[----:B---3--:R-:W3:Y:S04]  /*440c0*/  LDL R14, [R1+0x50] ;  /* 0x00005000010e7983 */ /* 0x008ee80000100800 */
[----:B------:R0:W-:Y:S04]  /*440d0*/  STL [R1+0x588], R12 ;  /* 0x0005880c01007387 */ /* 0x0001e80000100800 */
[----:B0-----:R-:W2:Y:S01]  /*440e0*/  LDL.LU.64 R12, [R1+0x1d98] ;  /* 0x001d9800010c7983 */ /* 0x001ea20000300a00 */
[----:B------:R-:W-:-:S02]  /*440f0*/  IMAD.X R11, R18, 0x1, R7, P4 ;  /* 0x00000001120b7824 */ /* 0x000fc400020e0607 */
[----:B--2---:R-:W-:-:S05]  /*44100*/  IMAD.X R27, R17, 0x1, R12, P3 ;  /* 0x00000001111b7824 */ /* 0x004fca00018e060c */
[----:B------:R-:W-:Y:S04]  /*44110*/  STL.64 [R1+0x5a8], R26 ;  /* 0x0005a81a01007387 */ /* 0x000fe80000100a00 */
[----:B------:R0:W-:Y:S04]  /*44120*/  STL.64 [R1+0x5a0], R10 ;  /* 0x0005a00a01007387 */ /* 0x0001e80000100a00 */
[----:B0-----:R-:W2:Y:S04]  /*44130*/  LDL.LU.64 R10, [R1+0x1d90] ;  /* 0x001d9000010a7983 */ /* 0x001ea80000300a00 */
[----:B------:R-:W-:Y:S01]  /*44140*/  STL.64 [R1+0x1d58], R6 ;  /* 0x001d580601007387 */ /* 0x000fe20000100a00 */
[----:B--2---:R-:W-:-:S05]  /*44150*/  IADD3 R4, P4, PT, R16, R10, RZ ;  /* 0x0000000a10047210 */ /* 0x004fca0007f9e0ff */
[----:B------:R0:W-:Y:S04]  /*44160*/  STL [R1+0x578], R4 ;  /* 0x0005780401007387 */ /* 0x0001e80000100800 */
[----:B0-----:R-:W2:Y:S02]  /*44170*/  LDL.LU.64 R4, [R1+0x1d88] ;  /* 0x001d880001047983 */ /* 0x001ea40000300a00 */
[----:B--2---:R-:W-:-:S05]  /*44180*/  IMAD.X R29, R18, 0x1, R5, P2 ;  /* 0x00000001121d7824 */ /* 0x004fca00010e0605 */
[----:B------:R0:W-:Y:S04]  /*44190*/  STL.64 [R1+0x598], R28 ;  /* 0x0005981c01007387 */ /* 0x0001e80000100a00 */
[----:B0-----:R-:W2:Y:S01]  /*441a0*/  LDL.LU.64 R28, [R1+0x1d80] ;  /* 0x001d8000011c7983 */ /* 0x001ea20000300a00 */
[----:B------:R-:W-:Y:S01]  /*441b0*/  IADD3 R6, P2, PT, R16, R11, RZ ;  /* 0x0000000b10067210 */ /* 0x000fe20007f5e0ff */
[----:B------:R-:W-:Y:S02]  /*441c0*/  IMAD.X R23, R18, 0x1, R3, P0 ;  /* 0x0000000112177824 */ /* 0x000fe400000e0603 */
[----:B--2---:R-:W-:Y:S04]  /*441d0*/  STL.64 [R1+0x1d40], R28 ;  /* 0x001d401c01007387 */ /* 0x004fe80000100a00 */
[----:B------:R0:W-:Y:S04]  /*441e0*/  STL [R1+0x1d48], R29 ;  /* 0x001d481d01007387 */ /* 0x0001e80000100800 */
[----:B0-----:R0:W2:Y:S04]  /*441f0*/  LDL.64 R28, [R1+0x588] ;  /* 0x00058800011c7983 */ /* 0x0010a80000100a00 */
[----:B------:R-:W-:Y:S04]  /*44200*/  STL [R1+0x1d60], R6 ;  /* 0x001d600601007387 */ /* 0x000fe80000100800 */
[----:B------:R0:W-:Y:S04]  /*44210*/  STL [R1+0x1d64], R7 ;  /* 0x001d640701007387 */ /* 0x0001e80000100800 */
[----:B0-----:R0:W3:Y:S04]  /*44220*/  LDL.64 R6, [R1+0x578] ;  /* 0x0005780001067983 */ /* 0x0010e80000100a00 */
[----:B------:R-:W-:Y:S04]  /*44230*/  STL.64 [R1+0x1d50], R10 ;  /* 0x001d500a01007387 */ /* 0x000fe80000100a00 */
[----:B------:R0:W-:Y:S04]  /*44240*/  STL [R1+0x594], R23 ;  /* 0x0005941701007387 */ /* 0x0001e80000100800 */
[----:B0-----:R0:W3:Y:S01]  /*44250*/  LDL.LU R23, [R1+0x1d7c] ;  /* 0x001d7c0001177983 */ /* 0x0010e20000300800 */
[----:B------:R-:W-:-:S02]  /*44260*/  IADD3 R22, P0, PT, R16, R13, RZ ;  /* 0x0000000d10167210 */ /* 0x000fc40007f1e0ff */
[----:B------:R-:W-:Y:S02]  /*44270*/  IADD3 R26, P3, PT, R16, R9, RZ ;  /* 0x00000009101a7210 */ /* 0x000fe40007f7e0ff */
[----:B------:R-:W4:Y:S04]  /*44280*/  LDL.LU R16, [R1+0x1d78] ;  /* 0x001d780001107983 */ /* 0x000f280000300800 */
[----:B------:R3:W-:Y:S01]  /*44290*/  STL [R1+0x568], R22 ;  /* 0x0005681601007387 */ /* 0x0007e20000100800 */
[C---:B------:R-:W-:Y:S02]  /*442a0*/  IMAD.X R27, R18.reuse, 0x1, R4, P3 ;  /* 0x00000001121b7824 */ /* 0x040fe400018e0604 */
[----:B--2---:R-:W-:Y:S01]  /*442b0*/  IMAD.X R29, R18, 0x1, R0, P1 ;  /* 0x00000001121d7824 */ /* 0x004fe200008e0600 */
[----:B---3--:R-:W2:Y:S04]  /*442c0*/  LDL.LU.64 R22, [R1+0x1d70] ;  /* 0x001d700001167983 */ /* 0x008ea80000300a00 */
[----:B------:R-:W-:Y:S04]  /*442d0*/  STL [R1+0x58c], R29 ;  /* 0x00058c1d01007387 */ /* 0x000fe80000100800 */
[----:B------:R3:W-:Y:S04]  /*442e0*/  STL [R1+0x1d3c], R4 ;  /* 0x001d3c0401007387 */ /* 0x0007e80000100800 */
[----:B---3--:R-:W4:Y:S01]  /*442f0*/  LDL.LU R4, [R1+0x50] ;  /* 0x0000500001047983 */ /* 0x008f220000300800 */
[----:B------:R-:W-:-:S02]  /*44300*/  SHF.R.S32.HI R17, RZ, 0x1f, R14 ;  /* 0x0000001fff117819 */ /* 0x000fc4000001140e */
[----:B------:R-:W-:Y:S01]  /*44310*/  IADD3 R28, P1, PT, R14, R8, RZ ;  /* 0x000000080e1c7210 */ /* 0x000fe20007f3e0ff */
[----:B------:R3:W-:Y:S04]  /*44320*/  STL.64 [R1+0x580], R26 ;  /* 0x0005801a01007387 */ /* 0x0007e80000100a00 */
[----:B---3--:R-:W3:Y:S01]  /*44330*/  LDL R27, [R1+0x54] ;  /* 0x00005400011b7983 */ /* 0x008ee20000100800 */
[----:B----4-:R-:W-:-:S05]  /*44340*/  IADD3 R14, P3, PT, R4, R16, RZ ;  /* 0x00000010040e7210 */ /* 0x010fca0007f7e0ff */
[----:B------:R4:W-:Y:S04]  /*44350*/  STL [R1+0x558], R14 ;  /* 0x0005580e01007387 */ /* 0x0009e80000100800 */
[----:B----4-:R-:W4:Y:S02]  /*44360*/  LDL.LU.64 R14, [R1+0x1d68] ;  /* 0x001d6800010e7983 */ /* 0x010f240000300a00 */
[----:B----4-:R-:W-:Y:S01]  /*44370*/  IMAD.X R7, R18, 0x1, R14, P4 ;  /* 0x0000000112077824 */ /* 0x010fe200020e060e */
[----:B------:R-:W-:-:S04]  /*44380*/  IADD3 R6, P4, PT, R4, R2, RZ ;  /* 0x0000000204067210 */ /* 0x000fc80007f9e0ff */
[----:B------:R4:W-:Y:S04]  /*44390*/  STL [R1+0x57c], R7 ;  /* 0x00057c0701007387 */ /* 0x0009e80000100800 */
[----:B----4-:R0:W4:Y:S04]  /*443a0*/  LDL.LU R7, [R1+0x1d64] ;  /* 0x001d640001077983 */ /* 0x0101280000300800 */
[----:B------:R0:W-:Y:S04]  /*443b0*/  STL [R1+0x550], R6 ;  /* 0x0005500601007387 */ /* 0x0001e80000100800 */
[----:B0-----:R-:W2:Y:S01]  /*443c0*/  LDL.LU R6, [R1+0x1d60] ;  /* 0x001d600001067983 */ /* 0x001ea20000300800 */
[----:B----4-:R-:W-:-:S05]  /*443d0*/  IMAD.X R7, R18, 0x1, R15, P2 ;  /* 0x0000000112077824 */ /* 0x010fca00010e060f */
[----:B--2---:R0:W-:Y:S04]  /*443e0*/  STL.64 [R1+0x570], R6 ;  /* 0x0005700601007387 */ /* 0x0041e80000100a00 */
[----:B0-----:R-:W2:Y:S04]  /*443f0*/  LDL.LU.64 R6, [R1+0x1d58] ;  /* 0x001d580001067983 */ /* 0x001ea80000300a00 */
[----:B------:R-:W-:Y:S04]  /*44400*/  STL.64 [R1+0x1d30], R14 ;  /* 0x001d300e01007387 */ /* 0x000fe80000100a00 */
[----:B------:R0:W-:Y:S04]  /*44410*/  STL [R1+0x1d38], R15 ;  /* 0x001d380f01007387 */ /* 0x0001e80000100800 */
[----:B0-----:R0:W4:Y:S01]  /*44420*/  LDL.64 R14, [R1+0x568] ;  /* 0x00056800010e7983 */ /* 0x0011220000100a00 */
[----:B--2---:R-:W-:Y:S01]  /*44430*/  IADD3 R10, P2, PT, R4, R6, RZ ;  /* 0x00000006040a7210 */ /* 0x004fe20007f5e0ff */
[----:B------:R-:W-:-:S04]  /*44440*/  IMAD.X R29, R17, 0x1, R7, P1 ;  /* 0x00000001111d7824 */ /* 0x000fc800008e0607 */
[----:B------:R2:W-:Y:S01]  /*44450*/  STL [R1+0x548], R10 ;  /* 0x0005480a01007387 */ /* 0x0005e20000100800 */
[----:B----4-:R-:W-:-:S03]  /*44460*/  IMAD.X R15, R18, 0x1, R12, P0 ;  /* 0x00000001120f7824 */ /* 0x010fc600000e060c */
[----:B--2---:R-:W2:Y:S04]  /*44470*/  LDL.LU.64 R10, [R1+0x1d50] ;  /* 0x001d5000010a7983 */ /* 0x004ea80000300a00 */
[----:B------:R-:W4:Y:S04]  /*44480*/  LDL.LU R26, [R1+0x58] ;  /* 0x00005800011a7983 */ /* 0x000f280000300800 */
[----:B------:R-:W-:Y:S04]  /*44490*/  STL [R1+0x56c], R15 ;  /* 0x00056c0f01007387 */ /* 0x000fe80000100800 */
[----:B------:R0:W-:Y:S04]  /*444a0*/  STL.64 [R1+0x560], R28 ;  /* 0x0005601c01007387 */ /* 0x0001e80000100a00 */
[----:B0-----:R0:W3:Y:S04]  /*444b0*/  LDL.LU R29, [R1+0x1d48] ;  /* 0x001d4800011d7983 */ /* 0x0010e80000300800 */
[----:B------:R0:W-:Y:S04]  /*444c0*/  STL.64 [R1+0x1d28], R6 ;  /* 0x001d280601007387 */ /* 0x0001e80000100a00 */
[----:B0-----:R0:W4:Y:S01]  /*444d0*/  LDL.64 R6, [R1+0x558] ;  /* 0x0005580001067983 */ /* 0x0011220000100a00 */
[----:B--2---:R-:W-:-:S05]  /*444e0*/  IADD3 R28, P1, PT, R4, R10, RZ ;  /* 0x0000000a041c7210 */ /* 0x004fca0007f3e0ff */
[----:B------:R3:W-:Y:S04]  /*444f0*/  STL [R1+0x528], R28 ;  /* 0x0005281c01007387 */ /* 0x0007e80000100800 */
[----:B---3--:R-:W2:Y:S01]  /*44500*/  LDL.LU.64 R28, [R1+0x1d40] ;  /* 0x001d4000011c7983 */ /* 0x008ea20000300a00 */
[C---:B----4-:R-:W-:Y:S01]  /*44510*/  IMAD.X R7, R17.reuse, 0x1, R5, P3 ;  /* 0x0000000111077824 */ /* 0x050fe200018e0605 */
[C---:B------:R-:W-:Y:S02]  /*44520*/  IADD3 R6, P3, PT, R4.reuse, R11, RZ ;  /* 0x0000000b04067210 */ /* 0x040fe40007f7e0ff */
[----:B--2---:R-:W-:Y:S04]  /*44530*/  STL.64 [R1+0x1d00], R28 ;  /* 0x001d001c01007387 */ /* 0x004fe80000100a00 */
[----:B------:R-:W-:Y:S04]  /*44540*/  STL [R1+0x55c], R7 ;  /* 0x00055c0701007387 */ /* 0x000fe80000100800 */
[----:B------:R2:W-:Y:S04]  /*44550*/  STL [R1+0x1d08], R29 ;  /* 0x001d081d01007387 */ /* 0x0005e80000100800 */
[----:B--2---:R0:W2:Y:S04]  /*44560*/  LDL.64 R28, [R1+0x548] ;  /* 0x00054800011c7983 */ /* 0x0040a80000100a00 */
[----:B------:R-:W-:Y:S04]  /*44570*/  STL.64 [R1+0x1d10], R10 ;  /* 0x001d100a01007387 */ /* 0x000fe80000100a00 */
[----:B------:R3:W-:Y:S04]  /*44580*/  STL [R1+0x1d18], R11 ;  /* 0x001d180b01007387 */ /* 0x0007e80000100800 */
[----:B---3--:R0:W3:Y:S01]  /*44590*/  LDL.64 R10, [R1+0x550] ;  /* 0x00055000010a7983 */ /* 0x0080e20000100a00 */
[C---:B------:R-:W-:Y:S01]  /*445a0*/  IADD3 R14, P0, PT, R4.reuse, R9, RZ ;  /* 0x00000009040e7210 */ /* 0x040fe20007f1e0ff */
[----:B---3--:R-:W-:Y:S01]  /*445b0*/  IMAD.X R11, R17, 0x1, R3, P4 ;  /* 0x00000001110b7824 */ /* 0x008fe200020e0603 */
[----:B------:R-:W-:-:S04]  /*445c0*/  IADD3 R10, P4, PT, R4, R13, RZ ;  /* 0x0000000d040a7210 */ /* 0x000fc80007f9e0ff */
[----:B------:R-:W-:Y:S04]  /*445d0*/  STL [R1+0x554], R11 ;  /* 0x0005540b01007387 */ /* 0x000fe80000100800 */
[----:B------:R-:W3:Y:S01]  /*445e0*/  LDL.LU R4, [R1+0x1d3c] ;  /* 0x001d3c0001047983 */ /* 0x000ee20000300800 */
[----:B--2---:R-:W-:-:S03]  /*445f0*/  IMAD.X R29, R17, 0x1, R0, P2 ;  /* 0x00000001111d7824 */ /* 0x004fc600010e0600 */
[----:B------:R-:W-:Y:S04]  /*44600*/  STL.64 [R1+0x1d20], R12 ;  /* 0x001d200c01007387 */ /* 0x000fe80000100a00 */
[----:B------:R-:W-:Y:S04]  /*44610*/  STL [R1+0x54c], R29 ;  /* 0x00054c1d01007387 */ /* 0x000fe80000100800 */
[----:B------:R2:W-:Y:S01]  /*44620*/  STL.64 [R1+0x1cf0], R22 ;  /* 0x001cf01601007387 */ /* 0x0005e20000100a00 */
[----:B------:R-:W-:-:S03]  /*44630*/  SHF.R.S32.HI R18, RZ, 0x1f, R27 ;  /* 0x0000001fff127819 */ /* 0x000fc6000001141b */
[----:B--2---:R-:W2:Y:S01]  /*44640*/  LDL R22, [R1+0x54] ;  /* 0x0000540001167983 */ /* 0x004ea20000100800 */
[----:B---3--:R-:W-:-:S05]  /*44650*/  IMAD.X R15, R17, 0x1, R4, P0 ;  /* 0x00000001110f7824 */ /* 0x008fca00000e0604 */
[----:B------:R3:W-:Y:S04]  /*44660*/  STL.64 [R1+0x530], R14 ;  /* 0x0005300e01007387 */ /* 0x0007e80000100a00 */
[----:B---3--:R0:W3:Y:S04]  /*44670*/  LDL.LU R15, [R1+0x1d38] ;  /* 0x001d3800010f7983 */ /* 0x0080e80000300800 */
[----:B------:R4:W-:Y:S04]  /*44680*/  STL.64 [R1+0x1cf8], R24 ;  /* 0x001cf81801007387 */ /* 0x0009e80000100a00 */
[----:B----4-:R0:W4:Y:S04]  /*44690*/  LDL.64 R24, [R1+0x528] ;  /* 0x0005280001187983 */ /* 0x0101280000100a00 */
[----:B------:R-:W3:Y:S01]  /*446a0*/  LDL.LU R27, [R1+0x5c] ;  /* 0x00005c00011b7983 */ /* 0x000ee20000300800 */
[----:B--2---:R-:W-:-:S03]  /*446b0*/  IADD3 R14, P0, PT, R22, R16, RZ ;  /* 0x00000010160e7210 */ /* 0x004fc60007f1e0ff */
[----:B---3--:R-:W-:Y:S04]  /*446c0*/  STL [R1+0x1cb0], R27 ;  /* 0x001cb01b01007387 */ /* 0x008fe80000100800 */
[----:B------:R2:W-:Y:S04]  /*446d0*/  STL [R1+0x508], R14 ;  /* 0x0005080e01007387 */ /* 0x0005e80000100800 */
[----:B--2---:R-:W4:Y:S02]  /*446e0*/  LDL.LU.64 R14, [R1+0x1d30] ;  /* 0x001d3000010e7983 */ /* 0x004f240000300a00 */
[----:B----4-:R-:W-:-:S02]  /*446f0*/  IMAD.X R25, R17, 0x1, R14, P1 ;  /* 0x0000000111197824 */ /* 0x010fc400008e060e */
[----:B------:R-:W-:-:S03]  /*44700*/  IMAD.X R7, R17, 0x1, R15, P3 ;  /* 0x0000000111077824 */ /* 0x000fc600018e060f */
[----:B------:R-:W-:Y:S04]  /*44710*/  STL [R1+0x52c], R25 ;  /* 0x00052c1901007387 */ /* 0x000fe80000100800 */
[----:B------:R2:W-:Y:S04]  /*44720*/  STL.64 [R1+0x520], R6 ;  /* 0x0005200601007387 */ /* 0x0005e80000100a00 */
[----:B--2---:R-:W2:Y:S02]  /*44730*/  LDL.LU.64 R6, [R1+0x1d28] ;  /* 0x001d280001067983 */ /* 0x004ea40000300a00 */
[----:B--2---:R-:W-:-:S05]  /*44740*/  IADD3 R12, P3, PT, R22, R6, RZ ;  /* 0x00000006160c7210 */ /* 0x004fca0007f7e0ff */
[----:B------:R2:W-:Y:S04]  /*44750*/  STL [R1+0x4f8], R12 ;  /* 0x0004f80c01007387 */ /* 0x0005e80000100800 */
[----:B--2---:R-:W2:Y:S02]  /*44760*/  LDL.LU.64 R12, [R1+0x1d20] ;  /* 0x001d2000010c7983 */ /* 0x004ea40000300a00 */
[----:B--2---:R-:W-:-:S05]  /*44770*/  IMAD.X R11, R17, 0x1, R12, P4 ;  /* 0x00000001110b7824 */ /* 0x004fca00020e060c */
[----:B------:R2:W-:Y:S04]  /*44780*/  STL.64 [R1+0x518], R10 ;  /* 0x0005180a01007387 */ /* 0x0005e80000100a00 */
[----:B--2---:R0:W2:Y:S01]  /*44790*/  LDL.LU R11, [R1+0x1d18] ;  /* 0x001d1800010b7983 */ /* 0x0040a20000300800 */
[C---:B------:R-:W-:Y:S02]  /*447a0*/  IADD3 R10, P4, PT, R22.reuse, R9, RZ ;  /* 0x00000009160a7210 */ /* 0x040fe40007f9e0ff */
[----:B------:R-:W-:-:S03]  /*447b0*/  IADD3 R28, P2, PT, R22, R8, RZ ;  /* 0x00000008161c7210 */ /* 0x000fc60007f5e0ff */
[----:B------:R2:W-:Y:S02]  /*447c0*/  STL [R1+0x4e0], R10 ;  /* 0x0004e00a01007387 */ /* 0x0005e40000100800 */
[----:B------:R-:W-:Y:S02]  /*447d0*/  IMAD.X R29, R18, 0x1, R7, P2 ;  /* 0x00000001121d7824 */ /* 0x000fe400010e0607 */
[----:B--2---:R-:W2:Y:S04]  /*447e0*/  LDL.LU.64 R10, [R1+0x1d10] ;  /* 0x001d1000010a7983 */ /* 0x004ea80000300a00 */
[----:B------:R3:W-:Y:S04]  /*447f0*/  STL.64 [R1+0x510], R28 ;  /* 0x0005101c01007387 */ /* 0x0007e80000100a00 */
[----:B---3--:R0:W3:Y:S04]  /*44800*/  LDL.LU R29, [R1+0x1d08] ;  /* 0x001d0800011d7983 */ /* 0x0080e80000300800 */
[----:B------:R4:W-:Y:S04]  /*44810*/  STL.64 [R1+0x1ce8], R6 ;  /* 0x001ce80601007387 */ /* 0x0009e80000100a00 */
[----:B----4-:R0:W4:Y:S01]  /*44820*/  LDL.64 R6, [R1+0x508] ;  /* 0x0005080001067983 */ /* 0x0101220000100a00 */
[----:B--2---:R-:W-:-:S05]  /*44830*/  IADD3 R28, P2, PT, R22, R10, RZ ;  /* 0x0000000a161c7210 */ /* 0x004fca0007f5e0ff */
[----:B------:R3:W-:Y:S04]  /*44840*/  STL [R1+0x4d8], R28 ;  /* 0x0004d81c01007387 */ /* 0x0007e80000100800 */
[----:B---3--:R-:W2:Y:S01]  /*44850*/  LDL.LU.64 R28, [R1+0x1d00] ;  /* 0x001d0000011c7983 */ /* 0x008ea20000300a00 */
[----:B------:R-:W-:-:S05]  /*44860*/  IADD3 R24, P1, PT, R22, R2, RZ ;  /* 0x0000000216187210 */ /* 0x000fca0007f3e0ff */
[C---:B------:R-:W-:Y:S02]  /*44870*/  IMAD.X R25, R18.reuse, 0x1, R3, P1 ;  /* 0x0000000112197824 */ /* 0x040fe400008e0603 */
[----:B----4-:R-:W-:Y:S01]  /*44880*/  IMAD.X R7, R18, 0x1, R5, P0 ;  /* 0x0000000112077824 */ /* 0x010fe200000e0605 */
[C---:B------:R-:W-:Y:S02]  /*44890*/  IADD3 R6, P0, PT, R22.reuse, R11, RZ ;  /* 0x0000000b16067210 */ /* 0x040fe40007f1e0ff */
[----:B------:R-:W-:Y:S01]  /*448a0*/  IADD3 R22, P1, PT, R22, R13, RZ ;  /* 0x0000000d16167210 */ /* 0x000fe20007f3e0ff */
[----:B--2---:R2:W-:Y:S04]  /*448b0*/  STL.64 [R1+0x1cb8], R28 ;  /* 0x001cb81c01007387 */ /* 0x0045e80000100a00 */
[----:B------:R-:W-:Y:S04]  /*448c0*/  STL [R1+0x50c], R7 ;  /* 0x00050c0701007387 */ /* 0x000fe80000100800 */
[----:B--2---:R0:W2:Y:S04]  /*448d0*/  LDL.64 R28, [R1+0x4d8] ;  /* 0x0004d800011c7983 */ /* 0x0040a80000100a00 */
[----:B------:R3:W-:Y:S04]  /*448e0*/  STL.64 [R1+0x1cd8], R10 ;  /* 0x001cd80a01007387 */ /* 0x0007e80000100a00 */
[----:B---3--:R0:W3:Y:S04]  /*448f0*/  LDL.64 R10, [R1+0x4f8] ;  /* 0x0004f800010a7983 */ /* 0x0080e80000100a00 */
[----:B------:R4:W-:Y:S04]  /*44900*/  STL.64 [R1+0x500], R24 ;  /* 0x0005001801007387 */ /* 0x0009e80000100a00 */
[----:B----4-:R-:W4:Y:S04]  /*44910*/  LDL.LU.64 R24, [R1+0x1cf8] ;  /* 0x001cf80001187983 */ /* 0x010f280000300a00 */
[----:B------:R0:W-:Y:S04]  /*44920*/  STL [R1+0x4c8], R22 ;  /* 0x0004c81601007387 */ /* 0x0001e80000100800 */
[----:B0-----:R-:W2:Y:S04]  /*44930*/  LDL.LU.64 R22, [R1+0x1cf0] ;  /* 0x001cf00001167983 */ /* 0x001ea80000300a00 */
[----:B------:R-:W-:Y:S01]  /*44940*/  STL.64 [R1+0x1ce0], R12 ;  /* 0x001ce00c01007387 */ /* 0x000fe20000100a00 */
[----:B---3--:R-:W-:-:S03]  /*44950*/  IMAD.X R11, R18, 0x1, R0, P3 ;  /* 0x00000001120b7824 */ /* 0x008fc600018e0600 */
[----:B--2---:R0:W-:Y:S04]  /*44960*/  STL.64 [R1+0x1ca8], R22 ;  /* 0x001ca81601007387 */ /* 0x0041e80000100a00 */
[----:B0-----:R0:W2:Y:S04]  /*44970*/  LDL.64 R22, [R1+0x4c8] ;  /* 0x0004c80001167983 */ /* 0x0010a80000100a00 */
[----:B----4-:R-:W-:Y:S04]  /*44980*/  STL.64 [R1+0x1cc0], R24 ;  /* 0x001cc01801007387 */ /* 0x010fe80000100a00 */
[----:B------:R3:W-:Y:S04]  /*44990*/  STL [R1+0x1cc8], R25 ;  /* 0x001cc81901007387 */ /* 0x0007e80000100800 */
[----:B------:R-:W-:Y:S04]  /*449a0*/  STL [R1+0x4fc], R11 ;  /* 0x0004fc0b01007387 */ /* 0x000fe80000100800 */
[----:B---3--:R0:W3:Y:S01]  /*449b0*/  LDL.64 R24, [R1+0x4e0] ;  /* 0x0004e00001187983 */ /* 0x0080e20000100a00 */
[----:B------:R-:W-:-:S02]  /*449c0*/  IMAD.X R29, R18, 0x1, R14, P2 ;  /* 0x00000001121d7824 */ /* 0x000fc400010e060e */
[C---:B------:R-:W-:Y:S01]  /*449d0*/  IMAD.X R7, R18.reuse, 0x1, R15, P0 ;  /* 0x0000000112077824 */ /* 0x040fe200000e060f */
[----:B------:R-:W-:Y:S01]  /*449e0*/  STL.64 [R1+0x1cd0], R4 ;  /* 0x001cd00401007387 */ /* 0x000fe20000100a00 */
[----:B---3--:R-:W-:-:S05]  /*449f0*/  IMAD.X R25, R18, 0x1, R4, P4 ;  /* 0x0000000112197824 */ /* 0x008fca00020e0604 */
[----:B------:R-:W-:Y:S04]  /*44a00*/  STL [R1+0x4e4], R25 ;  /* 0x0004e41901007387 */ /* 0x000fe80000100800 */
[----:B------:R-:W-:Y:S04]  /*44a10*/  STL [R1+0x4dc], R29 ;  /* 0x0004dc1d01007387 */ /* 0x000fe80000100800 */
[----:B------:R3:W-:Y:S04]  /*44a20*/  STL.64 [R1+0x4d0], R6 ;  /* 0x0004d00601007387 */ /* 0x0007e80000100a00 */
[----:B---3--:R-:W3:Y:S04]  /*44a30*/  LDL.LU.64 R6, [R1+0x1ce8] ;  /* 0x001ce80001067983 */ /* 0x008ee80000300a00 */
[----:B------:R-:W-:Y:S01]  /*44a40*/  STL.64 [R1+0x1ca0], R14 ;  /* 0x001ca00e01007387 */ /* 0x000fe20000100a00 */
[----:B---3--:R-:W-:-:S05]  /*44a50*/  IADD3 R12, P0, PT, R26, R6, RZ ;  /* 0x000000061a0c7210 */ /* 0x008fca0007f1e0ff */
[----:B------:R3:W-:Y:S04]  /*44a60*/  STL [R1+0x4a8], R12 ;  /* 0x0004a80c01007387 */ /* 0x0007e80000100800 */
[----:B---3--:R-:W2:Y:S01]  /*44a70*/  LDL.LU.64 R12, [R1+0x1ce0] ;  /* 0x001ce000010c7983 */ /* 0x008ea20000300a00 */
[----:B------:R-:W-:Y:S02]  /*44a80*/  SHF.R.S32.HI R17, RZ, 0x1f, R26 ;  /* 0x0000001fff117819 */ /* 0x000fe4000001141a */
[----:B------:R-:W-:-:S05]  /*44a90*/  IADD3 R10, P3, PT, R26, R8, RZ ;  /* 0x000000081a0a7210 */ /* 0x000fca0007f7e0ff */
[----:B------:R-:W-:Y:S02]  /*44aa0*/  IMAD.X R11, R17, 0x1, R7, P3 ;  /* 0x00000001110b7824 */ /* 0x000fe400018e0607 */
[----:B--2---:R-:W-:-:S05]  /*44ab0*/  IMAD.X R23, R18, 0x1, R12, P1 ;  /* 0x0000000112177824 */ /* 0x004fca00008e060c */
[----:B------:R-:W-:Y:S04]  /*44ac0*/  STL [R1+0x4cc], R23 ;  /* 0x0004cc1701007387 */ /* 0x000fe80000100800 */
[----:B------:R2:W-:Y:S04]  /*44ad0*/  STL.64 [R1+0x4c0], R10 ;  /* 0x0004c00a01007387 */ /* 0x0005e80000100a00 */
[----:B--2---:R-:W2:Y:S02]  /*44ae0*/  LDL.LU.64 R10, [R1+0x1cd8] ;  /* 0x001cd800010a7983 */ /* 0x004ea40000300a00 */
[----:B--2---:R-:W-:-:S05]  /*44af0*/  IADD3 R4, P3, PT, R26, R10, RZ ;  /* 0x0000000a1a047210 */ /* 0x004fca0007f7e0ff */
[----:B------:R2:W-:Y:S04]  /*44b00*/  STL [R1+0x488], R4 ;  /* 0x0004880401007387 */ /* 0x0005e80000100800 */
[----:B--2---:R-:W2:Y:S01]  /*44b10*/  LDL.LU.64 R4, [R1+0x1cd0] ;  /* 0x001cd00001047983 */ /* 0x004ea20000300a00 */
[----:B------:R-:W-:-:S05]  /*44b20*/  IADD3 R24, P4, PT, R26, R16, RZ ;  /* 0x000000101a187210 */ /* 0x000fca0007f9e0ff */
[----:B--2---:R-:W-:-:S05]  /*44b30*/  IMAD.X R25, R17, 0x1, R5, P4 ;  /* 0x0000000111197824 */ /* 0x004fca00020e0605 */
[----:B------:R2:W-:Y:S04]  /*44b40*/  STL.64 [R1+0x4b8], R24 ;  /* 0x0004b81801007387 */ /* 0x0005e80000100a00 */
[----:B--2---:R0:W2:Y:S01]  /*44b50*/  LDL.LU R25, [R1+0x1cc8] ;  /* 0x001cc80001197983 */ /* 0x0040a20000300800 */
[----:B------:R-:W-:-:S05]  /*44b60*/  IADD3 R24, P4, PT, R26, R11, RZ ;  /* 0x0000000b1a187210 */ /* 0x000fca0007f9e0ff */
[----:B------:R2:W-:Y:S01]  /*44b70*/  STL [R1+0x480], R24 ;  /* 0x0004801801007387 */ /* 0x0005e20000100800 */
[----:B------:R-:W-:-:S03]  /*44b80*/  IADD3 R28, P2, PT, R26, R2, RZ ;  /* 0x000000021a1c7210 */ /* 0x000fc60007f5e0ff */
[----:B--2---:R-:W2:Y:S04]  /*44b90*/  LDL.LU.64 R24, [R1+0x1cc0] ;  /* 0x001cc00001187983 */ /* 0x004ea80000300a00 */
[----:B------:R3:W-:Y:S04]  /*44ba0*/  STL.64 [R1+0x1c98], R10 ;  /* 0x001c980a01007387 */ /* 0x0007e80000100a00 */
[----:B---3--:R0:W3:Y:S01]  /*44bb0*/  LDL.64 R10, [R1+0x4a8] ;  /* 0x0004a800010a7983 */ /* 0x0080e20000100a00 */
[C---:B------:R-:W-:Y:S01]  /*44bc0*/  IADD3 R22, P1, PT, R26.reuse, R9, RZ ;  /* 0x000000091a167210 */ /* 0x040fe20007f3e0ff */
[----:B------:R-:W-:Y:S01]  /*44bd0*/  IMAD.X R29, R17, 0x1, R3, P2 ;  /* 0x00000001111d7824 */ /* 0x000fe200010e0603 */
[----:B------:R-:W-:-:S03]  /*44be0*/  IADD3 R26, P2, PT, R26, R13, RZ ;  /* 0x0000000d1a1a7210 */ /* 0x000fc60007f5e0ff */
[C---:B------:R-:W-:Y:S01]  /*44bf0*/  IMAD.X R23, R17.reuse, 0x1, R4, P1 ;  /* 0x0000000111177824 */ /* 0x040fe200008e0604 */
[----:B------:R4:W-:Y:S04]  /*44c00*/  STL.64 [R1+0x4b0], R28 ;  /* 0x0004b01c01007387 */ /* 0x0009e80000100a00 */
[----:B----4-:R-:W4:Y:S04]  /*44c10*/  LDL.LU.64 R28, [R1+0x1cb8] ;  /* 0x001cb800011c7983 */ /* 0x010f280000300a00 */
[----:B------:R-:W-:Y:S04]  /*44c20*/  STL [R1+0x478], R26 ;  /* 0x0004781a01007387 */ /* 0x000fe80000100800 */
[----:B------:R-:W2:Y:S01]  /*44c30*/  LDL.LU R27, [R1+0x1cb0] ;  /* 0x001cb000011b7983 */ /* 0x000ea20000300800 */
[----:B---3--:R-:W-:-:S05]  /*44c40*/  IMAD.X R11, R17, 0x1, R0, P0 ;  /* 0x00000001110b7824 */ /* 0x008fca00000e0600 */
[----:B------:R-:W-:Y:S04]  /*44c50*/  STL [R1+0x4ac], R11 ;  /* 0x0004ac0b01007387 */ /* 0x000fe80000100800 */
[----:B------:R3:W-:Y:S04]  /*44c60*/  STL.64 [R1+0x490], R22 ;  /* 0x0004901601007387 */ /* 0x0007e80000100a00 */
[----:B---3--:R-:W3:Y:S04]  /*44c70*/  LDL.LU.64 R22, [R1+0x1ca8] ;  /* 0x001ca80001167983 */ /* 0x008ee80000300a00 */
[----:B---3--:R3:W-:Y:S04]  /*44c80*/  STL.64 [R1+0x1c80], R22 ;  /* 0x001c801601007387 */ /* 0x0087e80000100a00 */
[----:B---3--:R0:W3:Y:S04]  /*44c90*/  LDL.64 R22, [R1+0x480] ;  /* 0x0004800001167983 */ /* 0x0080e80000100a00 */
[----:B--2---:R-:W-:Y:S04]  /*44ca0*/  STL.64 [R1+0x1c88], R24 ;  /* 0x001c881801007387 */ /* 0x004fe80000100a00 */
[----:B------:R2:W-:Y:S04]  /*44cb0*/  STL [R1+0x1c94], R25 ;  /* 0x001c941901007387 */ /* 0x0005e80000100800 */
[----:B--2---:R0:W2:Y:S04]  /*44cc0*/  LDL.64 R24, [R1+0x488] ;  /* 0x0004880001187983 */ /* 0x0040a80000100a00 */
[----:B------:R-:W2:Y:S01]  /*44cd0*/  LDL.LU R26, [R1+0x64] ;  /* 0x00006400011a7983 */ /* 0x000ea20000300800 */
[----:B------:R-:W-:-:S03]  /*44ce0*/  IADD3 R14, P1, PT, R27, R16, RZ ;  /* 0x000000101b0e7210 */ /* 0x000fc60007f3e0ff */
[----:B--2---:R2:W-:Y:S04]  /*44cf0*/  STL [R1+0x1c4c], R26 ;  /* 0x001c4c1a01007387 */ /* 0x0045e80000100800 */
[----:B--2---:R-:W2:Y:S04]  /*44d00*/  LDL.LU R26, [R1+0x60] ;  /* 0x00006000011a7983 */ /* 0x004ea80000300800 */
[----:B------:R0:W-:Y:S04]  /*44d10*/  STL [R1+0x468], R14 ;  /* 0x0004680e01007387 */ /* 0x0001e80000100800 */
[----:B0-----:R-:W2:Y:S02]  /*44d20*/  LDL.LU.64 R14, [R1+0x1ca0] ;  /* 0x001ca000010e7983 */ /* 0x001ea40000300a00 */
[----:B--2---:R-:W-:-:S02]  /*44d30*/  IMAD.X R25, R17, 0x1, R14, P3 ;  /* 0x0000000111197824 */ /* 0x004fc400018e060e */
[----:B---3--:R-:W-:-:S03]  /*44d40*/  IMAD.X R23, R17, 0x1, R15, P4 ;  /* 0x0000000111177824 */ /* 0x008fc600020e060f */
[----:B------:R-:W-:Y:S04]  /*44d50*/  STL [R1+0x48c], R25 ;  /* 0x00048c1901007387 */ /* 0x000fe80000100800 */
[----:B------:R-:W-:Y:S04]  /*44d60*/  STL.64 [R1+0x1c70], R14 ;  /* 0x001c700e01007387 */ /* 0x000fe80000100a00 */
[----:B------:R0:W-:Y:S04]  /*44d70*/  STL [R1+0x1c78], R15 ;  /* 0x001c780f01007387 */ /* 0x0001e80000100800 */
[----:B0-----:R0:W2:Y:S01]  /*44d80*/  LDL.64 R14, [R1+0x478] ;  /* 0x00047800010e7983 */ /* 0x0010a20000100a00 */
[----:B------:R-:W-:-:S02]  /*44d90*/  SHF.R.S32.HI R18, RZ, 0x1f, R27 ;  /* 0x0000001fff127819 */ /* 0x000fc4000001141b */
[C---:B------:R-:W-:Y:S01]  /*44da0*/  IADD3 R10, P0, PT, R27.reuse, R8, RZ ;  /* 0x000000081b0a7210 */ /* 0x040fe20007f1e0ff */
[----:B------:R-:W-:Y:S04]  /*44db0*/  STL [R1+0x484], R23 ;  /* 0x0004841701007387 */ /* 0x000fe80000100800 */
[----:B------:R-:W-:Y:S01]  /*44dc0*/  IMAD.X R11, R18, 0x1, R7, P0 ;  /* 0x00000001120b7824 */ /* 0x000fe200000e0607 */
[----:B------:R-:W-:Y:S01]  /*44dd0*/  IADD3 R22, P4, PT, R27, R6, RZ ;  /* 0x000000061b167210 */ /* 0x000fe20007f9e0ff */
[----:B--2---:R-:W-:-:S05]  /*44de0*/  IMAD.X R15, R17, 0x1, R12, P2 ;  /* 0x00000001110f7824 */ /* 0x004fca00010e060c */
[----:B------:R-:W-:Y:S04]  /*44df0*/  STL [R1+0x47c], R15 ;  /* 0x00047c0f01007387 */ /* 0x000fe80000100800 */
[----:B------:R2:W-:Y:S04]  /*44e00*/  STL.64 [R1+0x470], R10 ;  /* 0x0004700a01007387 */ /* 0x0005e80000100a00 */
[----:B--2---:R-:W2:Y:S04]  /*44e10*/  LDL.LU.64 R10, [R1+0x1c98] ;  /* 0x001c9800010a7983 */ /* 0x004ea80000300a00 */
[----:B------:R3:W-:Y:S04]  /*44e20*/  STL.64 [R1+0x1c60], R6 ;  /* 0x001c600601007387 */ /* 0x0007e80000100a00 */
[----:B---3--:R0:W3:Y:S01]  /*44e30*/  LDL.64 R6, [R1+0x468] ;  /* 0x0004680001067983 */ /* 0x0080e20000100a00 */
[----:B------:R-:W-:-:S03]  /*44e40*/  IADD3 R24, P3, PT, R27, R2, RZ ;  /* 0x000000021b187210 */ /* 0x000fc60007f7e0ff */
[----:B----4-:R-:W-:Y:S04]  /*44e50*/  STL.64 [R1+0x1c58], R28 ;  /* 0x001c581c01007387 */ /* 0x010fe80000100a00 */
[----:B------:R-:W-:Y:S01]  /*44e60*/  STL [R1+0x1c68], R29 ;  /* 0x001c681d01007387 */ /* 0x000fe20000100800 */
[----:B------:R-:W-:-:S03]  /*44e70*/  IMAD.X R25, R18, 0x1, R3, P3 ;  /* 0x0000000112197824 */ /* 0x000fc600018e0603 */
[----:B------:R-:W-:Y:S01]  /*44e80*/  STL [R1+0x1c6c], R29 ;  /* 0x001c6c1d01007387 */ /* 0x000fe20000100800 */
[----:B---3--:R-:W-:-:S05]  /*44e90*/  IMAD.X R7, R18, 0x1, R5, P1 ;  /* 0x0000000112077824 */ /* 0x008fca00008e0605 */
[----:B------:R-:W-:Y:S04]  /*44ea0*/  STL [R1+0x46c], R7 ;  /* 0x00046c0701007387 */ /* 0x000fe80000100800 */
[----:B------:R3:W-:Y:S04]  /*44eb0*/  STL.64 [R1+0x460], R24 ;  /* 0x0004601801007387 */ /* 0x0007e80000100a00 */
[----:B---3--:R0:W3:Y:S01]  /*44ec0*/  LDL.LU R25, [R1+0x1c94] ;  /* 0x001c940001197983 */ /* 0x0080e20000300800 */
[C---:B------:R-:W-:Y:S01]  /*44ed0*/  IADD3 R24, P3, PT, R27.reuse, R13, RZ ;  /* 0x0000000d1b187210 */ /* 0x040fe20007f7e0ff */
[----:B------:R-:W-:Y:S01]  /*44ee0*/  IMAD.X R23, R18, 0x1, R0, P4 ;  /* 0x0000000112177824 */ /* 0x000fe200020e0600 */
[----:B------:R-:W-:-:S02]  /*44ef0*/  IADD3 R14, P2, PT, R27, R9, RZ ;  /* 0x000000091b0e7210 */ /* 0x000fc40007f5e0ff */
[C---:B--2---:R-:W-:Y:S02]  /*44f00*/  IADD3 R28, P0, PT, R27.reuse, R10, RZ ;  /* 0x0000000a1b1c7210 */ /* 0x044fe40007f1e0ff */
[----:B------:R-:W-:Y:S02]  /*44f10*/  IADD3 R6, P1, PT, R27, R11, RZ ;  /* 0x0000000b1b067210 */ /* 0x000fe40007f3e0ff */
[----:B------:R0:W2:Y:S04]  /*44f20*/  LDL.LU R27, [R1+0x1c90] ;  /* 0x001c9000011b7983 */ /* 0x0000a80000300800 */
[----:B------:R3:W-:Y:S04]  /*44f30*/  STL [R1+0x428], R24 ;  /* 0x0004281801007387 */ /* 0x0007e80000100800 */
[----:B---3--:R-:W3:Y:S04]  /*44f40*/  LDL.LU.64 R24, [R1+0x1c88] ;  /* 0x001c880001187983 */ /* 0x008ee80000300a00 */
[----:B------:R4:W-:Y:S04]  /*44f50*/  STL.64 [R1+0x458], R22 ;  /* 0x0004581601007387 */ /* 0x0009e80000100a00 */
[----:B----4-:R-:W4:Y:S01]  /*44f60*/  LDL.LU.64 R22, [R1+0x1c80] ;  /* 0x001c800001167983 */ /* 0x010f220000300a00 */
[----:B------:R-:W-:-:S03]  /*44f70*/  IMAD.X R15, R18, 0x1, R4, P2 ;  /* 0x00000001120f7824 */ /* 0x000fc600010e0604 */
[----:B----4-:R-:W-:Y:S04]  /*44f80*/  STL.64 [R1+0x1c38], R22 ;  /* 0x001c381601007387 */ /* 0x010fe80000100a00 */
[----:B------:R4:W-:Y:S04]  /*44f90*/  STL.64 [R1+0x448], R14 ;  /* 0x0004480e01007387 */ /* 0x0009e80000100a00 */
[----:B----4-:R0:W4:Y:S01]  /*44fa0*/  LDL.LU R15, [R1+0x1c78] ;  /* 0x001c7800010f7983 */ /* 0x0101220000300800 */
[----:B------:R-:W-:-:S03]  /*44fb0*/  IADD3 R14, P2, PT, R26, R16, RZ ;  /* 0x000000101a0e7210 */ /* 0x000fc60007f5e0ff */
[----:B---3--:R-:W-:Y:S04]  /*44fc0*/  STL.64 [R1+0x1c40], R24 ;  /* 0x001c401801007387 */ /* 0x008fe80000100a00 */
[----:B------:R3:W-:Y:S04]  /*44fd0*/  STL [R1+0x1c48], R25 ;  /* 0x001c481901007387 */ /* 0x0007e80000100800 */
[----:B---3--:R0:W3:Y:S04]  /*44fe0*/  LDL.64 R24, [R1+0x428] ;  /* 0x0004280001187983 */ /* 0x0080e80000100a00 */
[----:B------:R4:W-:Y:S04]  /*44ff0*/  STL [R1+0x418], R14 ;  /* 0x0004180e01007387 */ /* 0x0009e80000100800 */
[----:B----4-:R-:W4:Y:S02]  /*45000*/  LDL.LU.64 R14, [R1+0x1c70] ;  /* 0x001c7000010e7983 */ /* 0x010f240000300a00 */
[----:B----4-:R-:W-:-:S05]  /*45010*/  IMAD.X R29, R18, 0x1, R14, P0 ;  /* 0x00000001121d7824 */ /* 0x010fca00000e060e */
[----:B------:R4:W-:Y:S04]  /*45020*/  STL.64 [R1+0x440], R28 ;  /* 0x0004401c01007387 */ /* 0x0009e80000100a00 */
[----:B----4-:R0:W4:Y:S01]  /*45030*/  LDL.LU R29, [R1+0x1c6c] ;  /* 0x001c6c00011d7983 */ /* 0x0101220000300800 */
[----:B------:R-:W-:Y:S01]  /*45040*/  IADD3 R28, P0, PT, R26, R2, RZ ;  /* 0x000000021a1c7210 */ /* 0x000fe20007f1e0ff */
[----:B------:R-:W-:-:S04]  /*45050*/  IMAD.X R7, R18, 0x1, R15, P1 ;  /* 0x0000000112077824 */ /* 0x000fc800008e060f */
[----:B------:R-:W-:Y:S04]  /*45060*/  STL [R1+0x410], R28 ;  /* 0x0004101c01007387 */ /* 0x000fe80000100800 */
[----:B----4-:R0:W4:Y:S04]  /*45070*/  LDL.LU R29, [R1+0x1c68] ;  /* 0x001c6800011d7983 */ /* 0x0101280000300800 */
[----:B------:R0:W-:Y:S04]  /*45080*/  STL.64 [R1+0x438], R6 ;  /* 0x0004380601007387 */ /* 0x0001e80000100a00 */
[----:B0-----:R-:W2:Y:S01]  /*45090*/  LDL.LU.64 R6, [R1+0x1c60] ;  /* 0x001c600001067983 */ /* 0x001ea20000300a00 */
[----:B---3--:R-:W-:Y:S01]  /*450a0*/  IMAD.X R25, R18, 0x1, R12, P3 ;  /* 0x0000000112197824 */ /* 0x008fe200018e060c */
[----:B------:R-:W-:-:S02]  /*450b0*/  SHF.R.S32.HI R17, RZ, 0x1f, R26 ;  /* 0x0000001fff117819 */ /* 0x000fc4000001141a */
[C---:B------:R-:W-:Y:S01]  /*450c0*/  IADD3 R22, P4, PT, R26.reuse, R8, RZ ;  /* 0x000000081a167210 */ /* 0x040fe20007f9e0ff */
[----:B------:R0:W-:Y:S04]  /*450d0*/  STL.64 [R1+0x1c50], R14 ;  /* 0x001c500e01007387 */ /* 0x0001e80000100a00 */
[----:B0-----:R0:W3:Y:S01]  /*450e0*/  LDL.64 R14, [R1+0x410] ;  /* 0x00041000010e7983 */ /* 0x0010e20000100a00 */
[----:B--2---:R-:W-:Y:S01]  /*450f0*/  IADD3 R28, P1, PT, R26, R6, RZ ;  /* 0x000000061a1c7210 */ /* 0x004fe20007f3e0ff */
[----:B------:R-:W-:-:S04]  /*45100*/  IMAD.X R23, R17, 0x1, R7, P4 ;  /* 0x0000000111177824 */ /* 0x000fc800020e0607 */
[----:B------:R4:W-:Y:S04]  /*45110*/  STL [R1+0x408], R28 ;  /* 0x0004081c01007387 */ /* 0x0009e80000100800 */
[----:B----4-:R-:W2:Y:S04]  /*45120*/  LDL.LU.64 R28, [R1+0x1c58] ;  /* 0x001c5800011c7983 */ /* 0x010ea80000300a00 */
[----:B------:R-:W-:Y:S04]  /*45130*/  STL [R1+0x42c], R25 ;  /* 0x00042c1901007387 */ /* 0x000fe80000100800 */
[----:B------:R4:W-:Y:S04]  /*45140*/  STL.64 [R1+0x1c30], R6 ;  /* 0x001c300601007387 */ /* 0x0009e80000100a00 */
[----:B----4-:R0:W4:Y:S04]  /*45150*/  LDL.64 R6, [R1+0x418] ;  /* 0x0004180001067983 */ /* 0x0101280000100a00 */
[----:B------:R0:W-:Y:S02]  /*45160*/  STL.64 [R1+0x420], R22 ;  /* 0x0004201601007387 */ /* 0x0001e40000100a00 */
[----:B0-----:R-:W-:-:S02]  /*45170*/  IADD3 R22, P4, PT, R26, R10, RZ ;  /* 0x0000000a1a167210 */ /* 0x001fc40007f9e0ff */
[----:B--2---:R-:W-:Y:S01]  /*45180*/  STL.64 [R1+0x1c28], R28 ;  /* 0x001c281c01007387 */ /* 0x004fe20000100a00 */
[----:B----4-:R-:W-:Y:S01]  /*45190*/  IMAD.X R7, R17, 0x1, R5, P2 ;  /* 0x0000000111077824 */ /* 0x010fe200010e0605 */
[----:B------:R-:W-:-:S04]  /*451a0*/  IADD3 R6, P2, PT, R26, R11, RZ ;  /* 0x0000000b1a067210 */ /* 0x000fc80007f5e0ff */
[----:B------:R-:W-:Y:S04]  /*451b0*/  STL [R1+0x41c], R7 ;  /* 0x00041c0701007387 */ /* 0x000fe80000100800 */
[----:B------:R0:W-:Y:S04]  /*451c0*/  STL.64 [R1+0x1c20], R10 ;  /* 0x001c200a01007387 */ /* 0x0001e80000100a00 */
[----:B0-----:R0:W2:Y:S01]  /*451d0*/  LDL.64 R10, [R1+0x408] ;  /* 0x00040800010a7983 */ /* 0x0010a20000100a00 */
[----:B---3--:R-:W-:Y:S01]  /*451e0*/  IMAD.X R15, R17, 0x1, R3, P0 ;  /* 0x00000001110f7824 */ /* 0x008fe200000e0603 */
[----:B------:R-:W-:-:S02]  /*451f0*/  IADD3 R24, P3, PT, R26, R9, RZ ;  /* 0x000000091a187210 */ /* 0x000fc40007f7e0ff */
[----:B------:R-:W-:Y:S02]  /*45200*/  IADD3 R26, P0, PT, R26, R13, RZ ;  /* 0x0000000d1a1a7210 */ /* 0x000fe40007f1e0ff */
[----:B------:R3:W-:Y:S01]  /*45210*/  STL [R1+0x414], R15 ;  /* 0x0004140f01007387 */ /* 0x0007e20000100800 */
[----:B------:R-:W-:-:S03]  /*45220*/  IMAD.X R25, R17, 0x1, R4, P3 ;  /* 0x0000000111197824 */ /* 0x000fc600018e0604 */
[----:B---3--:R-:W3:Y:S04]  /*45230*/  LDL.LU.64 R14, [R1+0x1c50] ;  /* 0x001c5000010e7983 */ /* 0x008ee80000300a00 */
[----:B------:R4:W-:Y:S04]  /*45240*/  STL [R1+0x3d8], R26 ;  /* 0x0003d81a01007387 */ /* 0x0009e80000100800 */
[----:B----4-:R-:W4:Y:S01]  /*45250*/  LDL.LU R26, [R1+0x1c4c] ;  /* 0x001c4c00011a7983 */ /* 0x010f220000300800 */
[----:B--2---:R-:W-:-:S05]  /*45260*/  IMAD.X R11, R17, 0x1, R0, P1 ;  /* 0x00000001110b7824 */ /* 0x004fca00008e0600 */
[----:B------:R-:W-:Y:S04]  /*45270*/  STL [R1+0x40c], R11 ;  /* 0x00040c0b01007387 */ /* 0x000fe80000100800 */
[----:B------:R2:W-:Y:S04]  /*45280*/  STL.64 [R1+0x400], R24 ;  /* 0x0004001801007387 */ /* 0x0005e80000100a00 */
[----:B--2---:R0:W2:Y:S01]  /*45290*/  LDL.LU R25, [R1+0x1c48] ;  /* 0x001c480001197983 */ /* 0x0040a20000300800 */
[----:B---3--:R-:W-:Y:S01]  /*452a0*/  IMAD.X R23, R17, 0x1, R14, P4 ;  /* 0x0000000111177824 */ /* 0x008fe200020e060e */
[----:B----4-:R-:W-:-:S05]  /*452b0*/  IADD3 R24, P3, PT, R26, R16, RZ ;  /* 0x000000101a187210 */ /* 0x010fca0007f7e0ff */
[----:B------:R2:W-:Y:S04]  /*452c0*/  STL [R1+0x3c8], R24 ;  /* 0x0003c81801007387 */ /* 0x0005e80000100800 */
[----:B--2---:R-:W2:Y:S04]  /*452d0*/  LDL.LU.64 R24, [R1+0x1c40] ;  /* 0x001c400001187983 */ /* 0x004ea80000300a00 */
[----:B------:R3:W-:Y:S04]  /*452e0*/  STL.64 [R1+0x3f8], R22 ;  /* 0x0003f81601007387 */ /* 0x0007e80000100a00 */
[----:B---3--:R-:W3:Y:S01]  /*452f0*/  LDL.LU.64 R22, [R1+0x1c38] ;  /* 0x001c380001167983 */ /* 0x008ee20000300a00 */
[----:B------:R-:W-:-:S02]  /*45300*/  IMAD.X R7, R17, 0x1, R15, P2 ;  /* 0x0000000111077824 */ /* 0x000fc400010e060f */
[----:B--2---:R-:W-:Y:S02]  /*45310*/  IMAD.MOV.U32 R27, RZ, RZ, R25 ;  /* 0x000000ffff1b7224 */ /* 0x004fe400078e0019 */
[----:B---3--:R-:W-:Y:S02]  /*45320*/  IMAD.MOV.U32 R25, RZ, RZ, R22 ;  /* 0x000000ffff197224 */ /* 0x008fe400078e0016 */
[----:B------:R-:W-:-:S03]  /*45330*/  IMAD.MOV.U32 R22, RZ, RZ, R19 ;  /* 0x000000ffff167224 */ /* 0x000fc600078e0013 */
[----:B------:R-:W-:Y:S04]  /*45340*/  STL.64 [R1+0x1c18], R24 ;  /* 0x001c181801007387 */ /* 0x000fe80000100a00 */
[----:B------:R-:W-:Y:S04]  /*45350*/  STL [R1+0x1be0], R27 ;  /* 0x001be01b01007387 */ /* 0x000fe80000100800 */
[----:B------:R-:W-:Y:S04]  /*45360*/  STL.64 [R1+0x1be8], R22 ;  /* 0x001be81601007387 */ /* 0x000fe80000100a00 */
[----:B------:R2:W-:Y:S04]  /*45370*/  STL [R1+0x1bf0], R23 ;  /* 0x001bf01701007387 */ /* 0x0005e80000100800 */
[----:B--2---:R0:W2:Y:S04]  /*45380*/  LDL.64 R22, [R1+0x3c8] ;  /* 0x0003c80001167983 */ /* 0x0040a80000100a00 */
[----:B------:R-:W3:Y:S04]  /*45390*/  LDL.LU R19, [R1+0x6c] ;  /* 0x00006c0001137983 */ /* 0x000ee80000300800 */
[----:B------:R4:W-:Y:S04]  /*453a0*/  STL.64 [R1+0x3f0], R6 ;  /* 0x0003f00601007387 */ /* 0x0009e80000100a00 */
[----:B----4-:R-:W4:Y:S04]  /*453b0*/  LDL.LU.64 R6, [R1+0x1c30] ;  /* 0x001c300001067983 */ /* 0x010f280000300a00 */
[----:B------:R-:W-:Y:S04]  /*453c0*/  STL.64 [R1+0x1c08], R14 ;  /* 0x001c080e01007387 */ /* 0x000fe80000100a00 */
[----:B------:R0:W-:Y:S04]  /*453d0*/  STL [R1+0x1c10], R15 ;  /* 0x001c100f01007387 */ /* 0x0001e80000100800 */
[----:B0-----:R0:W2:Y:S01]  /*453e0*/  LDL.64 R14, [R1+0x3d8] ;  /* 0x0003d800010e7983 */ /* 0x0010a20000100a00 */
[----:B----4-:R-:W-:-:S05]  /*453f0*/  IADD3 R28, P2, PT, R26, R6, RZ ;  /* 0x000000061a1c7210 */ /* 0x010fca0007f5e0ff */
[----:B------:R4:W-:Y:S04]  /*45400*/  STL [R1+0x3b8], R28 ;  /* 0x0003b81c01007387 */ /* 0x0009e80000100800 */
[----:B----4-:R-:W4:Y:S01]  /*45410*/  LDL.LU.64 R28, [R1+0x1c28] ;  /* 0x001c2800011c7983 */ /* 0x010f220000300a00 */
[----:B------:R-:W-:Y:S02]  /*45420*/  SHF.R.S32.HI R18, RZ, 0x1f, R26 ;  /* 0x0000001fff127819 */ /* 0x000fe4000001141a */
[----:B------:R-:W-:Y:S01]  /*45430*/  IADD3 R10, P1, PT, R26, R8, RZ ;  /* 0x000000081a0a7210 */ /* 0x000fe20007f3e0ff */
[----:B--2---:R-:W-:-:S04]  /*45440*/  IMAD.X R15, R17, 0x1, R12, P0 ;  /* 0x00000001110f7824 */ /* 0x004fc800000e060c */
[----:B------:R-:W-:Y:S01]  /*45450*/  IMAD.X R11, R18, 0x1, R7, P1 ;  /* 0x00000001120b7824 */ /* 0x000fe200008e0607 */
[----:B------:R-:W-:Y:S04]  /*45460*/  STL [R1+0x3dc], R15 ;  /* 0x0003dc0f01007387 */ /* 0x000fe80000100800 */
[----:B----4-:R-:W-:Y:S04]  /*45470*/  STL.64 [R1+0x1bc8], R28 ;  /* 0x001bc81c01007387 */ /* 0x010fe80000100a00 */
[----:B------:R2:W-:Y:S04]  /*45480*/  STL [R1+0x1bd0], R29 ;  /* 0x001bd01d01007387 */ /* 0x0005e80000100800 */
[----:B--2---:R0:W2:Y:S04]  /*45490*/  LDL.64 R28, [R1+0x3b8] ;  /* 0x0003b800011c7983 */ /* 0x0040a80000100a00 */
[----:B------:R4:W-:Y:S04]  /*454a0*/  STL.64 [R1+0x3d0], R10 ;  /* 0x0003d00a01007387 */ /* 0x0009e80000100a00 */
[----:B----4-:R-:W4:Y:S01]  /*454b0*/  LDL.LU.64 R10, [R1+0x1c20] ;  /* 0x001c2000010a7983 */ /* 0x010f220000300a00 */
[----:B------:R-:W-:Y:S01]  /*454c0*/  IADD3 R24, P4, PT, R26, R2, RZ ;  /* 0x000000021a187210 */ /* 0x000fe20007f9e0ff */
[----:B------:R-:W-:Y:S01]  /*454d0*/  IMAD.X R23, R18, 0x1, R5, P3 ;  /* 0x0000000112177824 */ /* 0x000fe200018e0605 */
[----:B------:R-:W-:Y:S01]  /*454e0*/  IADD3 R14, P0, PT, R26, R9, RZ ;  /* 0x000000091a0e7210 */ /* 0x000fe20007f1e0ff */
[----:B------:R-:W-:Y:S02]  /*454f0*/  STL.64 [R1+0x1bf8], R6 ;  /* 0x001bf80601007387 */ /* 0x000fe40000100a00 */
[----:B------:R-:W-:-:S02]  /*45500*/  IMAD.X R25, R18, 0x1, R3, P4 ;  /* 0x0000000112197824 */ /* 0x000fc400020e0603 */
[----:B------:R-:W-:Y:S04]  /*45510*/  STL [R1+0x1c00], R7 ;  /* 0x001c000701007387 */ /* 0x000fe80000100800 */
[----:B------:R-:W-:Y:S01]  /*45520*/  STL [R1+0x3cc], R23 ;  /* 0x0003cc1701007387 */ /* 0x000fe20000100800 */
[C---:B------:R-:W-:Y:S02]  /*45530*/  IMAD.X R15, R18.reuse, 0x1, R4, P0 ;  /* 0x00000001120f7824 */ /* 0x040fe400000e0604 */
[----:B--2---:R-:W-:Y:S01]  /*45540*/  IMAD.X R29, R18, 0x1, R0, P2 ;  /* 0x00000001121d7824 */ /* 0x004fe200010e0600 */
[----:B----4-:R-:W-:Y:S04]  /*45550*/  STL.64 [R1+0x1bd8], R10 ;  /* 0x001bd80a01007387 */ /* 0x010fe80000100a00 */
[----:B------:R2:W-:Y:S04]  /*45560*/  STL.64 [R1+0x3c0], R24 ;  /* 0x0003c01801007387 */ /* 0x0005e80000100a00 */
[----:B--2---:R-:W2:Y:S04]  /*45570*/  LDL.LU.64 R24, [R1+0x1c18] ;  /* 0x001c180001187983 */ /* 0x004ea80000300a00 */
[----:B------:R-:W-:Y:S04]  /*45580*/  STL [R1+0x3bc], R29 ;  /* 0x0003bc1d01007387 */ /* 0x000fe80000100800 */
[----:B------:R4:W-:Y:S04]  /*45590*/  STL.64 [R1+0x3a8], R14 ;  /* 0x0003a80e01007387 */ /* 0x0009e80000100a00 */
[----:B----4-:R0:W4:Y:S01]  /*455a0*/  LDL.LU R15, [R1+0x1c10] ;  /* 0x001c1000010f7983 */ /* 0x0101220000300800 */
[----:B--2---:R-:W-:-:S05]  /*455b0*/  IADD3 R14, P0, PT, R24, R16, RZ ;  /* 0x00000010180e7210 */ /* 0x004fca0007f1e0ff */
[----:B------:R4:W-:Y:S04]  /*455c0*/  STL [R1+0x378], R14 ;  /* 0x0003780e01007387 */ /* 0x0009e80000100800 */
[----:B----4-:R-:W2:Y:S01]  /*455d0*/  LDL.LU.64 R14, [R1+0x1c08] ;  /* 0x001c0800010e7983 */ /* 0x010ea20000300a00 */
[----:B------:R-:W-:-:S05]  /*455e0*/  IADD3 R6, P1, PT, R26, R10, RZ ;  /* 0x0000000a1a067210 */ /* 0x000fca0007f3e0ff */
[----:B--2---:R-:W-:-:S05]  /*455f0*/  IMAD.X R7, R18, 0x1, R14, P1 ;  /* 0x0000000112077824 */ /* 0x004fca00008e060e */
[----:B------:R2:W-:Y:S04]  /*45600*/  STL.64 [R1+0x3a0], R6 ;  /* 0x0003a00601007387 */ /* 0x0005e80000100a00 */
[----:B--2---:R0:W2:Y:S01]  /*45610*/  LDL.LU R7, [R1+0x1c00] ;  /* 0x001c000001077983 */ /* 0x0040a20000300800 */
[----:B------:R-:W-:Y:S02]  /*45620*/  IADD3 R6, P1, PT, R24, R2, RZ ;  /* 0x0000000218067210 */ /* 0x000fe40007f3e0ff */
[----:B------:R-:W-:-:S03]  /*45630*/  IADD3 R22, P3, PT, R26, R11, RZ ;  /* 0x0000000b1a167210 */ /* 0x000fc60007f7e0ff */
[----:B------:R2:W-:Y:S02]  /*45640*/  STL [R1+0x370], R6 ;  /* 0x0003700601007387 */ /* 0x0005e40000100800 */
[----:B------:R-:W-:Y:S02]  /*45650*/  IMAD.X R23, R18, 0x1, R15, P3 ;  /* 0x0000000112177824 */ /* 0x000fe400018e060f */
[----:B--2---:R-:W2:Y:S04]  /*45660*/  LDL.LU.64 R6, [R1+0x1bf8] ;  /* 0x001bf80001067983 */ /* 0x004ea80000300a00 */
[----:B------:R4:W-:Y:S04]  /*45670*/  STL.64 [R1+0x398], R22 ;  /* 0x0003981601007387 */ /* 0x0009e80000100a00 */
[----:B----4-:R0:W4:Y:S01]  /*45680*/  LDL.LU R23, [R1+0x1bf0] ;  /* 0x001bf00001177983 */ /* 0x0101220000300800 */
[----:B------:R-:W-:-:S05]  /*45690*/  IADD3 R26, P4, PT, R26, R13, RZ ;  /* 0x0000000d1a1a7210 */ /* 0x000fca0007f9e0ff */
[----:B------:R-:W-:Y:S01]  /*456a0*/  IMAD.X R27, R18, 0x1, R12, P4 ;  /* 0x00000001121b7824 */ /* 0x000fe200020e060c */
[----:B--2---:R-:W-:-:S05]  /*456b0*/  IADD3 R22, P3, PT, R24, R6, RZ ;  /* 0x0000000618167210 */ /* 0x004fca0007f7e0ff */
[----:B------:R4:W-:Y:S04]  /*456c0*/  STL [R1+0x368], R22 ;  /* 0x0003681601007387 */ /* 0x0009e80000100800 */
[----:B----4-:R-:W2:Y:S04]  /*456d0*/  LDL.LU.64 R22, [R1+0x1be8] ;  /* 0x001be80001167983 */ /* 0x010ea80000300a00 */
[----:B------:R4:W-:Y:S04]  /*456e0*/  STL.64 [R1+0x388], R26 ;  /* 0x0003881a01007387 */ /* 0x0009e80000100a00 */
[----:B----4-:R-:W4:Y:S04]  /*456f0*/  LDL.LU R27, [R1+0x1be0] ;  /* 0x001be000011b7983 */ /* 0x010f280000300800 */
[----:B--2---:R2:W-:Y:S04]  /*45700*/  STL.64 [R1+0x1ba0], R22 ;  /* 0x001ba01601007387 */ /* 0x0045e80000100a00 */
[----:B--2---:R0:W2:Y:S01]  /*45710*/  LDL.64 R22, [R1+0x368] ;  /* 0x0003680001167983 */ /* 0x0040a20000100a00 */
[----:B----4-:R-:W-:-:S03]  /*45720*/  IMAD.MOV.U32 R26, RZ, RZ, R27 ;  /* 0x000000ffff1a7224 */ /* 0x010fc600078e001b */
[----:B------:R-:W4:Y:S01]  /*45730*/  LDL.LU R27, [R1+0x70] ;  /* 0x00007000011b7983 */ /* 0x000f220000300800 */
[C---:B------:R-:W-:Y:S02]  /*45740*/  IADD3 R10, P4, PT, R24.reuse, R9, RZ ;  /* 0x00000009180a7210 */ /* 0x040fe40007f9e0ff */
[----:B------:R-:W-:Y:S02]  /*45750*/  SHF.R.S32.HI R17, RZ, 0x1f, R24 ;  /* 0x0000001fff117819 */ /* 0x000fe40000011418 */
[----:B------:R-:W-:-:S05]  /*45760*/  IADD3 R28, P2, PT, R24, R8, RZ ;  /* 0x00000008181c7210 */ /* 0x000fca0007f5e0ff */
[----:B------:R-:W-:Y:S01]  /*45770*/  IMAD.X R29, R17, 0x1, R7, P2 ;  /* 0x00000001111d7824 */ /* 0x000fe200010e0607 */
[----:B----4-:R4:W-:Y:S04]  /*45780*/  STL.64 [R1+0x1bc0], R26 ;  /* 0x001bc01a01007387 */ /* 0x0109e80000100a00 */
[----:B----4-:R0:W4:Y:S04]  /*45790*/  LDL.64 R26, [R1+0x378] ;  /* 0x00037800011a7983 */ /* 0x0101280000100a00 */
[----:B------:R0:W-:Y:S04]  /*457a0*/  STL [R1+0x350], R10 ;  /* 0x0003500a01007387 */ /* 0x0001e80000100800 */
[----:B0-----:R-:W2:Y:S04]  /*457b0*/  LDL.LU.64 R10, [R1+0x1bd8] ;  /* 0x001bd800010a7983 */ /* 0x001ea80000300a00 */
[----:B------:R0:W-:Y:S04]  /*457c0*/  STL.64 [R1+0x380], R28 ;  /* 0x0003801c01007387 */ /* 0x0001e80000100a00 */
[----:B0-----:R0:W3:Y:S01]  /*457d0*/  LDL.LU R29, [R1+0x1bd0] ;  /* 0x001bd000011d7983 */ /* 0x0010e20000300800 */
[----:B--2---:R-:W-:-:S05]  /*457e0*/  IADD3 R28, P2, PT, R24, R10, RZ ;  /* 0x0000000a181c7210 */ /* 0x004fca0007f5e0ff */
[----:B------:R3:W-:Y:S04]  /*457f0*/  STL [R1+0x348], R28 ;  /* 0x0003481c01007387 */ /* 0x0007e80000100800 */
[----:B---3--:R-:W2:Y:S01]  /*45800*/  LDL.LU.64 R28, [R1+0x1bc8] ;  /* 0x001bc800011c7983 */ /* 0x008ea20000300a00 */
[----:B----4-:R-:W-:Y:S01]  /*45810*/  IMAD.X R27, R17, 0x1, R5, P0 ;  /* 0x00000001111b7824 */ /* 0x010fe200000e0605 */
[----:B------:R-:W-:-:S04]  /*45820*/  IADD3 R26, P0, PT, R24, R11, RZ ;  /* 0x0000000b181a7210 */ /* 0x000fc80007f1e0ff */
[----:B------:R-:W-:Y:S04]  /*45830*/  STL [R1+0x37c], R27 ;  /* 0x00037c1b01007387 */ /* 0x000fe80000100800 */
[----:B--2---:R2:W-:Y:S04]  /*45840*/  STL.64 [R1+0x1b88], R28 ;  /* 0x001b881c01007387 */ /* 0x0045e80000100a00 */
[----:B--2---:R0:W2:Y:S04]  /*45850*/  LDL.64 R28, [R1+0x348] ;  /* 0x00034800011c7983 */ /* 0x0040a80000100a00 */
[----:B------:R-:W-:Y:S04]  /*45860*/  STL.64 [R1+0x1ba8], R10 ;  /* 0x001ba80a01007387 */ /* 0x000fe80000100a00 */
[----:B------:R3:W-:Y:S04]  /*45870*/  STL [R1+0x1bb0], R11 ;  /* 0x001bb00b01007387 */ /* 0x0007e80000100800 */
[----:B---3--:R0:W3:Y:S02]  /*45880*/  LDL.64 R10, [R1+0x370] ;  /* 0x00037000010a7983 */ /* 0x0080e40000100a00 */
[----:B---3--:R-:W-:-:S05]  /*45890*/  IMAD.X R11, R17, 0x1, R3, P1 ;  /* 0x00000001110b7824 */ /* 0x008fca00008e0603 */
[----:B------:R-:W-:Y:S04]  /*458a0*/  STL [R1+0x374], R11 ;  /* 0x0003740b01007387 */ /* 0x000fe80000100800 */
[----:B------:R-:W-:Y:S04]  /*458b0*/  STL.64 [R1+0x1bb8], R12 ;  /* 0x001bb80c01007387 */ /* 0x000fe80000100a00 */
[----:B------:R3:W-:Y:S04]  /*458c0*/  STL.64 [R1+0x1b98], R20 ;  /* 0x001b981401007387 */ /* 0x0007e80000100a00 */
[----:B---3--:R0:W3:Y:S01]  /*458d0*/  LDL.64 R20, [R1+0x350] ;  /* 0x0003500001147983 */ /* 0x0080e20000100a00 */
[----:B------:R-:W-:Y:S01]  /*458e0*/  IMAD.X R23, R17, 0x1, R0, P3 ;  /* 0x0000000111177824 */ /* 0x000fe200018e0600 */
[----:B------:R-:W-:Y:S01]  /*458f0*/  IADD3 R10, P1, PT, R24, R13, RZ ;  /* 0x0000000d180a7210 */ /* 0x000fe20007f3e0ff */
[----:B------:R-:W-:-:S03]  /*45900*/  IMAD.MOV.U32 R24, RZ, RZ, R25 ;  /* 0x000000ffff187224 */ /* 0x000fc600078e0019 */
[----:B------:R-:W-:Y:S01]  /*45910*/  STL [R1+0x36c], R23 ;  /* 0x00036c1701007387 */ /* 0x000fe20000100800 */
[----:B---3--:R-:W-:-:S05]  /*45920*/  IMAD.X R21, R17, 0x1, R4, P4 ;  /* 0x0000000111157824 */ /* 0x008fca00020e0604 */
[----:B------:R-:W-:Y:S04]  /*45930*/  STL [R1+0x354], R21 ;  /* 0x0003541501007387 */ /* 0x000fe80000100800 */
[----:B------:R-:W3:Y:S01]  /*45940*/  LDL.LU R25, [R1+0x74] ;  /* 0x0000740001197983 */ /* 0x000ee20000300800 */
[C---:B--2---:R-:W-:Y:S02]  /*45950*/  IMAD.X R29, R17.reuse, 0x1, R14, P2 ;  /* 0x00000001111d7824 */ /* 0x044fe400010e060e */
[----:B------:R-:W-:Y:S01]  /*45960*/  IMAD.X R27, R17, 0x1, R15, P0 ;  /* 0x00000001111b7824 */ /* 0x000fe200000e060f */
[----:B------:R-:W-:Y:S01]  /*45970*/  IADD3 R12, P0, PT, R19, R6, RZ ;  /* 0x00000006130c7210 */ /* 0x000fe20007f1e0ff */
[----:B---3--:R-:W-:Y:S04]  /*45980*/  STL.64 [R1+0x1b78], R24 ;  /* 0x001b781801007387 */ /* 0x008fe80000100a00 */
[----:B------:R-:W-:Y:S04]  /*45990*/  STL [R1+0x1b90], R25 ;  /* 0x001b901901007387 */ /* 0x000fe80000100800 */
[----:B------:R-:W-:Y:S04]  /*459a0*/  STL [R1+0x34c], R29 ;  /* 0x00034c1d01007387 */ /* 0x000fe80000100800 */
[----:B------:R2:W-:Y:S04]  /*459b0*/  STL.64 [R1+0x340], R26 ;  /* 0x0003401a01007387 */ /* 0x0005e80000100a00 */
[----:B--2---:R-:W2:Y:S04]  /*459c0*/  LDL.LU.64 R26, [R1+0x1bc0] ;  /* 0x001bc000011a7983 */ /* 0x004ea80000300a00 */
[----:B------:R-:W-:Y:S04]  /*459d0*/  STL.64 [R1+0x1b70], R14 ;  /* 0x001b700e01007387 */ /* 0x000fe80000100a00 */
[----:B------:R3:W-:Y:S04]  /*459e0*/  STL [R1+0x308], R12 ;  /* 0x0003080c01007387 */ /* 0x0007e80000100800 */
[----:B---3--:R-:W3:Y:S01]  /*459f0*/  LDL.LU.64 R12, [R1+0x1bb8] ;  /* 0x001bb800010c7983 */ /* 0x008ee20000300a00 */
[----:B------:R-:W-:-:S02]  /*45a00*/  SHF.R.S32.HI R18, RZ, 0x1f, R19 ;  /* 0x0000001fff127819 */ /* 0x000fc40000011413 */
[----:B------:R-:W-:Y:S01]  /*45a10*/  IADD3 R22, P3, PT, R19, R8, RZ ;  /* 0x0000000813167210 */ /* 0x000fe20007f7e0ff */
[----:B---3--:R-:W-:-:S05]  /*45a20*/  IMAD.X R11, R17, 0x1, R12, P1 ;  /* 0x00000001110b7824 */ /* 0x008fca00008e060c */
[----:B------:R3:W-:Y:S04]  /*45a30*/  STL.64 [R1+0x328], R10 ;  /* 0x0003280a01007387 */ /* 0x0007e80000100a00 */
[----:B---3--:R0:W3:Y:S01]  /*45a40*/  LDL.LU R11, [R1+0x1bb0] ;  /* 0x001bb000010b7983 */ /* 0x0080e20000300800 */
[----:B------:R-:W-:Y:S01]  /*45a50*/  IADD3 R10, P1, PT, R19, R9, RZ ;  /* 0x00000009130a7210 */ /* 0x000fe20007f3e0ff */
[----:B------:R-:W-:-:S04]  /*45a60*/  IMAD.X R23, R18, 0x1, R7, P3 ;  /* 0x0000000112177824 */ /* 0x000fc800018e0607 */
[----:B------:R3:W-:Y:S04]  /*45a70*/  STL [R1+0x300], R10 ;  /* 0x0003000a01007387 */ /* 0x0007e80000100800 */
[----:B---3--:R-:W3:Y:S04]  /*45a80*/  LDL.LU.64 R10, [R1+0x1ba8] ;  /* 0x001ba800010a7983 */ /* 0x008ee80000300a00 */
[----:B------:R4:W-:Y:S04]  /*45a90*/  STL.64 [R1+0x320], R22 ;  /* 0x0003201601007387 */ /* 0x0009e80000100a00 */
[----:B----4-:R-:W4:Y:S01]  /*45aa0*/  LDL.LU.64 R22, [R1+0x1ba0] ;  /* 0x001ba00001167983 */ /* 0x010f220000300a00 */
[----:B------:R-:W-:-:S02]  /*45ab0*/  IADD3 R20, P4, PT, R19, R16, RZ ;  /* 0x0000001013147210 */ /* 0x000fc40007f9e0ff */
[----:B------:R-:W-:-:S03]  /*45ac0*/  IADD3 R28, P2, PT, R19, R2, RZ ;  /* 0x00000002131c7210 */ /* 0x000fc60007f5e0ff */
[C---:B------:R-:W-:Y:S02]  /*45ad0*/  IMAD.X R21, R18.reuse, 0x1, R5, P4 ;  /* 0x0000000112157824 */ /* 0x040fe400020e0605 */
[----:B------:R-:W-:Y:S01]  /*45ae0*/  IMAD.X R29, R18, 0x1, R3, P2 ;  /* 0x00000001121d7824 */ /* 0x000fe200010e0603 */
[C---:B---3--:R-:W-:Y:S02]  /*45af0*/  IADD3 R24, P4, PT, R19.reuse, R11, RZ ;  /* 0x0000000b13187210 */ /* 0x048fe40007f9e0ff */
[C---:B------:R-:W-:Y:S01]  /*45b00*/  IADD3 R14, P3, PT, R19.reuse, R10, RZ ;  /* 0x0000000a130e7210 */ /* 0x040fe20007f7e0ff */
[----:B----4-:R3:W-:Y:S04]  /*45b10*/  STL.64 [R1+0x1b68], R22 ;  /* 0x001b681601007387 */ /* 0x0107e80000100a00 */
[----:B---3--:R0:W3:Y:S04]  /*45b20*/  LDL.64 R22, [R1+0x308] ;  /* 0x0003080001167983 */ /* 0x0080e80000100a00 */
[----:B------:R4:W-:Y:S04]  /*45b30*/  STL.64 [R1+0x318], R20 ;  /* 0x0003181401007387 */ /* 0x0009e80000100a00 */
[----:B----4-:R-:W4:Y:S04]  /*45b40*/  LDL.LU.64 R20, [R1+0x1b98] ;  /* 0x001b980001147983 */ /* 0x010f280000300a00 */
[----:B------:R-:W-:Y:S04]  /*45b50*/  STL [R1+0x2f0], R24 ;  /* 0x0002f01801007387 */ /* 0x000fe80000100800 */
[----:B------:R0:W2:Y:S04]  /*45b60*/  LDL.LU R25, [R1+0x1b90] ;  /* 0x001b900001197983 */ /* 0x0000a80000300800 */
[----:B------:R-:W-:Y:S04]  /*45b70*/  STL [R1+0x2f8], R14 ;  /* 0x0002f80e01007387 */ /* 0x000fe80000100800 */
[----:B------:R0:W-:Y:S04]  /*45b80*/  STL.64 [R1+0x310], R28 ;  /* 0x0003101c01007387 */ /* 0x0001e80000100a00 */
[----:B0-----:R-:W2:Y:S01]  /*45b90*/  LDL.LU.64 R28, [R1+0x1b88] ;  /* 0x001b8800011c7983 */ /* 0x001ea20000300a00 */
[----:B------:R-:W-:-:S03]  /*45ba0*/  IADD3 R24, P2, PT, R19, R13, RZ ;  /* 0x0000000d13187210 */ /* 0x000fc60007f5e0ff */
[----:B--2---:R0:W-:Y:S04]  /*45bb0*/  STL.64 [R1+0x1b48], R28 ;  /* 0x001b481c01007387 */ /* 0x0041e80000100a00 */
[----:B0-----:R0:W2:Y:S04]  /*45bc0*/  LDL.64 R28, [R1+0x2f0] ;  /* 0x0002f000011c7983 */ /* 0x0010a80000100a00 */
[----:B------:R-:W2:Y:S04]  /*45bd0*/  LDL.LU R19, [R1+0x1b80] ;  /* 0x001b800001137983 */ /* 0x000ea80000300800 */
[----:B------:R0:W-:Y:S04]  /*45be0*/  STL [R1+0x2e8], R24 ;  /* 0x0002e81801007387 */ /* 0x0001e80000100800 */
[----:B0-----:R-:W2:Y:S04]  /*45bf0*/  LDL.LU.64 R24, [R1+0x1b78] ;  /* 0x001b780001187983 */ /* 0x001ea80000300a00 */
[----:B----4-:R0:W-:Y:S04]  /*45c00*/  STL.64 [R1+0x1b50], R20 ;  /* 0x001b501401007387 */ /* 0x0101e80000100a00 */
[----:B------:R4:W-:Y:S01]  /*45c10*/  STL [R1+0x1b58], R21 ;  /* 0x001b581501007387 */ /* 0x0009e20000100800 */
[----:B0-----:R-:W-:-:S02]  /*45c20*/  IMAD.MOV.U32 R20, RZ, RZ, R14 ;  /* 0x000000ffff147224 */ /* 0x001fc400078e000e */
[----:B----4-:R-:W-:Y:S02]  /*45c30*/  IMAD.MOV.U32 R21, RZ, RZ, R15 ;  /* 0x000000ffff157224 */ /* 0x010fe400078e000f */
[----:B------:R-:W4:Y:S04]  /*45c40*/  LDL.LU.64 R14, [R1+0x1b70] ;  /* 0x001b7000010e7983 */ /* 0x000f280000300a00 */
[----:B--2---:R0:W-:Y:S04]  /*45c50*/  STL.64 [R1+0x1b60], R24 ;  /* 0x001b601801007387 */ /* 0x0041e80000100a00 */
[----:B0-----:R0:W2:Y:S01]  /*45c60*/  LDL.64 R24, [R1+0x300] ;  /* 0x0003000001187983 */ /* 0x0010a20000100a00 */
[----:B---3--:R-:W-:-:S02]  /*45c70*/  IMAD.X R23, R18, 0x1, R0, P0 ;  /* 0x0000000112177824 */ /* 0x008fc400000e0600 */
[----:B----4-:R-:W-:-:S03]  /*45c80*/  IMAD.X R21, R18, 0x1, R14, P3 ;  /* 0x0000000112157824 */ /* 0x010fc600018e060e */
[----:B------:R-:W-:Y:S01]  /*45c90*/  STL [R1+0x30c], R23 ;  /* 0x00030c1701007387 */ /* 0x000fe20000100800 */
[C---:B------:R-:W-:Y:S02]  /*45ca0*/  IMAD.X R29, R18.reuse, 0x1, R15, P4 ;  /* 0x00000001121d7824 */ /* 0x040fe400020e060f */
[----:B--2---:R-:W-:-:S05]  /*45cb0*/  IMAD.X R25, R18, 0x1, R4, P1 ;  /* 0x0000000112197824 */ /* 0x004fca00008e0604 */
[----:B------:R-:W-:Y:S04]  /*45cc0*/  STL [R1+0x304], R25 ;  /* 0x0003041901007387 */ /* 0x000fe80000100800 */
[----:B------:R-:W-:Y:S04]  /*45cd0*/  STL [R1+0x2fc], R21 ;  /* 0x0002fc1501007387 */ /* 0x000fe80000100800 */
[----:B------:R-:W-:Y:S04]  /*45ce0*/  STL.64 [R1+0x1b38], R14 ;  /* 0x001b380e01007387 */ /* 0x000fe80000100a00 */
[----:B------:R2:W-:Y:S04]  /*45cf0*/  STL [R1+0x1b40], R15 ;  /* 0x001b400f01007387 */ /* 0x0005e80000100800 */
[----:B--2---:R0:W2:Y:S01]  /*45d00*/  LDL.64 R14, [R1+0x2e8] ;  /* 0x0002e800010e7983 */ /* 0x0040a20000100a00 */
[----:B------:R-:W-:-:S02]  /*45d10*/  SHF.R.S32.HI R17, RZ, 0x1f, R27 ;  /* 0x0000001fff117819 */ /* 0x000fc4000001141b */
[----:B------:R-:W-:Y:S01]  /*45d20*/  IADD3 R22, P0, PT, R27, R8, RZ ;  /* 0x000000081b167210 */ /* 0x000fe20007f1e0ff */
[----:B------:R-:W-:Y:S04]  /*45d30*/  STL [R1+0x2f4], R29 ;  /* 0x0002f41d01007387 */ /* 0x000fe80000100800 */
[----:B------:R-:W-:Y:S02]  /*45d40*/  IMAD.X R23, R17, 0x1, R7, P0 ;  /* 0x0000000111177824 */ /* 0x000fe400000e0607 */
[----:B--2---:R-:W-:-:S05]  /*45d50*/  IMAD.X R15, R18, 0x1, R12, P2 ;  /* 0x00000001120f7824 */ /* 0x004fca00010e060c */
[----:B------:R-:W-:Y:S04]  /*45d60*/  STL [R1+0x2ec], R15 ;  /* 0x0002ec0f01007387 */ /* 0x000fe80000100800 */
[----:B------:R2:W-:Y:S04]  /*45d70*/  STL.64 [R1+0x2e0], R22 ;  /* 0x0002e01601007387 */ /* 0x0005e80000100a00 */
[----:B--2---:R-:W2:Y:S01]  /*45d80*/  LDL.LU.64 R22, [R1+0x1b68] ;  /* 0x001b680001167983 */ /* 0x004ea20000300a00 */
[C---:B------:R-:W-:Y:S02]  /*45d90*/  IADD3 R24, P1, PT, R27.reuse, R16, RZ ;  /* 0x000000101b187210 */ /* 0x040fe40007f3e0ff */
[----:B------:R-:W-:-:S02]  /*45da0*/  IADD3 R20, P3, PT, R27, R2, RZ ;  /* 0x000000021b147210 */ /* 0x000fc40007f7e0ff */
[----:B------:R-:W-:Y:S01]  /*45db0*/  IADD3 R28, P4, PT, R27, R6, RZ ;  /* 0x000000061b1c7210 */ /* 0x000fe20007f9e0ff */
[----:B------:R3:W-:Y:S01]  /*45dc0*/  STL.64 [R1+0x1b30], R6 ;  /* 0x001b300601007387 */ /* 0x0007e20000100a00 */
[C---:B------:R-:W-:Y:S02]  /*45dd0*/  IMAD.X R25, R17.reuse, 0x1, R5, P1 ;  /* 0x0000000111197824 */ /* 0x040fe400008e0605 */
[----:B------:R-:W-:-:S03]  /*45de0*/  IMAD.X R21, R17, 0x1, R3, P3 ;  /* 0x0000000111157824 */ /* 0x000fc600018e0603 */
[----:B------:R4:W-:Y:S01]  /*45df0*/  STL.64 [R1+0x2d8], R24 ;  /* 0x0002d81801007387 */ /* 0x0009e20000100a00 */
[----:B---3--:R-:W-:-:S05]  /*45e00*/  IADD3 R6, P0, PT, R27, R10, RZ ;  /* 0x0000000a1b067210 */ /* 0x008fca0007f1e0ff */
[----:B------:R-:W-:Y:S04]  /*45e10*/  STL [R1+0x2a8], R6 ;  /* 0x0002a80601007387 */ /* 0x000fe80000100800 */
[----:B----4-:R-:W3:Y:S04]  /*45e20*/  LDL.LU.64 R24, [R1+0x1b60] ;  /* 0x001b600001187983 */ /* 0x010ee80000300a00 */
[----:B--2---:R-:W-:Y:S04]  /*45e30*/  STL.64 [R1+0x1b28], R22 ;  /* 0x001b281601007387 */ /* 0x004fe80000100a00 */
[----:B------:R2:W-:Y:S04]  /*45e40*/  STL.64 [R1+0x2d0], R20 ;  /* 0x0002d01401007387 */ /* 0x0005e80000100a00 */
[----:B--2---:R0:W2:Y:S01]  /*45e50*/  LDL.LU R21, [R1+0x1b58] ;  /* 0x001b580001157983 */ /* 0x0040a20000300800 */
[----:B------:R-:W-:Y:S01]  /*45e60*/  IADD3 R20, P3, PT, R27, R13, RZ ;  /* 0x0000000d1b147210 */ /* 0x000fe20007f7e0ff */
[----:B------:R-:W-:-:S04]  /*45e70*/  IMAD.X R29, R17, 0x1, R0, P4 ;  /* 0x00000001111d7824 */ /* 0x000fc800020e0600 */
[----:B------:R2:W-:Y:S01]  /*45e80*/  STL [R1+0x290], R20 ;  /* 0x0002901401007387 */ /* 0x0005e20000100800 */
[----:B------:R-:W-:-:S03]  /*45e90*/  IADD3 R14, P2, PT, R27, R9, RZ ;  /* 0x000000091b0e7210 */ /* 0x000fc60007f5e0ff */
[----:B--2---:R-:W2:Y:S04]  /*45ea0*/  LDL.LU.64 R20, [R1+0x1b50] ;  /* 0x001b500001147983 */ /* 0x004ea80000300a00 */
[----:B------:R4:W-:Y:S04]  /*45eb0*/  STL.64 [R1+0x2c8], R28 ;  /* 0x0002c81c01007387 */ /* 0x0009e80000100a00 */
[----:B----4-:R-:W4:Y:S01]  /*45ec0*/  LDL.LU.64 R28, [R1+0x1b48] ;  /* 0x001b4800011c7983 */ /* 0x010f220000300a00 */
[----:B------:R-:W-:Y:S01]  /*45ed0*/  IMAD.X R15, R17, 0x1, R4, P2 ;  /* 0x00000001110f7824 */ /* 0x000fe200010e0604 */
[----:B------:R-:W-:Y:S01]  /*45ee0*/  IADD3 R6, P1, PT, R27, R11, RZ ;  /* 0x0000000b1b067210 */ /* 0x000fe20007f3e0ff */
[----:B---3--:R-:W-:Y:S01]  /*45ef0*/  IMAD.MOV.U32 R27, RZ, RZ, R24 ;  /* 0x000000ffff1b7224 */ /* 0x008fe200078e0018 */
[----:B----4-:R-:W-:Y:S04]  /*45f00*/  STL.64 [R1+0x1b00], R28 ;  /* 0x001b001c01007387 */ /* 0x010fe80000100a00 */
[----:B------:R3:W-:Y:S04]  /*45f10*/  STL.64 [R1+0x2b0], R14 ;  /* 0x0002b00e01007387 */ /* 0x0007e80000100a00 */
[----:B---3--:R0:W3:Y:S01]  /*45f20*/  LDL.LU R15, [R1+0x1b40] ;  /* 0x001b4000010f7983 */ /* 0x0080e20000300800 */
[----:B------:R-:W-:-:S03]  /*45f30*/  IADD3 R14, P2, PT, R25, R16, RZ ;  /* 0x00000010190e7210 */ /* 0x000fc60007f5e0ff */
[----:B--2---:R2:W-:Y:S04]  /*45f40*/  STL.64 [R1+0x1b20], R20 ;  /* 0x001b201401007387 */ /* 0x0045e80000100a00 */
[----:B--2---:R0:W2:Y:S04]  /*45f50*/  LDL.64 R20, [R1+0x2a8] ;  /* 0x0002a80001147983 */ /* 0x0040a80000100a00 */
        /* <DEDUP_REMOVED lines=8> */
[----:B------:R-:W-:Y:S04]  /*45fe0*/  STL.64 [R1+0x1b08], R14 ;  /* 0x001b080e01007387 */ /* 0x000fe80000100a00 */
[----:B------:R3:W-:Y:S04]  /*45ff0*/  STL [R1+0x1b10], R15 ;  /* 0x001b100f01007387 */ /* 0x0007e80000100800 */
[----:B---3--:R0:W3:Y:S01]  /*46000*/  LDL.64 R14, [R1+0x290] ;  /* 0x00029000010e7983 */ /* 0x0080e20000100a00 */
[----:B------:R-:W-:-:S02]  /*46010*/  SHF.R.S32.HI R18, RZ, 0x1f, R25 ;  /* 0x0000001fff127819 */ /* 0x000fc40000011419 */
[C---:B------:R-:W-:Y:S02]  /*46020*/  IADD3 R28, P4, PT, R25.reuse, R8, RZ ;  /* 0x00000008191c7210 */ /* 0x040fe40007f9e0ff */
[----:B--2---:R-:W-:-:S05]  /*46030*/  IADD3 R22, P1, PT, R25, R6, RZ ;  /* 0x0000000619167210 */ /* 0x004fca0007f3e0ff */
[----:B------:R2:W-:Y:S01]  /*46040*/  STL [R1+0x270], R22 ;  /* 0x0002701601007387 */ /* 0x0005e20000100800 */
[----:B---3--:R-:W-:-:S03]  /*46050*/  IMAD.X R15, R17, 0x1, R12, P3 ;  /* 0x00000001110f7824 */ /* 0x008fc600018e060c */
[----:B--2---:R-:W2:Y:S04]  /*46060*/  LDL.LU.64 R22, [R1+0x1b28] ;  /* 0x001b280001167983 */ /* 0x004ea80000300a00 */
[----:B------:R-:W-:Y:S01]  /*46070*/  STL [R1+0x294], R15 ;  /* 0x0002940f01007387 */ /* 0x000fe20000100800 */
[----:B------:R-:W-:-:S03]  /*46080*/  IADD3 R14, P3, PT, R25, R9, RZ ;  /* 0x00000009190e7210 */ /* 0x000fc60007f7e0ff */
[----:B------:R3:W-:Y:S01]  /*46090*/  STL.64 [R1+0x1b18], R8 ;  /* 0x001b180801007387 */ /* 0x0007e20000100a00 */
[----:B------:R-:W-:-:S03]  /*460a0*/  IMAD.X R29, R18, 0x1, R7, P4 ;  /* 0x00000001121d7824 */ /* 0x000fc600020e0607 */
[----:B---3--:R0:W3:Y:S04]  /*460b0*/  LDL.64 R8, [R1+0x270] ;  /* 0x0002700001087983 */ /* 0x0080e80000100a00 */
[----:B------:R4:W-:Y:S04]  /*460c0*/  STL.64 [R1+0x1af8], R6 ;  /* 0x001af80601007387 */ /* 0x0009e80000100a00 */
[----:B----4-:R0:W4:Y:S01]  /*460d0*/  LDL.64 R6, [R1+0x280] ;  /* 0x0002800001067983 */ /* 0x0101220000100a00 */
[----:B------:R-:W-:-:S03]  /*460e0*/  IADD3 R20, P0, PT, R25, R2, RZ ;  /* 0x0000000219147210 */ /* 0x000fc60007f1e0ff */
[----:B------:R-:W-:Y:S02]  /*460f0*/  STL.64 [R1+0x288], R28 ;  /* 0x0002881c01007387 */ /* 0x000fe40000100a00 */
[C---:B------:R-:W-:Y:S02]  /*46100*/  IMAD.X R21, R18.reuse, 0x1, R3, P0 ;  /* 0x0000000112157824 */ /* 0x040fe400000e0603 */
[C---:B------:R-:W-:Y:S01]  /*46110*/  IMAD.X R15, R18.reuse, 0x1, R4, P3 ;  /* 0x00000001120f7824 */ /* 0x040fe200018e0604 */
[----:B--2---:R-:W-:Y:S01]  /*46120*/  STL.64 [R1+0x1af0], R22 ;  /* 0x001af01601007387 */ /* 0x004fe20000100a00 */
[C---:B---3--:R-:W-:Y:S02]  /*46130*/  IMAD.X R9, R18.reuse, 0x1, R0, P1 ;  /* 0x0000000112097824 */ /* 0x048fe400008e0600 */
[----:B----4-:R-:W-:-:S05]  /*46140*/  IMAD.X R7, R18, 0x1, R5, P2 ;  /* 0x0000000112077824 */ /* 0x010fca00010e0605 */
[----:B------:R-:W-:Y:S04]  /*46150*/  STL [R1+0x284], R7 ;  /* 0x0002840701007387 */ /* 0x000fe80000100800 */
[----:B------:R2:W-:Y:S04]  /*46160*/  STL.64 [R1+0x278], R20 ;  /* 0x0002781401007387 */ /* 0x0005e80000100a00 */
[----:B--2---:R-:W2:Y:S04]  /*46170*/  LDL.LU.64 R20, [R1+0x1b20] ;  /* 0x001b200001147983 */ /* 0x004ea80000300a00 */
[----:B------:R3:W-:Y:S04]  /*46180*/  STL [R1+0x274], R9 ;  /* 0x0002740901007387 */ /* 0x0007e80000100800 */
[----:B---3--:R-:W3:Y:S04]  /*46190*/  LDL.LU.64 R8, [R1+0x1b18] ;  /* 0x001b180001087983 */ /* 0x008ee80000300a00 */
[----:B------:R4:W-:Y:S04]  /*461a0*/  STL.64 [R1+0x1f0], R14 ;  /* 0x0001f00e01007387 */ /* 0x0009e80000100a00 */
[----:B----4-:R0:W4:Y:S01]  /*461b0*/  LDL.LU R15, [R1+0x1b10] ;  /* 0x001b1000010f7983 */ /* 0x0101220000300800 */
[----:B------:R-:W-:-:S05]  /*461c0*/  IADD3 R14, P3, PT, R26, R16, RZ ;  /* 0x000000101a0e7210 */ /* 0x000fca0007f7e0ff */
[----:B------:R4:W-:Y:S04]  /*461d0*/  STL [R1+0x50], R14 ;  /* 0x0000500e01007387 */ /* 0x0009e80000100800 */
[----:B----4-:R-:W4:Y:S01]  /*461e0*/  LDL.LU.64 R14, [R1+0x1b08] ;  /* 0x001b0800010e7983 */ /* 0x010f220000300a00 */
[C---:B------:R-:W-:Y:S02]  /*461f0*/  IADD3 R28, P4, PT, R25.reuse, R10, RZ ;  /* 0x0000000a191c7210 */ /* 0x040fe40007f9e0ff */
[----:B------:R-:W-:-:S03]  /*46200*/  IADD3 R6, P2, PT, R25, R11, RZ ;  /* 0x0000000b19067210 */ /* 0x000fc60007f5e0ff */
[----:B----4-:R-:W-:-:S05]  /*46210*/  IMAD.X R29, R18, 0x1, R14, P4 ;  /* 0x00000001121d7824 */ /* 0x010fca00020e060e */
[----:B------:R4:W-:Y:S04]  /*46220*/  STL.64 [R1+0x1b0], R28 ;  /* 0x0001b01c01007387 */ /* 0x0009e80000100a00 */
[----:B----4-:R-:W4:Y:S01]  /*46230*/  LDL.LU.64 R28, [R1+0x1b00] ;  /* 0x001b0000011c7983 */ /* 0x010f220000300a00 */
[----:B---3--:R-:W-:Y:S01]  /*46240*/  IADD3 R22, P1, PT, R26, R8, RZ ;  /* 0x000000081a167210 */ /* 0x008fe20007f3e0ff */
[----:B------:R-:W-:-:S04]  /*46250*/  IMAD.X R7, R18, 0x1, R15, P2 ;  /* 0x0000000112077824 */ /* 0x000fc800010e060f */
[----:B------:R-:W-:Y:S01]  /*46260*/  STL [R1+0x58], R22 ;  /* 0x0000581601007387 */ /* 0x000fe20000100800 */
[----:B------:R-:W-:-:S03]  /*46270*/  IADD3 R24, P0, PT, R25, R13, RZ ;  /* 0x0000000d19187210 */ /* 0x000fc60007f1e0ff */
[----:B----4-:R-:W-:Y:S04]  /*46280*/  STL.64 [R1+0x1ad0], R28 ;  /* 0x001ad01c01007387 */ /* 0x010fe80000100a00 */
[----:B------:R3:W-:Y:S04]  /*46290*/  STL.64 [R1+0x140], R6 ;  /* 0x0001400601007387 */ /* 0x0007e80000100a00 */
[----:B---3--:R-:W3:Y:S01]  /*462a0*/  LDL.LU.64 R6, [R1+0x1af8] ;  /* 0x001af80001067983 */ /* 0x008ee20000300a00 */
[----:B------:R-:W-:Y:S01]  /*462b0*/  IMAD.X R25, R18, 0x1, R12, P0 ;  /* 0x0000000112197824 */ /* 0x000fe200000e060c */
[----:B------:R-:W-:Y:S01]  /*462c0*/  SHF.R.S32.HI R17, RZ, 0x1f, R26 ;  /* 0x0000001fff117819 */ /* 0x000fe2000001141a */
[----:B------:R-:W-:-:S02]  /*462d0*/  IMAD.MOV.U32 R28, RZ, RZ, R22 ;  /* 0x000000ffff1c7224 */ /* 0x000fc400078e0016 */
[----:B------:R-:W-:Y:S01]  /*462e0*/  IMAD.MOV.U32 R29, RZ, RZ, R23 ;  /* 0x000000ffff1d7224 */ /* 0x000fe200078e0017 */
[----:B--2---:R2:W-:Y:S04]  /*462f0*/  STL.64 [R1+0x1ae0], R20 ;  /* 0x001ae01401007387 */ /* 0x0045e80000100a00 */
[----:B------:R-:W-:Y:S01]  /*46300*/  STL.64 [R1+0x60], R24 ;  /* 0x0000601801007387 */ /* 0x000fe20000100a00 */
[----:B--2---:R-:W-:Y:S02]  /*46310*/  IMAD.MOV.U32 R20, RZ, RZ, R28 ;  /* 0x000000ffff147224 */ /* 0x004fe400078e001c */
[----:B------:R-:W-:Y:S01]  /*46320*/  IMAD.MOV.U32 R21, RZ, RZ, R29 ;  /* 0x000000ffff157224 */ /* 0x000fe200078e001d */
[C---:B---3--:R-:W-:Y:S01]  /*46330*/  IADD3 R28, P2, PT, R26.reuse, R6, RZ ;  /* 0x000000061a1c7210 */ /* 0x048fe20007f5e0ff */
[----:B------:R-:W-:Y:S01]  /*46340*/  IMAD.X R21, R17, 0x1, R7, P1 ;  /* 0x0000000111157824 */ /* 0x000fe200008e0607 */
[----:B------:R2:W-:Y:S04]  /*46350*/  STL.64 [R1+0x1ad8], R6 ;  /* 0x001ad80601007387 */ /* 0x0005e80000100a00 */
[----:B--2---:R0:W2:Y:S01]  /*46360*/  LDL.64 R6, [R1+0x50] ;  /* 0x0000500001067983 */ /* 0x0040a20000100a00 */
[----:B------:R-:W-:-:S03]  /*46370*/  IADD3 R22, P4, PT, R26, R2, RZ ;  /* 0x000000021a167210 */ /* 0x000fc60007f9e0ff */
[----:B------:R-:W-:Y:S02]  /*46380*/  STL [R1+0x5c], R21 ;  /* 0x00005c1501007387 */ /* 0x000fe40000100800 */
[C---:B------:R-:W-:Y:S02]  /*46390*/  IMAD.X R23, R17.reuse, 0x1, R3, P4 ;  /* 0x0000000111177824 */ /* 0x040fe400020e0603 */
[----:B--2---:R-:W-:-:S05]  /*463a0*/  IMAD.X R7, R17, 0x1, R5, P3 ;  /* 0x0000000111077824 */ /* 0x004fca00018e0605 */
[----:B------:R-:W-:Y:S04]  /*463b0*/  STL [R1+0x54], R7 ;  /* 0x0000540701007387 */ /* 0x000fe80000100800 */
[----:B------:R2:W-:Y:S04]  /*463c0*/  STL.64 [R1+0x48], R22 ;  /* 0x0000481601007387 */ /* 0x0005e80000100a00 */
[----:B--2---:R-:W2:Y:S01]  /*463d0*/  LDL.LU.64 R22, [R1+0x1af0] ;  /* 0x001af00001167983 */ /* 0x004ea20000300a00 */
[C---:B------:R-:W-:Y:S02]  /*463e0*/  IADD3 R24, P0, PT, R26.reuse, R9, RZ ;  /* 0x000000091a187210 */ /* 0x040fe40007f1e0ff */
[----:B------:R-:W-:-:S02]  /*463f0*/  IADD3 R20, P1, PT, R26, R10, RZ ;  /* 0x0000000a1a147210 */ /* 0x000fc40007f3e0ff */
[C---:B------:R-:W-:Y:S02]  /*46400*/  IADD3 R6, P3, PT, R26.reuse, R11, RZ ;  /* 0x0000000b1a067210 */ /* 0x040fe40007f7e0ff */
[----:B------:R-:W-:Y:S01]  /*46410*/  IADD3 R26, P4, PT, R26, R13, RZ ;  /* 0x0000000d1a1a7210 */ /* 0x000fe20007f9e0ff */
[C---:B------:R-:W-:Y:S02]  /*46420*/  IMAD.X R29, R17.reuse, 0x1, R0, P2 ;  /* 0x00000001111d7824 */ /* 0x040fe400010e0600 */
[C---:B------:R-:W-:Y:S02]  /*46430*/  IMAD.X R25, R17.reuse, 0x1, R4, P0 ;  /* 0x0000000111197824 */ /* 0x040fe400000e0604 */
[C---:B------:R-:W-:Y:S01]  /*46440*/  IMAD.X R21, R17.reuse, 0x1, R14, P1 ;  /* 0x0000000111157824 */ /* 0x040fe200008e060e */
[----:B------:R-:W-:Y:S04]  /*46450*/  STL [R1+0x18], R26 ;  /* 0x0000181a01007387 */ /* 0x000fe80000100800 */
[----:B------:R-:W3:Y:S04]  /*46460*/  LDL.LU R27, [R1+0x1ae8] ;  /* 0x001ae800011b7983 */ /* 0x000ee80000300800 */
[----:B------:R-:W-:Y:S04]  /*46470*/  STL.64 [R1+0x40], R28 ;  /* 0x0000401c01007387 */ /* 0x000fe80000100a00 */
[----:B--2---:R-:W-:Y:S04]  /*46480*/  STL [R1+0x1aa0], R22 ;  /* 0x001aa01601007387 */ /* 0x004fe80000100800 */
[----:B------:R-:W-:Y:S04]  /*46490*/  STL.64 [R1+0x30], R24 ;  /* 0x0000301801007387 */ /* 0x000fe80000100a00 */
[----:B------:R2:W-:Y:S04]  /*464a0*/  STL.64 [R1+0x28], R20 ;  /* 0x0000281401007387 */ /* 0x0005e80000100a00 */
[----:B--2---:R-:W2:Y:S01]  /*464b0*/  LDL.LU.64 R20, [R1+0x1ae0] ;  /* 0x001ae00001147983 */ /* 0x004ea20000300a00 */
[----:B------:R-:W-:-:S03]  /*464c0*/  IMAD.X R7, R17, 0x1, R15, P3 ;  /* 0x0000000111077824 */ /* 0x000fc600018e060f */
[----:B--2---:R-:W-:Y:S04]  /*464d0*/  STL.64 [R1+0x1ac8], R20 ;  /* 0x001ac81401007387 */ /* 0x004fe80000100a00 */
[----:B------:R2:W-:Y:S04]  /*464e0*/  STL.64 [R1+0x20], R6 ;  /* 0x0000200601007387 */ /* 0x0005e80000100a00 */
[----:B--2---:R-:W2:Y:S04]  /*464f0*/  LDL.LU.64 R6, [R1+0x1ad8] ;  /* 0x001ad80001067983 */ /* 0x004ea80000300a00 */
[----:B------:R4:W-:Y:S04]  /*46500*/  STL.64 [R1+0x1ac0], R14 ;  /* 0x001ac00e01007387 */ /* 0x0009e80000100a00 */
[----:B----4-:R0:W4:Y:S01]  /*46510*/  LDL.64 R14, [R1+0x18] ;  /* 0x00001800010e7983 */ /* 0x0101220000100a00 */
[----:B---3--:R-:W-:-:S02]  /*46520*/  SHF.R.S32.HI R18, RZ, 0x1f, R27 ;  /* 0x0000001fff127819 */ /* 0x008fc4000001141b */
[----:B------:R-:W-:-:S05]  /*46530*/  IADD3 R28, P2, PT, R27, R8, RZ ;  /* 0x000000081b1c7210 */ /* 0x000fca0007f5e0ff */
[----:B--2---:R-:W-:Y:S02]  /*46540*/  IMAD.X R29, R18, 0x1, R7, P2 ;  /* 0x00000001121d7824 */ /* 0x004fe400010e0607 */
[----:B----4-:R-:W-:-:S05]  /*46550*/  IMAD.X R15, R17, 0x1, R12, P4 ;  /* 0x00000001110f7824 */ /* 0x010fca00020e060c */
[----:B------:R-:W-:Y:S04]  /*46560*/  STL [R1+0x1c], R15 ;  /* 0x00001c0f01007387 */ /* 0x000fe80000100800 */
[----:B------:R2:W-:Y:S04]  /*46570*/  STL.64 [R1+0x10], R28 ;  /* 0x0000101c01007387 */ /* 0x0005e80000100a00 */
[----:B--2---:R-:W2:Y:S01]  /*46580*/  LDL.LU.64 R28, [R1+0x1ad0] ;  /* 0x001ad000011c7983 */ /* 0x004ea20000300a00 */
[C---:B------:R-:W-:Y:S02]  /*46590*/  IADD3 R24, P0, PT, R27.reuse, R16, RZ ;  /* 0x000000101b187210 */ /* 0x040fe40007f1e0ff */
[----:B------:R-:W-:-:S02]  /*465a0*/  IADD3 R22, P3, PT, R27, R6, RZ ;  /* 0x000000061b167210 */ /* 0x000fc40007f7e0ff */
[C---:B------:R-:W-:Y:S02]  /*465b0*/  IADD3 R20, P1, PT, R27.reuse, R2, RZ ;  /* 0x000000021b147210 */ /* 0x040fe40007f3e0ff */
[----:B------:R-:W-:Y:S01]  /*465c0*/  IADD3 R14, P4, PT, R27, R9, RZ ;  /* 0x000000091b0e7210 */ /* 0x000fe20007f9e0ff */
[C---:B------:R-:W-:Y:S01]  /*465d0*/  IMAD.X R25, R18.reuse, 0x1, R5, P0 ;  /* 0x0000000112197824 */ /* 0x040fe200000e0605 */
[----:B------:R-:W-:Y:S01]  /*465e0*/  STL [R1+0x38], R22 ;  /* 0x0000381601007387 */ /* 0x000fe20000100800 */
[C---:B------:R-:W-:Y:S02]  /*465f0*/  IMAD.X R21, R18.reuse, 0x1, R3, P1 ;  /* 0x0000000112157824 */ /* 0x040fe400008e0603 */
[----:B------:R-:W-:Y:S01]  /*46600*/  IMAD.X R15, R18, 0x1, R4, P4 ;  /* 0x00000001120f7824 */ /* 0x000fe200020e0604 */
[----:B--2---:R2:W-:Y:S04]  /*46610*/  STL.64 [R1+0x1a98], R28 ;  /* 0x001a981c01007387 */ /* 0x0045e80000100a00 */
[----:B------:R-:W-:Y:S04]  /*46620*/  STL.64 [R1+0x8], R24 ;  /* 0x0000081801007387 */ /* 0x000fe80000100a00 */
[----:B------:R-:W-:Y:S04]  /*46630*/  STL.64 [R1+0x1ab8], R10 ;  /* 0x001ab80a01007387 */ /* 0x000fe80000100a00 */
[----:B------:R3:W-:Y:S01]  /*46640*/  STL.64 [R1], R20 ;  /* 0x0000001401007387 */ /* 0x0007e20000100a00 */
[----:B--2---:R-:W-:-:S02]  /*46650*/  IMAD.MOV.U32 R29, RZ, RZ, R23 ;  /* 0x000000ffff1d7224 */ /* 0x004fc400078e0017 */
[----:B------:R-:W-:Y:S01]  /*46660*/  IMAD.X R29, R18, 0x1, R0, P3 ;  /* 0x00000001121d7824 */ /* 0x000fe200018e0600 */
[----:B---3--:R-:W2:Y:S04]  /*46670*/  LDL.LU.64 R20, [R1+0x1ac8] ;  /* 0x001ac80001147983 */ /* 0x008ea80000300a00 */
[----:B------:R-:W-:Y:S04]  /*46680*/  STL [R1+0x3c], R29 ;  /* 0x00003c1d01007387 */ /* 0x000fe80000100800 */
[----:B------:R3:W-:Y:S04]  /*46690*/  STL.64 [R1+0x70], R14 ;  /* 0x0000700e01007387 */ /* 0x0007e80000100a00 */
[----:B---3--:R-:W3:Y:S01]  /*466a0*/  LDL.LU.64 R14, [R1+0x1ac0] ;  /* 0x001ac000010e7983 */ /* 0x008ee20000300a00 */
[----:B------:R-:W-:Y:S01]  /*466b0*/  IMAD.MOV.U32 R28, RZ, RZ, R22 ;  /* 0x000000ffff1c7224 */ /* 0x000fe200078e0016 */
[----:B------:R-:W-:-:S02]  /*466c0*/  IADD3 R22, P2, PT, R27, R10, RZ ;  /* 0x0000000a1b167210 */ /* 0x000fc40007f5e0ff */
[----:B------:R-:W-:Y:S02]  /*466d0*/  IADD3 R24, P0, PT, R27, R11, RZ ;  /* 0x0000000b1b187210 */ /* 0x000fe40007f1e0ff */
[----:B--2---:R-:W-:Y:S01]  /*466e0*/  IADD3 R10, P4, PT, R21, R16, RZ ;  /* 0x00000010150a7210 */ /* 0x004fe20007f9e0ff */
[----:B---3--:R-:W-:-:S05]  /*466f0*/  IMAD.X R23, R18, 0x1, R14, P2 ;  /* 0x0000000112177824 */ /* 0x008fca00010e060e */
[----:B------:R2:W-:Y:S02]  /*46700*/  STL.64 [R1+0x68], R22 ;  /* 0x0000681601007387 */ /* 0x0005e40000100a00 */
[----:B--2---:R-:W-:Y:S01]  /*46710*/  IADD3 R22, P2, PT, R21, R2, RZ ;  /* 0x0000000215167210 */ /* 0x004fe20007f5e0ff */
[----:B------:R-:W-:-:S04]  /*46720*/  IMAD.MOV.U32 R23, RZ, RZ, R11 ;  /* 0x000000ffff177224 */ /* 0x000fc800078e000b */
[----:B------:R2:W-:Y:S04]  /*46730*/  STL [R1+0x1ab0], R22 ;  /* 0x001ab01601007387 */ /* 0x0005e80000100800 */
[----:B------:R3:W-:Y:S01]  /*46740*/  STL [R1+0x2b8], R10 ;  /* 0x0002b80a01007387 */ /* 0x0007e20000100800 */
[----:B--2---:R-:W-:-:S03]  /*46750*/  IMAD.MOV.U32 R22, RZ, RZ, R10 ;  /* 0x000000ffff167224 */ /* 0x004fc600078e000a */
[----:B---3--:R-:W2:Y:S01]  /*46760*/  LDL.LU.64 R10, [R1+0x1ab8] ;  /* 0x001ab800010a7983 */ /* 0x008ea20000300a00 */
[----:B------:R-:W-:Y:S02]  /*46770*/  IADD3 R26, P1, PT, R27, R13, RZ ;  /* 0x0000000d1b1a7210 */ /* 0x000fe40007f3e0ff */
[----:B------:R-:W-:Y:S02]  /*46780*/  SHF.R.S32.HI R17, RZ, 0x1f, R21 ;  /* 0x0000001fff117819 */ /* 0x000fe40000011415 */
[----:B------:R-:W-:Y:S01]  /*46790*/  IADD3 R28, P3, PT, R21, R8, RZ ;  /* 0x00000008151c7210 */ /* 0x000fe20007f7e0ff */
[C---:B------:R-:W-:Y:S02]  /*467a0*/  IMAD.X R25, R18.reuse, 0x1, R15, P0 ;  /* 0x0000000112197824 */ /* 0x040fe400000e060f */
[----:B------:R-:W-:Y:S01]  /*467b0*/  IMAD.X R27, R18, 0x1, R12, P1 ;  /* 0x00000001121b7824 */ /* 0x000fe200008e060c */
[----:B------:R2:W-:Y:S01]  /*467c0*/  STL.64 [R1+0x1aa8], R2 ;  /* 0x001aa80201007387 */ /* 0x0005e20000100a00 */
[----:B------:R-:W-:-:S02]  /*467d0*/  IMAD.X R29, R17, 0x1, R7, P3 ;  /* 0x00000001111d7824 */ /* 0x000fc400018e0607 */
[----:B------:R-:W-:Y:S01]  /*467e0*/  IMAD.X R23, R17, 0x1, R5, P4 ;  /* 0x0000000111177824 */ /* 0x000fe200020e0605 */
[----:B------:R-:W-:Y:S04]  /*467f0*/  STL.64 [R1+0x298], R24 ;  /* 0x0002981801007387 */ /* 0x000fe80000100a00 */
[----:B------:R-:W-:Y:S04]  /*46800*/  STL.64 [R1+0x78], R26 ;  /* 0x0000781a01007387 */ /* 0x000fe80000100a00 */
[----:B------:R-:W-:Y:S04]  /*46810*/  STL.64 [R1+0x1a90], R6 ;  /* 0x001a900601007387 */ /* 0x000fe80000100a00 */
[----:B------:R-:W-:Y:S04]  /*46820*/  STL.64 [R1+0x2c0], R28 ;  /* 0x0002c01c01007387 */ /* 0x000fe80000100a00 */
[----:B------:R-:W-:Y:S04]  /*46830*/  STL [R1+0x2bc], R23 ;  /* 0x0002bc1701007387 */ /* 0x000fe80000100800 */
[----:B------:R-:W3:Y:S01]  /*46840*/  LDL.LU R22, [R1+0x1ab0] ;  /* 0x001ab00001167983 */ /* 0x000ee20000300800 */
[----:B--2---:R-:W-:-:S05]  /*46850*/  IADD3 R2, P4, PT, R21, R11, RZ ;  /* 0x0000000b15027210 */ /* 0x004fca0007f9e0ff */
[----:B------:R2:W-:Y:S04]  /*46860*/  STL [R1+0x3b0], R2 ;  /* 0x0003b00201007387 */ /* 0x0005e80000100800 */
[----:B--2---:R-:W2:Y:S01]  /*46870*/  LDL.LU.64 R2, [R1+0x1aa8] ;  /* 0x001aa80001027983 */ /* 0x004ea20000300a00 */
[C---:B------:R-:W-:Y:S02]  /*46880*/  IADD3 R24, P0, PT, R21.reuse, R6, RZ ;  /* 0x0000000615187210 */ /* 0x040fe40007f1e0ff */
[C---:B------:R-:W-:Y:S02]  /*46890*/  IADD3 R26, P1, PT, R21.reuse, R9, RZ ;  /* 0x00000009151a7210 */ /* 0x040fe40007f3e0ff */
[----:B------:R-:W-:Y:S01]  /*468a0*/  IADD3 R28, P3, PT, R21, R10, RZ ;  /* 0x0000000a151c7210 */ /* 0x000fe20007f7e0ff */
[----:B------:R-:W-:-:S02]  /*468b0*/  IMAD.X R25, R17, 0x1, R0, P0 ;  /* 0x0000000111197824 */ /* 0x000fc400000e0600 */
[C---:B------:R-:W-:Y:S02]  /*468c0*/  IMAD.X R27, R17.reuse, 0x1, R4, P1 ;  /* 0x00000001111b7824 */ /* 0x040fe400008e0604 */
[C---:B------:R-:W-:Y:S02]  /*468d0*/  IMAD.X R29, R17.reuse, 0x1, R14, P3 ;  /* 0x00000001111d7824 */ /* 0x040fe400018e060e */
[----:B--2---:R-:W-:-:S05]  /*468e0*/  IMAD.X R23, R17, 0x1, R3, P2 ;  /* 0x0000000111177824 */ /* 0x004fca00010e0603 */
[----:B---3--:R2:W-:Y:S04]  /*468f0*/  STL.64 [R1+0x338], R22 ;  /* 0x0003381601007387 */ /* 0x0085e80000100a00 */
[----:B--2---:R-:W2:Y:S04]  /*46900*/  LDL.LU R22, [R1+0x1aa0] ;  /* 0x001aa00001167983 */ /* 0x004ea80000300800 */
[----:B------:R-:W-:Y:S04]  /*46910*/  STL.64 [R1+0x330], R24 ;  /* 0x0003301801007387 */ /* 0x000fe80000100a00 */
[----:B------:R-:W-:Y:S04]  /*46920*/  STL.64 [R1+0x360], R26 ;  /* 0x0003601a01007387 */ /* 0x000fe80000100a00 */
[----:B------:R3:W-:Y:S04]  /*46930*/  STL.64 [R1+0x358], R28 ;  /* 0x0003581c01007387 */ /* 0x0007e80000100a00 */
[----:B---3--:R-:W3:Y:S01]  /*46940*/  LDL.LU.64 R28, [R1+0x1a98] ;  /* 0x001a9800011c7983 */ /* 0x008ee20000300a00 */
[----:B--2---:R-:W-:-:S03]  /*46950*/  IADD3 R6, P3, PT, R22, R2, RZ ;  /* 0x0000000216067210 */ /* 0x004fc60007f7e0ff */
[----:B---3--:R2:W-:Y:S04]  /*46960*/  STL.64 [R1+0x1a80], R28 ;  /* 0x001a801c01007387 */ /* 0x0085e80000100a00 */
[----:B--2---:R0:W2:Y:S04]  /*46970*/  LDL.64 R28, [R1+0x3b0] ;  /* 0x0003b000011c7983 */ /* 0x0040a80000100a00 */
[----:B------:R3:W-:Y:S04]  /*46980*/  STL [R1+0x430], R6 ;  /* 0x0004300601007387 */ /* 0x0007e80000100800 */
[----:B---3--:R-:W3:Y:S01]  /*46990*/  LDL.LU.64 R6, [R1+0x1a90] ;  /* 0x001a900001067983 */ /* 0x008ee20000300a00 */
[----:B------:R-:W-:Y:S01]  /*469a0*/  IMAD.MOV.U32 R23, RZ, RZ, R20 ;  /* 0x000000ffff177224 */ /* 0x000fe200078e0014 */
[----:B------:R-:W-:-:S02]  /*469b0*/  IADD3 R20, P2, PT, R21, R13, RZ ;  /* 0x0000000d15147210 */ /* 0x000fc40007f5e0ff */
[----:B------:R-:W-:Y:S02]  /*469c0*/  SHF.R.S32.HI R18, RZ, 0x1f, R22 ;  /* 0x0000001fff127819 */ /* 0x000fe40000011416 */
[C---:B------:R-:W-:Y:S02]  /*469d0*/  IADD3 R24, P0, PT, R22.reuse, R8, RZ ;  /* 0x0000000816187210 */ /* 0x040fe40007f1e0ff */
[----:B------:R-:W-:Y:S01]  /*469e0*/  IADD3 R26, P1, PT, R22, R16, RZ ;  /* 0x00000010161a7210 */ /* 0x000fe20007f3e0ff */
[----:B------:R-:W-:-:S04]  /*469f0*/  IMAD.X R21, R17, 0x1, R12, P2 ;  /* 0x0000000111157824 */ /* 0x000fc800010e060c */
[----:B------:R-:W-:Y:S02]  /*46a00*/  IMAD.X R27, R18, 0x1, R5, P1 ;  /* 0x00000001121b7824 */ /* 0x000fe400008e0605 */
[----:B--2---:R-:W-:-:S05]  /*46a10*/  IMAD.X R29, R17, 0x1, R15, P4 ;  /* 0x00000001111d7824 */ /* 0x004fca00020e060f */
[----:B------:R-:W-:Y:S04]  /*46a20*/  STL [R1+0x3b4], R29 ;  /* 0x0003b41d01007387 */ /* 0x000fe80000100800 */
[----:B------:R-:W-:Y:S01]  /*46a30*/  STL.64 [R1+0x390], R20 ;  /* 0x0003901401007387 */ /* 0x000fe20000100a00 */
[----:B---3--:R-:W-:-:S05]  /*46a40*/  IMAD.X R25, R18, 0x1, R7, P0 ;  /* 0x0000000112197824 */ /* 0x008fca00000e0607 */
[----:B------:R2:W-:Y:S04]  /*46a50*/  STL.64 [R1+0x3e8], R24 ;  /* 0x0003e81801007387 */ /* 0x0005e80000100a00 */
[----:B------:R3:W-:Y:S04]  /*46a60*/  STL.64 [R1+0x3e0], R26 ;  /* 0x0003e01a01007387 */ /* 0x0007e80000100a00 */
[----:B------:R4:W-:Y:S01]  /*46a70*/  STL.64 [R1+0x1a88], R10 ;  /* 0x001a880a01007387 */ /* 0x0009e20000100a00 */
[C---:B--2---:R-:W-:Y:S02]  /*46a80*/  IADD3 R24, P0, PT, R22.reuse, R10, RZ ;  /* 0x0000000a16187210 */ /* 0x044fe40007f1e0ff */
[----:B---3--:R-:W-:-:S02]  /*46a90*/  IADD3 R26, P1, PT, R22, R11, RZ ;  /* 0x0000000b161a7210 */ /* 0x008fc40007f3e0ff */
[----:B----4-:R0:W2:Y:S01]  /*46aa0*/  LDL.64 R10, [R1+0x430] ;  /* 0x00043000010a7983 */ /* 0x0100a20000100a00 */
[C---:B------:R-:W-:Y:S02]  /*46ab0*/  IADD3 R28, P4, PT, R22.reuse, R6, RZ ;  /* 0x00000006161c7210 */ /* 0x040fe40007f9e0ff */
[----:B------:R-:W-:Y:S01]  /*46ac0*/  IADD3 R20, P2, PT, R22, R9, RZ ;  /* 0x0000000916147210 */ /* 0x000fe20007f5e0ff */
[C---:B------:R-:W-:Y:S02]  /*46ad0*/  IMAD.X R25, R18.reuse, 0x1, R14, P0 ;  /* 0x0000000112197824 */ /* 0x040fe400000e060e */
[C---:B------:R-:W-:Y:S02]  /*46ae0*/  IMAD.X R29, R18.reuse, 0x1, R0, P4 ;  /* 0x00000001121d7824 */ /* 0x040fe400020e0600 */
[C---:B------:R-:W-:Y:S02]  /*46af0*/  IMAD.X R21, R18.reuse, 0x1, R4, P2 ;  /* 0x0000000112157824 */ /* 0x040fe400010e0604 */
[C---:B------:R-:W-:Y:S01]  /*46b00*/  IMAD.X R27, R18.reuse, 0x1, R15, P1 ;  /* 0x00000001121b7824 */ /* 0x040fe200008e060f */
[----:B------:R-:W-:Y:S01]  /*46b10*/  SHF.R.S32.HI R17, RZ, 0x1f, R19 ;  /* 0x0000001fff117819 */ /* 0x000fe20000011413 */
[----:B--2---:R-:W-:Y:S01]  /*46b20*/  IMAD.X R11, R18, 0x1, R3, P3 ;  /* 0x00000001120b7824 */ /* 0x004fe200018e0603 */
[----:B------:R-:W-:-:S04]  /*46b30*/  IADD3 R10, P3, PT, R22, R13, RZ ;  /* 0x0000000d160a7210 */ /* 0x000fc80007f7e0ff */
[----:B------:R2:W-:Y:S04]  /*46b40*/  STL [R1+0x434], R11 ;  /* 0x0004340b01007387 */ /* 0x0005e80000100800 */
[----:B------:R3:W-:Y:S04]  /*46b50*/  STL.64 [R1+0x80], R28 ;  /* 0x0000801c01007387 */ /* 0x0007e80000100a00 */
[----:B------:R-:W-:Y:S04]  /*46b60*/  STL.64 [R1+0x450], R20 ;  /* 0x0004501401007387 */ /* 0x000fe80000100a00 */
[----:B------:R-:W-:Y:S04]  /*46b70*/  STL.64 [R1+0x4a0], R24 ;  /* 0x0004a01801007387 */ /* 0x000fe80000100a00 */
[----:B------:R4:W-:Y:S01]  /*46b80*/  STL.64 [R1+0x498], R26 ;  /* 0x0004981a01007387 */ /* 0x0009e20000100a00 */
[----:B--2---:R-:W-:Y:S01]  /*46b90*/  IMAD.X R11, R18, 0x1, R12, P3 ;  /* 0x00000001120b7824 */ /* 0x004fe200018e060c */
[----:B---3--:R-:W-:Y:S01]  /*46ba0*/  IADD3 R28, P4, PT, R19, R8, RZ ;  /* 0x00000008131c7210 */ /* 0x008fe20007f9e0ff */
[----:B----4-:R-:W-:-:S04]  /*46bb0*/  IMAD.MOV.U32 R27, RZ, RZ, R23 ;  /* 0x000000ffff1b7224 */ /* 0x010fc800078e0017 */
[----:B------:R-:W-:Y:S01]  /*46bc0*/  IMAD.X R29, R17, 0x1, R7, P4 ;  /* 0x00000001111d7824 */ /* 0x000fe200020e0607 */
[----:B------:R-:W-:Y:S04]  /*46bd0*/  STL [R1+0x1a6c], R27 ;  /* 0x001a6c1b01007387 */ /* 0x000fe80000100800 */
[----:B------:R2:W-:Y:S04]  /*46be0*/  STL.64 [R1+0x4f0], R10 ;  /* 0x0004f00a01007387 */ /* 0x0005e80000100a00 */
[----:B--2---:R-:W2:Y:S04]  /*46bf0*/  LDL.LU.64 R10, [R1+0x1a88] ;  /* 0x001a8800010a7983 */ /* 0x004ea80000300a00 */
[----:B------:R3:W-:Y:S04]  /*46c00*/  STL.64 [R1+0x4e8], R28 ;  /* 0x0004e81c01007387 */ /* 0x0007e80000100a00 */
[----:B---3--:R-:W3:Y:S01]  /*46c10*/  LDL.LU.64 R28, [R1+0x1a80] ;  /* 0x001a8000011c7983 */ /* 0x008ee20000300a00 */
[----:B------:R-:W-:-:S02]  /*46c20*/  IADD3 R20, P2, PT, R19, R16, RZ ;  /* 0x0000001013147210 */ /* 0x000fc40007f5e0ff */
[C---:B------:R-:W-:Y:S02]  /*46c30*/  IADD3 R26, P3, PT, R19.reuse, R9, RZ ;  /* 0x00000009131a7210 */ /* 0x040fe40007f7e0ff */
[----:B------:R-:W-:Y:S01]  /*46c40*/  IADD3 R22, P1, PT, R19, R6, RZ ;  /* 0x0000000613167210 */ /* 0x000fe20007f3e0ff */
[----:B------:R-:W-:Y:S01]  /*46c50*/  IMAD.X R21, R17, 0x1, R5, P2 ;  /* 0x0000000111157824 */ /* 0x000fe200010e0605 */
[----:B------:R4:W-:Y:S04]  /*46c60*/  STL.64 [R1+0x1a70], R6 ;  /* 0x001a700601007387 */ /* 0x0009e80000100a00 */
[----:B------:R-:W-:Y:S01]  /*46c70*/  STL [R1+0x618], R26 ;  /* 0x0006181a01007387 */ /* 0x000fe20000100800 */
[----:B------:R-:W-:-:S03]  /*46c80*/  IADD3 R24, P0, PT, R19, R2, RZ ;  /* 0x0000000213187210 */ /* 0x000fc60007f1e0ff */
[----:B------:R0:W-:Y:S01]  /*46c90*/  STL.64 [R1+0x540], R20 ;  /* 0x0005401401007387 */ /* 0x0001e20000100a00 */
[C---:B------:R-:W-:Y:S02]  /*46ca0*/  IMAD.X R23, R17.reuse, 0x1, R0, P1 ;  /* 0x0000000111177824 */ /* 0x040fe400008e0600 */
[----:B----4-:R-:W-:Y:S02]  /*46cb0*/  IMAD.MOV.U32 R6, RZ, RZ, R26 ;  /* 0x000000ffff067224 */ /* 0x010fe400078e001a */
[----:B------:R-:W-:Y:S01]  /*46cc0*/  IMAD.MOV.U32 R7, RZ, RZ, R27 ;  /* 0x000000ffff077224 */ /* 0x000fe200078e001b */
[----:B0-----:R-:W4:Y:S01]  /*46cd0*/  LDL.LU.64 R20, [R1+0x1a78] ;  /* 0x001a780001147983 */ /* 0x001f220000300a00 */
[----:B------:R-:W-:Y:S01]  /*46ce0*/  IMAD.X R25, R17, 0x1, R3, P0 ;  /* 0x0000000111197824 */ /* 0x000fe200000e0603 */
[----:B--2---:R-:W-:-:S05]  /*46cf0*/  IADD3 R26, P4, PT, R19, R10, RZ ;  /* 0x0000000a131a7210 */ /* 0x004fca0007f9e0ff */
[----:B------:R-:W-:Y:S01]  /*46d00*/  IMAD.X R27, R17, 0x1, R14, P4 ;  /* 0x00000001111b7824 */ /* 0x000fe200020e060e */
[----:B---3--:R0:W-:Y:S04]  /*46d10*/  STL.64 [R1+0x1a58], R28 ;  /* 0x001a581c01007387 */ /* 0x0081e80000100a00 */
[----:B------:R-:W-:Y:S04]  /*46d20*/  STL.64 [R1+0x538], R24 ;  /* 0x0005381801007387 */ /* 0x000fe80000100a00 */
[----:B------:R-:W-:Y:S01]  /*46d30*/  STL.64 [R1+0x5f0], R22 ;  /* 0x0005f01601007387 */ /* 0x000fe20000100a00 */
[----:B0-----:R-:W-:Y:S01]  /*46d40*/  IMAD.MOV.U32 R28, RZ, RZ, R6 ;  /* 0x000000ffff1c7224 */ /* 0x001fe200078e0006 */
[----:B------:R-:W-:Y:S01]  /*46d50*/  IADD3 R6, P2, PT, R19, R11, RZ ;  /* 0x0000000b13067210 */ /* 0x000fe20007f5e0ff */
[----:B------:R-:W-:-:S02]  /*46d60*/  IMAD.MOV.U32 R29, RZ, RZ, R7 ;  /* 0x000000ffff1d7224 */ /* 0x000fc400078e0007 */
[C---:B------:R-:W-:Y:S02]  /*46d70*/  IMAD.X R29, R17.reuse, 0x1, R4, P3 ;  /* 0x00000001111d7824 */ /* 0x040fe400018e0604 */
[----:B------:R-:W-:-:S03]  /*46d80*/  IMAD.X R7, R17, 0x1, R15, P2 ;  /* 0x0000000111077824 */ /* 0x000fc600010e060f */
[----:B------:R-:W-:Y:S04]  /*46d90*/  STL [R1+0x61c], R29 ;  /* 0x00061c1d01007387 */ /* 0x000fe80000100800 */
[----:B------:R-:W-:Y:S04]  /*46da0*/  STL.64 [R1+0x610], R26 ;  /* 0x0006101a01007387 */ /* 0x000fe80000100a00 */
[----:B------:R0:W-:Y:S04]  /*46db0*/  STL.64 [R1+0x688], R6 ;  /* 0x0006880601007387 */ /* 0x0001e80000100a00 */
[----:B0-----:R-:W2:Y:S01]  /*46dc0*/  LDL.LU.64 R6, [R1+0x1a70] ;  /* 0x001a700001067983 */ /* 0x001ea20000300a00 */
[----:B------:R-:W-:-:S02]  /*46dd0*/  IADD3 R24, P0, PT, R19, R13, RZ ;  /* 0x0000000d13187210 */ /* 0x000fc40007f1e0ff */
[----:B----4-:R-:W-:Y:S02]  /*46de0*/  SHF.R.S32.HI R18, RZ, 0x1f, R20 ;  /* 0x0000001fff127819 */ /* 0x010fe40000011414 */
[C---:B------:R-:W-:Y:S02]  /*46df0*/  IADD3 R22, P1, PT, R20.reuse, R8, RZ ;  /* 0x0000000814167210 */ /* 0x040fe40007f3e0ff */
[C---:B------:R-:W-:Y:S02]  /*46e00*/  IADD3 R28, P3, PT, R20.reuse, R16, RZ ;  /* 0x00000010141c7210 */ /* 0x040fe40007f7e0ff */
[----:B------:R-:W-:Y:S01]  /*46e10*/  IADD3 R26, P4, PT, R20, R2, RZ ;  /* 0x00000002141a7210 */ /* 0x000fe20007f9e0ff */
[----:B------:R2:W-:Y:S01]  /*46e20*/  STL.64 [R1+0x1a60], R14 ;  /* 0x001a600e01007387 */ /* 0x0005e20000100a00 */
[----:B------:R-:W-:Y:S02]  /*46e30*/  IMAD.X R25, R17, 0x1, R12, P0 ;  /* 0x0000000111197824 */ /* 0x000fe400000e060c */
[C---:B------:R-:W-:Y:S01]  /*46e40*/  IMAD.X R29, R18.reuse, 0x1, R5, P3 ;  /* 0x00000001121d7824 */ /* 0x040fe200018e0605 */
[----:B------:R0:W-:Y:S01]  /*46e50*/  STL [R1+0x1a68], R15 ;  /* 0x001a680f01007387 */ /* 0x0001e20000100800 */
[----:B------:R-:W-:-:S03]  /*46e60*/  IMAD.X R27, R18, 0x1, R3, P4 ;  /* 0x00000001121b7824 */ /* 0x000fc600020e0603 */
[----:B------:R-:W-:Y:S01]  /*46e70*/  STL.64 [R1+0x658], R24 ;  /* 0x0006581801007387 */ /* 0x000fe20000100a00 */
[----:B--2---:R-:W-:Y:S01]  /*46e80*/  IADD3 R14, P2, PT, R20, R6, RZ ;  /* 0x00000006140e7210 */ /* 0x004fe20007f5e0ff */
[----:B------:R-:W-:-:S04]  /*46e90*/  IMAD.X R23, R18, 0x1, R7, P1 ;  /* 0x0000000112177824 */ /* 0x000fc800008e0607 */
[----:B0-----:R-:W-:Y:S01]  /*46ea0*/  IMAD.X R15, R18, 0x1, R0, P2 ;  /* 0x00000001120f7824 */ /* 0x001fe200010e0600 */
[----:B------:R-:W-:Y:S04]  /*46eb0*/  STL.64 [R1+0x650], R22 ;  /* 0x0006501601007387 */ /* 0x000fe80000100a00 */
[----:B------:R-:W-:Y:S04]  /*46ec0*/  STL.64 [R1+0x648], R28 ;  /* 0x0006481c01007387 */ /* 0x000fe80000100a00 */
[----:B------:R-:W-:Y:S04]  /*46ed0*/  STL.64 [R1+0x1a50], R10 ;  /* 0x001a500a01007387 */ /* 0x000fe80000100a00 */
[----:B------:R0:W-:Y:S04]  /*46ee0*/  STL.64 [R1+0x680], R26 ;  /* 0x0006801a01007387 */ /* 0x0001e80000100a00 */
[----:B0-----:R-:W2:Y:S04]  /*46ef0*/  LDL.LU R27, [R1+0x1a6c] ;  /* 0x001a6c00011b7983 */ /* 0x001ea80000300800 */
[----:B------:R0:W-:Y:S04]  /*46f00*/  STL.64 [R1+0x678], R14 ;  /* 0x0006780e01007387 */ /* 0x0001e80000100a00 */
[----:B0-----:R0:W3:Y:S01]  /*46f10*/  LDL.LU R15, [R1+0x1a68] ;  /* 0x001a6800010f7983 */ /* 0x0010e20000300800 */
[----:B------:R-:W-:-:S05]  /*46f20*/  IADD3 R14, P2, PT, R21, R8, RZ ;  /* 0x00000008150e7210 */ /* 0x000fca0007f5e0ff */
[----:B------:R3:W-:Y:S04]  /*46f30*/  STL [R1+0x720], R14 ;  /* 0x0007200e01007387 */ /* 0x0007e80000100800 */
[----:B---3--:R-:W3:Y:S01]  /*46f40*/  LDL.LU.64 R14, [R1+0x1a60] ;  /* 0x001a6000010e7983 */ /* 0x008ee20000300a00 */
[C---:B------:R-:W-:Y:S02]  /*46f50*/  IADD3 R24, P0, PT, R20.reuse, R9, RZ ;  /* 0x0000000914187210 */ /* 0x040fe40007f1e0ff */
[C---:B------:R-:W-:Y:S02]  /*46f60*/  IADD3 R22, P1, PT, R20.reuse, R10, RZ ;  /* 0x0000000a14167210 */ /* 0x040fe40007f3e0ff */
[----:B------:R-:W-:Y:S01]  /*46f70*/  IADD3 R28, P3, PT, R20, R11, RZ ;  /* 0x0000000b141c7210 */ /* 0x000fe20007f7e0ff */
[----:B------:R-:W-:-:S05]  /*46f80*/  IMAD.X R25, R18, 0x1, R4, P0 ;  /* 0x0000000112197824 */ /* 0x000fca00000e0604 */
[----:B------:R-:W-:Y:S01]  /*46f90*/  STL.64 [R1+0x6c0], R24 ;  /* 0x0006c01801007387 */ /* 0x000fe20000100a00 */
[C---:B---3--:R-:W-:Y:S02]  /*46fa0*/  IMAD.X R23, R18.reuse, 0x1, R14, P1 ;  /* 0x0000000112177824 */ /* 0x048fe400008e060e */
[----:B------:R-:W-:-:S03]  /*46fb0*/  IMAD.X R29, R18, 0x1, R15, P3 ;  /* 0x00000001121d7824 */ /* 0x000fc600018e060f */
[----:B------:R-:W-:Y:S04]  /*46fc0*/  STL.64 [R1+0x6b8], R22 ;  /* 0x0006b81601007387 */ /* 0x000fe80000100a00 */
[----:B------:R3:W-:Y:S04]  /*46fd0*/  STL.64 [R1+0x730], R28 ;  /* 0x0007301c01007387 */ /* 0x0007e80000100a00 */
[----:B---3--:R-:W3:Y:S01]  /*46fe0*/  LDL.LU.64 R28, [R1+0x1a58] ;  /* 0x001a5800011c7983 */ /* 0x008ee20000300a00 */
[----:B------:R-:W-:Y:S02]  /*46ff0*/  IADD3 R10, P3, PT, R21, R6, RZ ;  /* 0x00000006150a7210 */ /* 0x000fe40007f7e0ff */
[----:B------:R-:W-:-:S02]  /*47000*/  IADD3 R26, P4, PT, R20, R13, RZ ;  /* 0x0000000d141a7210 */ /* 0x000fc40007f9e0ff */
[----:B------:R-:W-:Y:S01]  /*47010*/  SHF.R.S32.HI R17, RZ, 0x1f, R21 ;  /* 0x0000001fff117819 */ /* 0x000fe20000011415 */
[----:B---3--:R3:W-:Y:S04]  /*47020*/  STL.64 [R1+0x1a28], R28 ;  /* 0x001a281c01007387 */ /* 0x0087e80000100a00 */
[----:B---3--:R0:W3:Y:S04]  /*47030*/  LDL.64 R28, [R1+0x720] ;  /* 0x00072000011c7983 */ /* 0x0080e80000100a00 */
[----:B------:R4:W-:Y:S04]  /*47040*/  STL [R1+0x7a0], R10 ;  /* 0x0007a00a01007387 */ /* 0x0009e80000100800 */
[----:B----4-:R-:W4:Y:S01]  /*47050*/  LDL.LU.64 R10, [R1+0x1a50] ;  /* 0x001a5000010a7983 */ /* 0x010f220000300a00 */
[----:B------:R-:W-:Y:S01]  /*47060*/  IADD3 R24, P0, PT, R21, R16, RZ ;  /* 0x0000001015187210 */ /* 0x000fe20007f1e0ff */
[----:B--2---:R-:W-:-:S02]  /*47070*/  IMAD.MOV.U32 R19, RZ, RZ, R27 ;  /* 0x000000ffff137224 */ /* 0x004fc400078e001b */
[----:B------:R-:W-:Y:S01]  /*47080*/  IMAD.X R27, R18, 0x1, R12, P4 ;  /* 0x00000001121b7824 */ /* 0x000fe200020e060c */
[----:B------:R-:W-:Y:S01]  /*47090*/  IADD3 R22, P1, PT, R21, R2, RZ ;  /* 0x0000000215167210 */ /* 0x000fe20007f3e0ff */
[----:B------:R-:W-:-:S03]  /*470a0*/  IMAD.X R25, R17, 0x1, R5, P0 ;  /* 0x0000000111197824 */ /* 0x000fc600000e0605 */
[----:B------:R-:W-:Y:S04]  /*470b0*/  STL.64 [R1+0x728], R26 ;  /* 0x0007281a01007387 */ /* 0x000fe80000100a00 */
[----:B------:R2:W-:Y:S01]  /*470c0*/  STL.64 [R1+0x1a40], R6 ;  /* 0x001a400601007387 */ /* 0x0005e20000100a00 */
[----:B------:R-:W-:Y:S01]  /*470d0*/  IMAD.X R23, R17, 0x1, R3, P1 ;  /* 0x0000000111177824 */ /* 0x000fe200008e0603 */
[C---:B--2---:R-:W-:Y:S02]  /*470e0*/  IADD3 R6, P1, PT, R21.reuse, R13, RZ ;  /* 0x0000000d15067210 */ /* 0x044fe40007f3e0ff */
[----:B------:R-:W-:-:S03]  /*470f0*/  IADD3 R26, P4, PT, R21, R9, RZ ;  /* 0x00000009151a7210 */ /* 0x000fc60007f9e0ff */
[----:B------:R-:W-:Y:S02]  /*47100*/  IMAD.MOV.U32 R20, RZ, RZ, R6 ;  /* 0x000000ffff147224 */ /* 0x000fe400078e0006 */
[----:B---3--:R-:W-:-:S05]  /*47110*/  IMAD.X R29, R17, 0x1, R7, P2 ;  /* 0x00000001111d7824 */ /* 0x008fca00010e0607 */
[----:B------:R-:W-:Y:S04]  /*47120*/  STL [R1+0x724], R29 ;  /* 0x0007241d01007387 */ /* 0x000fe80000100800 */
[----:B------:R2:W-:Y:S01]  /*47130*/  STL.64 [R1+0x7b0], R24 ;  /* 0x0007b01801007387 */ /* 0x0005e20000100a00 */
[----:B----4-:R-:W-:-:S03]  /*47140*/  IADD3 R28, P2, PT, R21, R10, RZ ;  /* 0x0000000a151c7210 */ /* 0x010fc60007f5e0ff */
[----:B------:R3:W-:Y:S01]  /*47150*/  STL.64 [R1+0x1a30], R10 ;  /* 0x001a300a01007387 */ /* 0x0007e20000100a00 */
[----:B--2---:R-:W-:-:S03]  /*47160*/  IADD3 R24, P0, PT, R21, R11, RZ ;  /* 0x0000000b15187210 */ /* 0x004fc60007f1e0ff */
[----:B---3--:R0:W2:Y:S04]  /*47170*/  LDL.64 R10, [R1+0x7a0] ;  /* 0x0007a000010a7983 */ /* 0x0080a80000100a00 */
[----:B------:R3:W-:Y:S04]  /*47180*/  STL.64 [R1+0x7a8], R22 ;  /* 0x0007a81601007387 */ /* 0x0007e80000100a00 */
[----:B---3--:R-:W3:Y:S04]  /*47190*/  LDL.LU.64 R22, [R1+0x1a48] ;  /* 0x001a480001167983 */ /* 0x008ee80000300a00 */
[----:B------:R-:W-:Y:S04]  /*471a0*/  STL [R1+0x1a10], R21 ;  /* 0x001a101501007387 */ /* 0x000fe80000100800 */
[----:B------:R4:W-:Y:S04]  /*471b0*/  STL [R1+0x1a38], R21 ;  /* 0x001a381501007387 */ /* 0x0009e80000100800 */
[----:B------:R0:W-:Y:S01]  /*471c0*/  STL [R1+0x7f8], R6 ;  /* 0x0007f80601007387 */ /* 0x0001e20000100800 */
[----:B----4-:R-:W-:-:S03]  /*471d0*/  IMAD.MOV.U32 R21, RZ, RZ, R7 ;  /* 0x000000ffff157224 */ /* 0x010fc600078e0007 */
[----:B0-----:R-:W4:Y:S01]  /*471e0*/  LDL.LU.64 R6, [R1+0x1a40] ;  /* 0x001a400001067983 */ /* 0x001f220000300a00 */
[C---:B------:R-:W-:Y:S02]  /*471f0*/  IMAD.X R27, R17.reuse, 0x1, R4, P4 ;  /* 0x00000001111b7824 */ /* 0x040fe400020e0604 */
[C---:B------:R-:W-:Y:S02]  /*47200*/  IMAD.X R29, R17.reuse, 0x1, R14, P2 ;  /* 0x00000001111d7824 */ /* 0x040fe400010e060e */
[C---:B------:R-:W-:Y:S02]  /*47210*/  IMAD.X R25, R17.reuse, 0x1, R15, P0 ;  /* 0x0000000111197824 */ /* 0x040fe400000e060f */
[C---:B------:R-:W-:Y:S02]  /*47220*/  IMAD.X R21, R17.reuse, 0x1, R12, P1 ;  /* 0x0000000111157824 */ /* 0x040fe400008e060c */
[----:B--2---:R-:W-:-:S05]  /*47230*/  IMAD.X R11, R17, 0x1, R0, P3 ;  /* 0x00000001110b7824 */ /* 0x004fca00018e0600 */
[----:B------:R-:W-:Y:S04]  /*47240*/  STL [R1+0x7a4], R11 ;  /* 0x0007a40b01007387 */ /* 0x000fe80000100800 */
[----:B------:R0:W-:Y:S04]  /*47250*/  STL.64 [R1+0x828], R26 ;  /* 0x0008281a01007387 */ /* 0x0001e80000100a00 */
[----:B------:R2:W-:Y:S01]  /*47260*/  STL.64 [R1+0x820], R28 ;  /* 0x0008201c01007387 */ /* 0x0005e20000100a00 */
[----:B---3--:R-:W-:Y:S02]  /*47270*/  SHF.R.S32.HI R18, RZ, 0x1f, R22 ;  /* 0x0000001fff127819 */ /* 0x008fe40000011416 */
[C---:B------:R-:W-:Y:S01]  /*47280*/  IADD3 R10, P3, PT, R22.reuse, R8, RZ ;  /* 0x00000008160a7210 */ /* 0x040fe20007f7e0ff */
[----:B------:R-:W-:Y:S01]  /*47290*/  STL.64 [R1+0x818], R24 ;  /* 0x0008181801007387 */ /* 0x000fe20000100a00 */
[----:B0-----:R-:W-:-:S02]  /*472a0*/  IADD3 R26, P4, PT, R22, R16, RZ ;  /* 0x00000010161a7210 */ /* 0x001fc40007f9e0ff */
[C---:B--2---:R-:W-:Y:S01]  /*472b0*/  IADD3 R28, P2, PT, R22.reuse, R2, RZ ;  /* 0x00000002161c7210 */ /* 0x044fe20007f5e0ff */
[----:B------:R0:W-:Y:S01]  /*472c0*/  STL [R1+0x7fc], R21 ;  /* 0x0007fc1501007387 */ /* 0x0001e20000100800 */
[----:B------:R-:W-:Y:S01]  /*472d0*/  IADD3 R20, P1, PT, R22, R9, RZ ;  /* 0x0000000916147210 */ /* 0x000fe20007f3e0ff */
[C---:B----4-:R-:W-:Y:S02]  /*472e0*/  IMAD.X R11, R18.reuse, 0x1, R7, P3 ;  /* 0x00000001120b7824 */ /* 0x050fe400018e0607 */
[C---:B------:R-:W-:Y:S01]  /*472f0*/  IMAD.X R27, R18.reuse, 0x1, R5, P4 ;  /* 0x00000001121b7824 */ /* 0x040fe200020e0605 */
[----:B0-----:R-:W2:Y:S04]  /*47300*/  LDL.LU R21, [R1+0x1a38] ;  /* 0x001a380001157983 */ /* 0x001ea80000300800 */
[----:B------:R0:W-:Y:S01]  /*47310*/  STL.64 [R1+0x860], R10 ;  /* 0x0008600a01007387 */ /* 0x0001e20000100a00 */
[----:B------:R-:W-:-:S03]  /*47320*/  IMAD.X R29, R18, 0x1, R3, P2 ;  /* 0x00000001121d7824 */ /* 0x000fc600010e0603 */
[----:B0-----:R-:W3:Y:S04]  /*47330*/  LDL.LU.64 R10, [R1+0x1a30] ;  /* 0x001a3000010a7983 */ /* 0x001ee80000300a00 */
[----:B------:R-:W-:Y:S04]  /*47340*/  STL.64 [R1+0x1a18], R6 ;  /* 0x001a180601007387 */ /* 0x000fe80000100a00 */
[----:B------:R-:W-:Y:S04]  /*47350*/  STL [R1+0x1a20], R7 ;  /* 0x001a200701007387 */ /* 0x000fe80000100800 */
[----:B------:R-:W-:Y:S04]  /*47360*/  STL [R1+0x8d0], R20 ;  /* 0x0008d01401007387 */ /* 0x000fe80000100800 */
[----:B------:R-:W-:Y:S04]  /*47370*/  STL.64 [R1+0x858], R26 ;  /* 0x0008581a01007387 */ /* 0x000fe80000100a00 */
[----:B------:R0:W-:Y:S04]  /*47380*/  STL.64 [R1+0x8b0], R28 ;  /* 0x0008b01c01007387 */ /* 0x0001e80000100a00 */
[----:B0-----:R-:W4:Y:S01]  /*47390*/  LDL.LU.64 R28, [R1+0x1a28] ;  /* 0x001a2800011c7983 */ /* 0x001f220000300a00 */
[----:B------:R-:W-:-:S05]  /*473a0*/  IADD3 R24, P0, PT, R22, R6, RZ ;  /* 0x0000000616187210 */ /* 0x000fca0007f1e0ff */
[----:B------:R-:W-:Y:S01]  /*473b0*/  IMAD.X R25, R18, 0x1, R0, P0 ;  /* 0x0000000112197824 */ /* 0x000fe200000e0600 */
[----:B---3--:R-:W-:-:S05]  /*473c0*/  IADD3 R6, P3, PT, R22, R10, RZ ;  /* 0x0000000a16067210 */ /* 0x008fca0007f7e0ff */
[C---:B------:R-:W-:Y:S01]  /*473d0*/  IMAD.X R7, R18.reuse, 0x1, R14, P3 ;  /* 0x0000000112077824 */ /* 0x040fe200018e060e */
[----:B----4-:R2:W-:Y:S04]  /*473e0*/  STL.64 [R1+0x19f0], R28 ;  /* 0x0019f01c01007387 */ /* 0x0105e80000100a00 */
[----:B------:R-:W-:Y:S01]  /*473f0*/  STL.64 [R1+0x8a8], R24 ;  /* 0x0008a81801007387 */ /* 0x000fe20000100a00 */
[----:B--2---:R-:W-:Y:S02]  /*47400*/  IMAD.MOV.U32 R29, RZ, RZ, R21 ;  /* 0x000000ffff1d7224 */ /* 0x004fe400078e0015 */
[----:B------:R-:W-:-:S05]  /*47410*/  IMAD.X R29, R18, 0x1, R4, P1 ;  /* 0x00000001121d7824 */ /* 0x000fca00008e0604 */
[----:B------:R-:W-:Y:S04]  /*47420*/  STL [R1+0x8d4], R29 ;  /* 0x0008d41d01007387 */ /* 0x000fe80000100800 */
[----:B------:R0:W-:Y:S04]  /*47430*/  STL.64 [R1+0x920], R6 ;  /* 0x0009200601007387 */ /* 0x0001e80000100a00 */
[----:B0-----:R0:W2:Y:S01]  /*47440*/  LDL.LU R7, [R1+0x1a20] ;  /* 0x001a200001077983 */ /* 0x0010a20000300800 */
[----:B------:R-:W-:-:S05]  /*47450*/  IADD3 R6, P3, PT, R23, R2, RZ ;  /* 0x0000000217067210 */ /* 0x000fca0007f7e0ff */
[----:B------:R2:W-:Y:S01]  /*47460*/  STL [R1+0x9a0], R6 ;  /* 0x0009a00601007387 */ /* 0x0005e20000100800 */
[C---:B------:R-:W-:Y:S01]  /*47470*/  IADD3 R26, P4, PT, R22.reuse, R11, RZ ;  /* 0x0000000b161a7210 */ /* 0x040fe20007f9e0ff */
[----:B------:R-:W-:Y:S02]  /*47480*/  IMAD.MOV.U32 R28, RZ, RZ, R20 ;  /* 0x000000ffff1c7224 */ /* 0x000fe400078e0014 */
[----:B--2---:R-:W2:Y:S01]  /*47490*/  LDL.LU.64 R6, [R1+0x1a18] ;  /* 0x001a180001067983 */ /* 0x004ea20000300a00 */
[----:B------:R-:W-:Y:S02]  /*474a0*/  IADD3 R20, P2, PT, R22, R13, RZ ;  /* 0x0000000d16147210 */ /* 0x000fe40007f5e0ff */
[----:B------:R-:W-:Y:S02]  /*474b0*/  SHF.R.S32.HI R17, RZ, 0x1f, R23 ;  /* 0x0000001fff117819 */ /* 0x000fe40000011417 */
[C---:B------:R-:W-:Y:S01]  /*474c0*/  IADD3 R24, P0, PT, R23.reuse, R8, RZ ;  /* 0x0000000817187210 */ /* 0x040fe20007f1e0ff */
[C---:B------:R-:W-:Y:S01]  /*474d0*/  IMAD.X R27, R18.reuse, 0x1, R15, P4 ;  /* 0x00000001121b7824 */ /* 0x040fe200020e060f */
[----:B------:R-:W-:Y:S01]  /*474e0*/  IADD3 R28, P1, PT, R23, R16, RZ ;  /* 0x00000010171c7210 */ /* 0x000fe20007f3e0ff */
[----:B------:R-:W-:-:S03]  /*474f0*/  IMAD.X R21, R18, 0x1, R12, P2 ;  /* 0x0000000112157824 */ /* 0x000fc600010e060c */
[----:B------:R-:W-:Y:S04]  /*47500*/  STL.64 [R1+0x918], R26 ;  /* 0x0009181a01007387 */ /* 0x000fe80000100a00 */
[----:B------:R3:W-:Y:S01]  /*47510*/  STL.64 [R1+0x958], R20 ;  /* 0x0009581401007387 */ /* 0x0007e20000100a00 */
[----:B------:R-:W-:-:S03]  /*47520*/  IMAD.X R29, R17, 0x1, R5, P1 ;  /* 0x00000001111d7824 */ /* 0x000fc600008e0605 */
[----:B---3--:R-:W3:Y:S01]  /*47530*/  LDL.LU R21, [R1+0x1a10] ;  /* 0x001a100001157983 */ /* 0x008ee20000300800 */
[----:B--2---:R-:W-:Y:S01]  /*47540*/  IMAD.X R25, R17, 0x1, R7, P0 ;  /* 0x0000000111197824 */ /* 0x004fe200000e0607 */
[----:B------:R-:W-:-:S04]  /*47550*/  IADD3 R26, P4, PT, R23, R6, RZ ;  /* 0x00000006171a7210 */ /* 0x000fc80007f9e0ff */
[----:B------:R2:W-:Y:S04]  /*47560*/  STL.64 [R1+0x950], R24 ;  /* 0x0009501801007387 */ /* 0x0005e80000100a00 */
[----:B--2---:R-:W2:Y:S04]  /*47570*/  LDL.LU.64 R24, [R1+0x1a08] ;  /* 0x001a080001187983 */ /* 0x004ea80000300a00 */
[----:B------:R4:W-:Y:S04]  /*47580*/  STL.64 [R1+0x19f8], R6 ;  /* 0x0019f80601007387 */ /* 0x0009e80000100a00 */
[----:B------:R-:W-:Y:S04]  /*47590*/  STL [R1+0x1a00], R7 ;  /* 0x001a000701007387 */ /* 0x000fe80000100800 */
[----:B------:R0:W-:Y:S04]  /*475a0*/  STL.64 [R1+0x9a8], R28 ;  /* 0x0009a81c01007387 */ /* 0x0001e80000100a00 */
[----:B------:R1:W-:Y:S01]  /*475b0*/  STL.64 [R1+0x19e8], R10 ;  /* 0x0019e80a01007387 */ /* 0x0003e20000100a00 */
[----:B----4-:R-:W-:-:S02]  /*475c0*/  IADD3 R6, P0, PT, R23, R10, RZ ;  /* 0x0000000a17067210 */ /* 0x010fc40007f1e0ff */
[C---:B0-----:R-:W-:Y:S02]  /*475d0*/  IADD3 R28, P1, PT, R23.reuse, R11, RZ ;  /* 0x0000000b171c7210 */ /* 0x041fe40007f3e0ff */
[----:B-1----:R0:W4:Y:S01]  /*475e0*/  LDL.64 R10, [R1+0x9a0] ;  /* 0x0009a000010a7983 */ /* 0x0021220000100a00 */
[----:B------:R-:W-:Y:S01]  /*475f0*/  IADD3 R22, P2, PT, R23, R9, RZ ;  /* 0x0000000917167210 */ /* 0x000fe20007f5e0ff */
[C---:B------:R-:W-:Y:S02]  /*47600*/  IMAD.X R27, R17.reuse, 0x1, R0, P4 ;  /* 0x00000001111b7824 */ /* 0x040fe400020e0600 */
[C---:B------:R-:W-:Y:S02]  /*47610*/  IMAD.X R7, R17.reuse, 0x1, R14, P0 ;  /* 0x0000000111077824 */ /* 0x040fe400000e060e */
[----:B----4-:R-:W-:Y:S01]  /*47620*/  IMAD.X R11, R17, 0x1, R3, P3 ;  /* 0x00000001110b7824 */ /* 0x010fe200018e0603 */
[----:B------:R-:W-:Y:S01]  /*47630*/  IADD3 R10, P3, PT, R23, R13, RZ ;  /* 0x0000000d170a7210 */ /* 0x000fe20007f7e0ff */
[----:B------:R-:W-:-:S03]  /*47640*/  IMAD.X R23, R17, 0x1, R4, P2 ;  /* 0x0000000111177824 */ /* 0x000fc600010e0604 */
[----:B------:R-:W-:Y:S04]  /*47650*/  STL [R1+0x9a4], R11 ;  /* 0x0009a40b01007387 */ /* 0x000fe80000100800 */
[----:B------:R-:W-:Y:S04]  /*47660*/  STL.64 [R1+0x9d8], R26 ;  /* 0x0009d81a01007387 */ /* 0x000fe80000100a00 */
[----:B------:R-:W-:Y:S04]  /*47670*/  STL.64 [R1+0x1638], R22 ;  /* 0x0016381601007387 */ /* 0x000fe80000100a00 */
[----:B------:R1:W-:Y:S04]  /*47680*/  STL.64 [R1+0x9f0], R6 ;  /* 0x0009f00601007387 */ /* 0x0003e80000100a00 */
[----:B-1----:R0:W4:Y:S01]  /*47690*/  LDL.LU R7, [R1+0x1a00] ;  /* 0x001a000001077983 */ /* 0x0021220000300800 */
[----:B--2---:R-:W-:-:S05]  /*476a0*/  IADD3 R6, P0, PT, R24, R2, RZ ;  /* 0x0000000218067210 */ /* 0x004fca0007f1e0ff */
[----:B------:R4:W-:Y:S01]  /*476b0*/  STL [R1+0xa28], R6 ;  /* 0x000a280601007387 */ /* 0x0009e20000100800 */
[----:B------:R-:W-:-:S03]  /*476c0*/  IMAD.X R29, R17, 0x1, R15, P1 ;  /* 0x00000001111d7824 */ /* 0x000fc600008e060f */
[----:B----4-:R-:W2:Y:S04]  /*476d0*/  LDL.LU.64 R6, [R1+0x19f8] ;  /* 0x0019f80001067983 */ /* 0x010ea80000300a00 */
[----:B------:R1:W-:Y:S01]  /*476e0*/  STL.64 [R1+0x9e8], R28 ;  /* 0x0009e81c01007387 */ /* 0x0003e20000100a00 */
[C---:B------:R-:W-:Y:S01]  /*476f0*/  IADD3 R20, P2, PT, R24.reuse, R16, RZ ;  /* 0x0000001018147210 */ /* 0x040fe20007f5e0ff */
[----:B------:R-:W-:Y:S02]  /*47700*/  IMAD.X R11, R17, 0x1, R12, P3 ;  /* 0x00000001110b7824 */ /* 0x000fe400018e060c */
[----:B-1----:R-:W4:Y:S04]  /*47710*/  LDL.LU.64 R28, [R1+0x19f0] ;  /* 0x0019f000011c7983 */ /* 0x002f280000300a00 */
[----:B------:R-:W-:Y:S04]  /*47720*/  STL [R1+0xa30], R20 ;  /* 0x000a301401007387 */ /* 0x000fe80000100800 */
[----:B------:R1:W-:Y:S01]  /*47730*/  STL.64 [R1+0xa10], R10 ;  /* 0x000a100a01007387 */ /* 0x0003e20000100a00 */
[----:B--2---:R-:W-:-:S05]  /*47740*/  IADD3 R22, P1, PT, R24, R6, RZ ;  /* 0x0000000618167210 */ /* 0x004fca0007f3e0ff */
[----:B------:R-:W-:Y:S04]  /*47750*/  STL [R1+0xb08], R22 ;  /* 0x000b081601007387 */ /* 0x000fe80000100800 */
[----:B-1----:R-:W2:Y:S01]  /*47760*/  LDL.LU.64 R10, [R1+0x19e8] ;  /* 0x0019e800010a7983 */ /* 0x002ea20000300a00 */
[----:B------:R-:W-:Y:S02]  /*47770*/  SHF.R.S32.HI R18, RZ, 0x1f, R24 ;  /* 0x0000001fff127819 */ /* 0x000fe40000011418 */
[----:B------:R-:W-:-:S05]  /*47780*/  IADD3 R26, P4, PT, R24, R8, RZ ;  /* 0x00000008181a7210 */ /* 0x000fca0007f9e0ff */
[----:B------:R-:W-:Y:S01]  /*47790*/  IMAD.X R27, R18, 0x1, R7, P4 ;  /* 0x00000001121b7824 */ /* 0x000fe200020e0607 */
[----:B----4-:R1:W-:Y:S04]  /*477a0*/  STL.64 [R1+0x19c0], R28 ;  /* 0x0019c01c01007387 */ /* 0x0103e80000100a00 */
[----:B-1----:R0:W4:Y:S04]  /*477b0*/  LDL.64 R28, [R1+0xb08] ;  /* 0x000b0800011c7983 */ /* 0x0021280000100a00 */
[----:B------:R1:W-:Y:S04]  /*477c0*/  STL.64 [R1+0xa08], R26 ;  /* 0x000a081a01007387 */ /* 0x0003e80000100a00 */
[----:B-1----:R-:W4:Y:S04]  /*477d0*/  LDL.LU.64 R26, [R1+0x19e0] ;  /* 0x0019e000011a7983 */ /* 0x002f280000300a00 */
[----:B------:R3:W-:Y:S02]  /*477e0*/  STL.64 [R1+0x19d8], R6 ;  /* 0x0019d80601007387 */ /* 0x0007e40000100a00 */
[----:B---3--:R-:W-:-:S02]  /*477f0*/  IMAD.MOV.U32 R7, RZ, RZ, R21 ;  /* 0x000000ffff077224 */ /* 0x008fc400078e0015 */
[----:B------:R-:W-:Y:S02]  /*47800*/  IMAD.X R7, R18, 0x1, R5, P2 ;  /* 0x0000000112077824 */ /* 0x000fe400010e0605 */
[----:B------:R-:W-:-:S03]  /*47810*/  IMAD.MOV.U32 R6, RZ, RZ, R20 ;  /* 0x000000ffff067224 */ /* 0x000fc600078e0014 */
[----:B------:R-:W-:Y:S04]  /*47820*/  STL [R1+0xa34], R7 ;  /* 0x000a340701007387 */ /* 0x000fe80000100800 */
[----:B--2---:R-:W-:Y:S01]  /*47830*/  STL.64 [R1+0x19c8], R10 ;  /* 0x0019c80a01007387 */ /* 0x004fe20000100a00 */
[C---:B------:R-:W-:Y:S02]  /*47840*/  IADD3 R20, P4, PT, R24.reuse, R10, RZ ;  /* 0x0000000a18147210 */ /* 0x040fe40007f9e0ff */
[C---:B------:R-:W-:Y:S01]  /*47850*/  IADD3 R6, P2, PT, R24.reuse, R11, RZ ;  /* 0x0000000b18067210 */ /* 0x040fe20007f5e0ff */
[----:B------:R1:W-:Y:S04]  /*47860*/  STL [R1+0x19d0], R11 ;  /* 0x0019d00b01007387 */ /* 0x0003e80000100800 */
[----:B-1----:R0:W2:Y:S01]  /*47870*/  LDL.64 R10, [R1+0xa28] ;  /* 0x000a2800010a7983 */ /* 0x0020a20000100a00 */
[----:B------:R-:W-:-:S05]  /*47880*/  IADD3 R22, P3, PT, R24, R9, RZ ;  /* 0x0000000918167210 */ /* 0x000fca0007f7e0ff */
[C---:B------:R-:W-:Y:S02]  /*47890*/  IMAD.X R23, R18.reuse, 0x1, R4, P3 ;  /* 0x0000000112177824 */ /* 0x040fe400018e0604 */
[C---:B----4-:R-:W-:Y:S02]  /*478a0*/  IMAD.X R29, R18.reuse, 0x1, R0, P1 ;  /* 0x00000001121d7824 */ /* 0x050fe400008e0600 */
[C---:B------:R-:W-:Y:S02]  /*478b0*/  IMAD.X R21, R18.reuse, 0x1, R14, P4 ;  /* 0x0000000112157824 */ /* 0x040fe400020e060e */
[C---:B------:R-:W-:Y:S02]  /*478c0*/  IMAD.X R7, R18.reuse, 0x1, R15, P2 ;  /* 0x0000000112077824 */ /* 0x040fe400010e060f */
[----:B--2---:R-:W-:Y:S01]  /*478d0*/  IMAD.X R11, R18, 0x1, R3, P0 ;  /* 0x00000001120b7824 */ /* 0x004fe200000e0603 */
[----:B------:R-:W-:-:S04]  /*478e0*/  IADD3 R10, P0, PT, R24, R13, RZ ;  /* 0x0000000d180a7210 */ /* 0x000fc80007f1e0ff */
[----:B------:R1:W-:Y:S04]  /*478f0*/  STL [R1+0xa2c], R11 ;  /* 0x000a2c0b01007387 */ /* 0x0003e80000100800 */
[----:B------:R-:W-:Y:S04]  /*47900*/  STL [R1+0xb0c], R29 ;  /* 0x000b0c1d01007387 */ /* 0x000fe80000100800 */
[----:B------:R2:W-:Y:S01]  /*47910*/  STL.64 [R1+0xb18], R22 ;  /* 0x000b181601007387 */ /* 0x0005e20000100a00 */
[----:B-1----:R-:W-:Y:S02]  /*47920*/  IMAD.X R11, R18, 0x1, R12, P0 ;  /* 0x00000001120b7824 */ /* 0x002fe400000e060c */
[----:B--2---:R-:W-:-:S02]  /*47930*/  IMAD.MOV.U32 R22, RZ, RZ, R26 ;  /* 0x000000ffff167224 */ /* 0x004fc400078e001a */
[----:B------:R-:W-:-:S05]  /*47940*/  IMAD.MOV.U32 R23, RZ, RZ, R27 ;  /* 0x000000ffff177224 */ /* 0x000fca00078e001b */
[----:B------:R-:W-:Y:S04]  /*47950*/  STL.64 [R1+0x19a0], R22 ;  /* 0x0019a01601007387 */ /* 0x000fe80000100a00 */
[----:B------:R-:W-:Y:S04]  /*47960*/  STL.64 [R1+0xb10], R20 ;  /* 0x000b101401007387 */ /* 0x000fe80000100a00 */
[----:B------:R1:W-:Y:S04]  /*47970*/  STL.64 [R1+0xb28], R6 ;  /* 0x000b280601007387 */ /* 0x0003e80000100a00 */
[----:B-1----:R-:W2:Y:S04]  /*47980*/  LDL.LU.64 R6, [R1+0x19d8] ;  /* 0x0019d80001067983 */ /* 0x002ea80000300a00 */
[----:B------:R1:W-:Y:S04]  /*47990*/  STL.64 [R1+0xb20], R10 ;  /* 0x000b200a01007387 */ /* 0x0003e80000100a00 */
[----:B-1----:R0:W3:Y:S01]  /*479a0*/  LDL.LU R11, [R1+0x19d0] ;  /* 0x0019d000010b7983 */ /* 0x0020e20000300800 */
[----:B------:R-:W-:-:S02]  /*479b0*/  IADD3 R10, P0, PT, R25, R9, RZ ;  /* 0x00000009190a7210 */ /* 0x000fc40007f1e0ff */
[----:B------:R-:W-:Y:S02]  /*479c0*/  SHF.R.S32.HI R17, RZ, 0x1f, R25 ;  /* 0x0000001fff117819 */ /* 0x000fe40000011419 */
[----:B------:R-:W-:Y:S01]  /*479d0*/  IADD3 R28, P1, PT, R25, R8, RZ ;  /* 0x00000008191c7210 */ /* 0x000fe20007f3e0ff */
[----:B------:R3:W-:Y:S04]  /*479e0*/  STL [R1+0xb50], R10 ;  /* 0x000b500a01007387 */ /* 0x0007e80000100800 */
[----:B--2---:R-:W-:Y:S01]  /*479f0*/  IMAD.X R29, R17, 0x1, R7, P1 ;  /* 0x00000001111d7824 */ /* 0x004fe200008e0607 */
[----:B---3--:R-:W2:Y:S04]  /*47a00*/  LDL.LU.64 R10, [R1+0x19c8] ;  /* 0x0019c800010a7983 */ /* 0x008ea80000300a00 */
[----:B------:R1:W-:Y:S04]  /*47a10*/  STL.64 [R1+0xb38], R28 ;  /* 0x000b381c01007387 */ /* 0x0003e80000100a00 */
[----:B-1----:R-:W3:Y:S01]  /*47a20*/  LDL.LU.64 R28, [R1+0x19c0] ;  /* 0x0019c000011c7983 */ /* 0x002ee20000300a00 */
[----:B------:R-:W-:-:S02]  /*47a30*/  IADD3 R26, P3, PT, R25, R16, RZ ;  /* 0x00000010191a7210 */ /* 0x000fc40007f7e0ff */
[----:B------:R-:W-:-:S03]  /*47a40*/  IADD3 R20, P4, PT, R25, R2, RZ ;  /* 0x0000000219147210 */ /* 0x000fc60007f9e0ff */
[C---:B------:R-:W-:Y:S01]  /*47a50*/  IMAD.X R27, R17.reuse, 0x1, R5, P3 ;  /* 0x00000001111b7824 */ /* 0x040fe200018e0605 */
[----:B------:R-:W-:Y:S01]  /*47a60*/  STL.64 [R1+0x19a8], R6 ;  /* 0x0019a80601007387 */ /* 0x000fe20000100a00 */
[----:B------:R-:W-:-:S03]  /*47a70*/  IMAD.X R21, R17, 0x1, R3, P4 ;  /* 0x0000000111157824 */ /* 0x000fc600020e0603 */
[----:B------:R1:W-:Y:S04]  /*47a80*/  STL.64 [R1+0xb30], R26 ;  /* 0x000b301a01007387 */ /* 0x0003e80000100a00 */
[----:B-1----:R-:W4:Y:S01]  /*47a90*/  LDL.LU.64 R26, [R1+0x19b8] ;  /* 0x0019b800011a7983 */ /* 0x002f220000300a00 */
[----:B--2---:R-:W-:-:S03]  /*47aa0*/  IADD3 R22, P1, PT, R25, R10, RZ ;  /* 0x0000000a19167210 */ /* 0x004fc60007f3e0ff */
[----:B------:R-:W-:Y:S04]  /*47ab0*/  STL.64 [R1+0x19b0], R10 ;  /* 0x0019b00a01007387 */ /* 0x000fe80000100a00 */
[----:B------:R-:W-:Y:S04]  /*47ac0*/  STL [R1+0xb48], R22 ;  /* 0x000b481601007387 */ /* 0x000fe80000100800 */
[----:B------:R3:W-:Y:S02]  /*47ad0*/  STL.64 [R1+0xb40], R20 ;  /* 0x000b401401007387 */ /* 0x0007e40000100a00 */
[----:B---3--:R-:W-:-:S02]  /*47ae0*/  IMAD.MOV.U32 R20, RZ, RZ, R29 ;  /* 0x000000ffff147224 */ /* 0x008fc400078e001d */
[----:B------:R-:W-:-:S05]  /*47af0*/  IMAD.MOV.U32 R21, RZ, RZ, R28 ;  /* 0x000000ffff157224 */ /* 0x000fca00078e001c */
[----:B------:R1:W-:Y:S04]  /*47b00*/  STL.64 [R1+0x1988], R20 ;  /* 0x0019881401007387 */ /* 0x0003e80000100a00 */
[----:B-1----:R0:W2:Y:S01]  /*47b10*/  LDL.64 R20, [R1+0xb50] ;  /* 0x000b500001147983 */ /* 0x0020a20000100a00 */
[C---:B------:R-:W-:Y:S01]  /*47b20*/  IADD3 R24, P2, PT, R25.reuse, R6, RZ ;  /* 0x0000000619187210 */ /* 0x040fe20007f5e0ff */
[----:B------:R-:W-:Y:S01]  /*47b30*/  IMAD.MOV.U32 R10, RZ, RZ, R22 ;  /* 0x000000ffff0a7224 */ /* 0x000fe200078e0016 */
[C---:B------:R-:W-:Y:S02]  /*47b40*/  IADD3 R6, P3, PT, R25.reuse, R11, RZ ;  /* 0x0000000b19067210 */ /* 0x040fe40007f7e0ff */
[----:B------:R-:W-:Y:S01]  /*47b50*/  IADD3 R22, P4, PT, R25, R13, RZ ;  /* 0x0000000d19167210 */ /* 0x000fe20007f9e0ff */
[----:B------:R-:W-:-:S02]  /*47b60*/  IMAD.MOV.U32 R11, RZ, RZ, R23 ;  /* 0x000000ffff0b7224 */ /* 0x000fc400078e0017 */
[C---:B------:R-:W-:Y:S02]  /*47b70*/  IMAD.X R25, R17.reuse, 0x1, R0, P2 ;  /* 0x0000000111197824 */ /* 0x040fe400010e0600 */
[C---:B------:R-:W-:Y:S02]  /*47b80*/  IMAD.X R11, R17.reuse, 0x1, R14, P1 ;  /* 0x00000001110b7824 */ /* 0x040fe400008e060e */
[C---:B------:R-:W-:Y:S01]  /*47b90*/  IMAD.X R7, R17.reuse, 0x1, R15, P3 ;  /* 0x0000000111077824 */ /* 0x040fe200018e060f */
[----:B------:R4:W-:Y:S01]  /*47ba0*/  STL.64 [R1+0x1628], R24 ;  /* 0x0016281801007387 */ /* 0x0009e20000100a00 */
[C---:B------:R-:W-:Y:S01]  /*47bb0*/  IMAD.X R23, R17.reuse, 0x1, R12, P4 ;  /* 0x0000000111177824 */ /* 0x040fe200020e060c */
[----:B----4-:R-:W-:Y:S01]  /*47bc0*/  IADD3 R24, P1, PT, R26, R2, RZ ;  /* 0x000000021a187210 */ /* 0x010fe20007f3e0ff */
[----:B--2---:R-:W-:-:S05]  /*47bd0*/  IMAD.X R21, R17, 0x1, R4, P0 ;  /* 0x0000000111157824 */ /* 0x004fca00000e0604 */
[----:B------:R-:W-:Y:S04]  /*47be0*/  STL [R1+0xb54], R21 ;  /* 0x000b541501007387 */ /* 0x000fe80000100800 */
[----:B------:R1:W-:Y:S04]  /*47bf0*/  STL [R1+0xb4c], R11 ;  /* 0x000b4c0b01007387 */ /* 0x0003e80000100800 */
[----:B-1----:R-:W2:Y:S04]  /*47c00*/  LDL.LU.64 R10, [R1+0x19b0] ;  /* 0x0019b000010a7983 */ /* 0x002ea80000300a00 */
[----:B------:R1:W-:Y:S04]  /*47c10*/  STL.64 [R1+0xb60], R6 ;  /* 0x000b600601007387 */ /* 0x0003e80000100a00 */
[----:B-1----:R-:W3:Y:S04]  /*47c20*/  LDL.LU.64 R6, [R1+0x19a8] ;  /* 0x0019a80001067983 */ /* 0x002ee80000300a00 */
[----:B------:R-:W-:Y:S04]  /*47c30*/  STL.64 [R1+0x1990], R14 ;  /* 0x0019900e01007387 */ /* 0x000fe80000100a00 */
[----:B------:R-:W-:Y:S04]  /*47c40*/  STL [R1+0x1998], R15 ;  /* 0x0019980f01007387 */ /* 0x000fe80000100800 */
[----:B------:R-:W-:Y:S04]  /*47c50*/  STL [R1+0xb80], R24 ;  /* 0x000b801801007387 */ /* 0x000fe80000100800 */
[----:B------:R1:W-:Y:S04]  /*47c60*/  STL.64 [R1+0xb58], R22 ;  /* 0x000b581601007387 */ /* 0x0003e80000100a00 */
[----:B-1----:R-:W4:Y:S01]  /*47c70*/  LDL.LU.64 R22, [R1+0x19a0] ;  /* 0x0019a00001167983 */ /* 0x002f220000300a00 */
[----:B------:R-:W-:-:S02]  /*47c80*/  SHF.R.S32.HI R18, RZ, 0x1f, R26 ;  /* 0x0000001fff127819 */ /* 0x000fc4000001141a */
[C---:B------:R-:W-:Y:S02]  /*47c90*/  IADD3 R28, P2, PT, R26.reuse, R8, RZ ;  /* 0x000000081a1c7210 */ /* 0x040fe40007f5e0ff */
[----:B------:R-:W-:-:S05]  /*47ca0*/  IADD3 R20, P0, PT, R26, R16, RZ ;  /* 0x000000101a147210 */ /* 0x000fca0007f1e0ff */
[----:B------:R-:W-:Y:S01]  /*47cb0*/  IMAD.X R21, R18, 0x1, R5, P0 ;  /* 0x0000000112157824 */ /* 0x000fe200000e0605 */
[----:B---3--:R-:W-:Y:S01]  /*47cc0*/  IADD3 R14, P3, PT, R26, R6, RZ ;  /* 0x000000061a0e7210 */ /* 0x008fe20007f7e0ff */
[----:B------:R-:W-:-:S04]  /*47cd0*/  IMAD.X R29, R18, 0x1, R7, P2 ;  /* 0x00000001121d7824 */ /* 0x000fc800010e0607 */
[----:B------:R-:W-:Y:S01]  /*47ce0*/  IMAD.X R15, R18, 0x1, R0, P3 ;  /* 0x00000001120f7824 */ /* 0x000fe200018e0600 */
[----:B----4-:R1:W-:Y:S04]  /*47cf0*/  STL.64 [R1+0x1980], R22 ;  /* 0x0019801601007387 */ /* 0x0103e80000100a00 */
[----:B------:R-:W-:Y:S04]  /*47d00*/  STL.64 [R1+0xb70], R28 ;  /* 0x000b701c01007387 */ /* 0x000fe80000100a00 */
[----:B------:R-:W-:Y:S01]  /*47d10*/  STL.64 [R1+0xb68], R20 ;  /* 0x000b681401007387 */ /* 0x000fe20000100a00 */
[----:B-1----:R-:W-:-:S02]  /*47d20*/  IMAD.MOV.U32 R23, RZ, RZ, R25 ;  /* 0x000000ffff177224 */ /* 0x002fc400078e0019 */
[----:B------:R-:W-:-:S05]  /*47d30*/  IMAD.X R23, R18, 0x1, R3, P1 ;  /* 0x0000000112177824 */ /* 0x000fca00008e0603 */
[----:B------:R-:W-:Y:S04]  /*47d40*/  STL [R1+0xb84], R23 ;  /* 0x000b841701007387 */ /* 0x000fe80000100800 */
[----:B------:R1:W-:Y:S04]  /*47d50*/  STL.64 [R1+0xb78], R14 ;  /* 0x000b780e01007387 */ /* 0x0003e80000100a00 */
[----:B-1----:R0:W3:Y:S01]  /*47d60*/  LDL.LU R15, [R1+0x1998] ;  /* 0x00199800010f7983 */ /* 0x0020e20000300800 */
[----:B------:R-:W-:-:S05]  /*47d70*/  IADD3 R14, P3, PT, R27, R8, RZ ;  /* 0x000000081b0e7210 */ /* 0x000fca0007f7e0ff */
[----:B------:R3:W-:Y:S01]  /*47d80*/  STL [R1+0xba0], R14 ;  /* 0x000ba00e01007387 */ /* 0x0007e20000100800 */
[----:B------:R-:W-:-:S03]  /*47d90*/  IMAD.MOV.U32 R22, RZ, RZ, R24 ;  /* 0x000000ffff167224 */ /* 0x000fc600078e0018 */
[----:B---3--:R-:W3:Y:S01]  /*47da0*/  LDL.LU.64 R14, [R1+0x1990] ;  /* 0x00199000010e7983 */ /* 0x008ee20000300a00 */
[C---:B------:R-:W-:Y:S02]  /*47db0*/  IADD3 R24, P4, PT, R26.reuse, R9, RZ ;  /* 0x000000091a187210 */ /* 0x040fe40007f9e0ff */
[C---:B--2---:R-:W-:Y:S02]  /*47dc0*/  IADD3 R28, P2, PT, R26.reuse, R10, RZ ;  /* 0x0000000a1a1c7210 */ /* 0x044fe40007f5e0ff */
[----:B------:R-:W-:Y:S01]  /*47dd0*/  IADD3 R20, P0, PT, R26, R11, RZ ;  /* 0x0000000b1a147210 */ /* 0x000fe20007f1e0ff */
[----:B------:R-:W-:-:S05]  /*47de0*/  IMAD.X R25, R18, 0x1, R4, P4 ;  /* 0x0000000112197824 */ /* 0x000fca00020e0604 */
[----:B------:R-:W-:Y:S01]  /*47df0*/  STL.64 [R1+0xb88], R24 ;  /* 0x000b881801007387 */ /* 0x000fe20000100a00 */
[C---:B---3--:R-:W-:Y:S02]  /*47e00*/  IMAD.X R29, R18.reuse, 0x1, R14, P2 ;  /* 0x00000001121d7824 */ /* 0x048fe400010e060e */
[----:B------:R-:W-:-:S03]  /*47e10*/  IMAD.X R21, R18, 0x1, R15, P0 ;  /* 0x0000000112157824 */ /* 0x000fc600000e060f */
[----:B------:R-:W-:Y:S04]  /*47e20*/  STL.64 [R1+0xb98], R28 ;  /* 0x000b981c01007387 */ /* 0x000fe80000100a00 */
[----:B------:R1:W-:Y:S04]  /*47e30*/  STL.64 [R1+0xb90], R20 ;  /* 0x000b901401007387 */ /* 0x0003e80000100a00 */
[----:B-1----:R-:W2:Y:S04]  /*47e40*/  LDL.LU.64 R20, [R1+0x1988] ;  /* 0x0019880001147983 */ /* 0x002ea80000300a00 */
[----:B------:R-:W-:Y:S01]  /*47e50*/  STL.64 [R1+0x1970], R14 ;  /* 0x0019700e01007387 */ /* 0x000fe20000100a00 */
[----:B------:R-:W-:-:S05]  /*47e60*/  IADD3 R22, P1, PT, R26, R13, RZ ;  /* 0x0000000d1a167210 */ /* 0x000fca0007f3e0ff */
[----:B------:R-:W-:Y:S01]  /*47e70*/  IMAD.X R23, R18, 0x1, R12, P1 ;  /* 0x0000000112177824 */ /* 0x000fe200008e060c */
[----:B--2---:R-:W-:Y:S04]  /*47e80*/  STL.64 [R1+0x1958], R20 ;  /* 0x0019581401007387 */ /* 0x004fe80000100a00 */
[----:B------:R1:W-:Y:S04]  /*47e90*/  STL [R1+0x1960], R21 ;  /* 0x0019601501007387 */ /* 0x0003e80000100800 */
[----:B-1----:R0:W2:Y:S04]  /*47ea0*/  LDL.64 R20, [R1+0xba0] ;  /* 0x000ba00001147983 */ /* 0x0020a80000100a00 */
[----:B------:R1:W-:Y:S04]  /*47eb0*/  STL.64 [R1+0xba8], R22 ;  /* 0x000ba81601007387 */ /* 0x0003e80000100a00 */
[----:B-1----:R-:W3:Y:S01]  /*47ec0*/  LDL.LU.64 R22, [R1+0x1980] ;  /* 0x0019800001167983 */ /* 0x002ee20000300a00 */
[----:B------:R-:W-:-:S02]  /*47ed0*/  SHF.R.S32.HI R17, RZ, 0x1f, R27 ;  /* 0x0000001fff117819 */ /* 0x000fc4000001141b */
[C---:B------:R-:W-:Y:S02]  /*47ee0*/  IADD3 R24, P4, PT, R27.reuse, R16, RZ ;  /* 0x000000101b187210 */ /* 0x040fe40007f9e0ff */
[C---:B------:R-:W-:Y:S02]  /*47ef0*/  IADD3 R28, P2, PT, R27.reuse, R2, RZ ;  /* 0x000000021b1c7210 */ /* 0x040fe40007f5e0ff */
[----:B------:R-:W-:Y:S01]  /*47f00*/  IADD3 R14, P1, PT, R27, R9, RZ ;  /* 0x000000091b0e7210 */ /* 0x000fe20007f3e0ff */
[C---:B------:R-:W-:Y:S02]  /*47f10*/  IMAD.X R25, R17.reuse, 0x1, R5, P4 ;  /* 0x0000000111197824 */ /* 0x040fe400020e0605 */
[C---:B------:R-:W-:Y:S02]  /*47f20*/  IMAD.X R29, R17.reuse, 0x1, R3, P2 ;  /* 0x00000001111d7824 */ /* 0x040fe400010e0603 */
[----:B--2---:R-:W-:-:S05]  /*47f30*/  IMAD.X R21, R17, 0x1, R7, P3 ;  /* 0x0000000111157824 */ /* 0x004fca00018e0607 */
[----:B------:R-:W-:Y:S04]  /*47f40*/  STL [R1+0xba4], R21 ;  /* 0x000ba41501007387 */ /* 0x000fe80000100800 */
[----:B------:R-:W-:Y:S04]  /*47f50*/  STL [R1+0xbc8], R14 ;  /* 0x000bc80e01007387 */ /* 0x000fe80000100800 */
[----:B------:R-:W-:Y:S04]  /*47f60*/  STL.64 [R1+0xbb8], R24 ;  /* 0x000bb81801007387 */ /* 0x000fe80000100a00 */
[----:B------:R1:W-:Y:S04]  /*47f70*/  STL.64 [R1+0xbb0], R28 ;  /* 0x000bb01c01007387 */ /* 0x0003e80000100a00 */
[----:B-1----:R0:W2:Y:S04]  /*47f80*/  LDL.LU R29, [R1+0x1978] ;  /* 0x00197800011d7983 */ /* 0x0020a80000300800 */
[----:B---3--:R1:W-:Y:S02]  /*47f90*/  STL.64 [R1+0x1938], R22 ;  /* 0x0019381601007387 */ /* 0x0083e40000100a00 */
[----:B-1----:R-:W-:-:S02]  /*47fa0*/  IMAD.MOV.U32 R22, RZ, RZ, R14 ;  /* 0x000000ffff167224 */ /* 0x002fc400078e000e */
[----:B------:R-:W-:Y:S02]  /*47fb0*/  IMAD.MOV.U32 R23, RZ, RZ, R15 ;  /* 0x000000ffff177224 */ /* 0x000fe400078e000f */
[----:B------:R-:W3:Y:S01]  /*47fc0*/  LDL.LU.64 R14, [R1+0x1970] ;  /* 0x00197000010e7983 */ /* 0x000ee20000300a00 */
[C---:B------:R-:W-:Y:S02]  /*47fd0*/  IADD3 R26, P0, PT, R27.reuse, R6, RZ ;  /* 0x000000061b1a7210 */ /* 0x040fe40007f1e0ff */
[C---:B------:R-:W-:Y:S02]  /*47fe0*/  IADD3 R28, P2, PT, R27.reuse, R13, RZ ;  /* 0x0000000d1b1c7210 */ /* 0x040fe40007f5e0ff */
[C---:B------:R-:W-:Y:S02]  /*47ff0*/  IADD3 R20, P3, PT, R27.reuse, R10, RZ ;  /* 0x0000000a1b147210 */ /* 0x040fe40007f7e0ff */
[----:B------:R-:W-:Y:S01]  /*48000*/  IADD3 R24, P4, PT, R27, R11, RZ ;  /* 0x0000000b1b187210 */ /* 0x000fe20007f9e0ff */
[C---:B------:R-:W-:Y:S01]  /*48010*/  IMAD.X R27, R17.reuse, 0x1, R0, P0 ;  /* 0x00000001111b7824 */ /* 0x040fe200000e0600 */
[----:B------:R2:W-:Y:S01]  /*48020*/  STL [R1+0xbe0], R28 ;  /* 0x000be01c01007387 */ /* 0x0005e20000100800 */
[----:B------:R-:W-:-:S03]  /*48030*/  IMAD.X R23, R17, 0x1, R4, P1 ;  /* 0x0000000111177824 */ /* 0x000fc600008e0604 */
[----:B--2---:R-:W2:Y:S04]  /*48040*/  LDL.LU.64 R28, [R1+0x1968] ;  /* 0x00196800011c7983 */ /* 0x004ea80000300a00 */
[----:B------:R-:W-:Y:S04]  /*48050*/  STL.64 [R1+0x1610], R26 ;  /* 0x0016101a01007387 */ /* 0x000fe80000100a00 */
[----:B------:R-:W-:Y:S04]  /*48060*/  STL [R1+0x17dc], R27 ;  /* 0x0017dc1b01007387 */ /* 0x000fe80000100800 */
[----:B------:R-:W-:Y:S04]  /*48070*/  STL [R1+0x17e8], R27 ;  /* 0x0017e81b01007387 */ /* 0x000fe80000100800 */
[----:B------:R-:W-:Y:S04]  /*48080*/  STL [R1+0x1820], R27 ;  /* 0x0018201b01007387 */ /* 0x000fe80000100800 */
[----:B------:R-:W-:Y:S04]  /*48090*/  STL [R1+0x1878], R27 ;  /* 0x0018781b01007387 */ /* 0x000fe80000100800 */
[----:B------:R-:W-:Y:S04]  /*480a0*/  STL [R1+0x1900], R27 ;  /* 0x0019001b01007387 */ /* 0x000fe80000100800 */
[----:B------:R-:W-:Y:S01]  /*480b0*/  STL [R1+0xbcc], R23 ;  /* 0x000bcc1701007387 */ /* 0x000fe20000100800 */
[----:B---3--:R-:W-:-:S05]  /*480c0*/  IMAD.X R21, R17, 0x1, R14, P3 ;  /* 0x0000000111157824 */ /* 0x008fca00018e060e */
[----:B------:R1:W-:Y:S04]  /*480d0*/  STL.64 [R1+0xbc0], R20 ;  /* 0x000bc01401007387 */ /* 0x0003e80000100a00 */
[----:B-1----:R0:W3:Y:S01]  /*480e0*/  LDL.LU R21, [R1+0x1960] ;  /* 0x0019600001157983 */ /* 0x0020e20000300800 */
[----:B--2---:R-:W-:-:S05]  /*480f0*/  IADD3 R20, P3, PT, R28, R2, RZ ;  /* 0x000000021c147210 */ /* 0x004fca0007f7e0ff */
[----:B------:R3:W-:Y:S04]  /*48100*/  STL [R1+0xbf0], R20 ;  /* 0x000bf01401007387 */ /* 0x0007e80000100800 */
[----:B---3--:R-:W2:Y:S01]  /*48110*/  LDL.LU.64 R20, [R1+0x1958] ;  /* 0x0019580001147983 */ /* 0x008ea20000300a00 */
[----:B------:R-:W-:-:S03]  /*48120*/  IMAD.X R25, R17, 0x1, R15, P4 ;  /* 0x0000000111197824 */ /* 0x000fc600020e060f */
[----:B------:R-:W-:Y:S04]  /*48130*/  STL.64 [R1+0x1940], R14 ;  /* 0x0019400e01007387 */ /* 0x000fe80000100a00 */
[----:B------:R1:W-:Y:S04]  /*48140*/  STL [R1+0x1948], R15 ;  /* 0x0019480f01007387 */ /* 0x0003e80000100800 */
[----:B-1----:R0:W3:Y:S04]  /*48150*/  LDL.64 R14, [R1+0xbe0] ;  /* 0x000be000010e7983 */ /* 0x0020e80000100a00 */
[----:B------:R1:W-:Y:S02]  /*48160*/  STL.64 [R1+0xbf8], R24 ;  /* 0x000bf81801007387 */ /* 0x0003e40000100a00 */
[----:B-1----:R-:W-:Y:S01]  /*48170*/  IADD3 R24, P4, PT, R28, R6, RZ ;  /* 0x000000061c187210 */ /* 0x002fe20007f9e0ff */
[----:B--2---:R-:W-:-:S05]  /*48180*/  IMAD.MOV.U32 R25, RZ, RZ, R20 ;  /* 0x000000ffff197224 */ /* 0x004fca00078e0014 */
[----:B------:R-:W-:Y:S04]  /*48190*/  STL [R1+0x1934], R25 ;  /* 0x0019341901007387 */ /* 0x000fe80000100800 */
[----:B------:R-:W-:Y:S04]  /*481a0*/  STL [R1+0x194c], R24 ;  /* 0x00194c1801007387 */ /* 0x000fe80000100800 */
[----:B------:R1:W-:Y:S04]  /*481b0*/  STL [R1+0x1950], R25 ;  /* 0x0019501901007387 */ /* 0x0003e80000100800 */
[----:B-1----:R0:W2:Y:S01]  /*481c0*/  LDL.64 R24, [R1+0xbf0] ;  /* 0x000bf00001187983 */ /* 0x0020a20000100a00 */
[----:B------:R-:W-:-:S02]  /*481d0*/  SHF.R.S32.HI R18, RZ, 0x1f, R28 ;  /* 0x0000001fff127819 */ /* 0x000fc4000001141c */
[C---:B------:R-:W-:Y:S02]  /*481e0*/  IADD3 R26, P0, PT, R28.reuse, R8, RZ ;  /* 0x000000081c1a7210 */ /* 0x040fe40007f1e0ff */
[----:B------:R-:W-:Y:S01]  /*481f0*/  IADD3 R22, P1, PT, R28, R16, RZ ;  /* 0x000000101c167210 */ /* 0x000fe20007f3e0ff */
[----:B---3--:R-:W-:Y:S02]  /*48200*/  IMAD.X R15, R17, 0x1, R12, P2 ;  /* 0x00000001110f7824 */ /* 0x008fe400010e060c */
[C---:B------:R-:W-:Y:S02]  /*48210*/  IMAD.X R27, R18.reuse, 0x1, R7, P0 ;  /* 0x00000001121b7824 */ /* 0x040fe400000e0607 */
[C---:B------:R-:W-:Y:S01]  /*48220*/  IMAD.X R23, R18.reuse, 0x1, R5, P1 ;  /* 0x0000000112177824 */ /* 0x040fe200008e0605 */
[----:B------:R-:W-:Y:S04]  /*48230*/  STL [R1+0xbe4], R15 ;  /* 0x000be40f01007387 */ /* 0x000fe80000100800 */
[----:B------:R-:W-:Y:S04]  /*48240*/  STL.64 [R1+0xbd8], R26 ;  /* 0x000bd81a01007387 */ /* 0x000fe80000100a00 */
[----:B------:R-:W-:Y:S01]  /*48250*/  STL.64 [R1+0xbd0], R22 ;  /* 0x000bd01601007387 */ /* 0x000fe20000100a00 */
[----:B--2---:R-:W-:Y:S01]  /*48260*/  IMAD.X R25, R18, 0x1, R3, P3 ;  /* 0x0000000112197824 */ /* 0x004fe200018e0603 */
[----:B------:R-:W-:-:S04]  /*48270*/  IADD3 R24, P3, PT, R28, R13, RZ ;  /* 0x0000000d1c187210 */ /* 0x000fc80007f7e0ff */
[----:B------:R1:W-:Y:S04]  /*48280*/  STL [R1+0xbf4], R25 ;  /* 0x000bf41901007387 */ /* 0x0003e80000100800 */
[----:B-1----:R0:W2:Y:S04]  /*48290*/  LDL.LU R25, [R1+0x1950] ;  /* 0x0019500001197983 */ /* 0x0020a80000300800 */
[----:B------:R1:W-:Y:S04]  /*482a0*/  STL [R1+0xc28], R24 ;  /* 0x000c281801007387 */ /* 0x0003e80000100800 */
[----:B-1----:R-:W3:Y:S01]  /*482b0*/  LDL.LU R24, [R1+0x194c] ;  /* 0x00194c0001187983 */ /* 0x002ee20000300800 */
[----:B------:R-:W-:-:S05]  /*482c0*/  IADD3 R14, P2, PT, R28, R9, RZ ;  /* 0x000000091c0e7210 */ /* 0x000fca0007f5e0ff */
[C---:B------:R-:W-:Y:S02]  /*482d0*/  IMAD.X R15, R18.reuse, 0x1, R4, P2 ;  /* 0x00000001120f7824 */ /* 0x040fe400010e0604 */
[----:B--2---:R-:W-:-:S05]  /*482e0*/  IMAD.X R25, R18, 0x1, R0, P4 ;  /* 0x0000000112197824 */ /* 0x004fca00020e0600 */
[----:B---3--:R-:W-:Y:S04]  /*482f0*/  STL.64 [R1+0xbe8], R24 ;  /* 0x000be81801007387 */ /* 0x008fe80000100a00 */
[----:B------:R1:W-:Y:S04]  /*48300*/  STL.64 [R1+0xc18], R14 ;  /* 0x000c180e01007387 */ /* 0x0003e80000100a00 */
[----:B-1----:R0:W2:Y:S01]  /*48310*/  LDL.LU R15, [R1+0x1948] ;  /* 0x00194800010f7983 */ /* 0x0020a20000300800 */
[----:B------:R-:W-:-:S05]  /*48320*/  IADD3 R14, P2, PT, R29, R16, RZ ;  /* 0x000000101d0e7210 */ /* 0x000fca0007f5e0ff */
[----:B------:R2:W-:Y:S04]  /*48330*/  STL [R1+0xc40], R14 ;  /* 0x000c400e01007387 */ /* 0x0005e80000100800 */
[----:B--2---:R-:W2:Y:S01]  /*48340*/  LDL.LU.64 R14, [R1+0x1940] ;  /* 0x00194000010e7983 */ /* 0x004ea20000300a00 */
[C---:B------:R-:W-:Y:S02]  /*48350*/  IADD3 R26, P0, PT, R28.reuse, R10, RZ ;  /* 0x0000000a1c1a7210 */ /* 0x040fe40007f1e0ff */
[----:B------:R-:W-:-:S03]  /*48360*/  IADD3 R22, P1, PT, R28, R11, RZ ;  /* 0x0000000b1c167210 */ /* 0x000fc60007f3e0ff */
[C---:B--2---:R-:W-:Y:S02]  /*48370*/  IMAD.X R27, R18.reuse, 0x1, R14, P0 ;  /* 0x00000001121b7824 */ /* 0x044fe400000e060e */
[----:B------:R-:W-:-:S03]  /*48380*/  IMAD.X R23, R18, 0x1, R15, P1 ;  /* 0x0000000112177824 */ /* 0x000fc600008e060f */
[----:B------:R-:W-:Y:S04]  /*48390*/  STL.64 [R1+0xc10], R26 ;  /* 0x000c101a01007387 */ /* 0x000fe80000100a00 */
[----:B------:R1:W-:Y:S04]  /*483a0*/  STL.64 [R1+0xc30], R22 ;  /* 0x000c301601007387 */ /* 0x0003e80000100a00 */
[----:B-1----:R-:W2:Y:S04]  /*483b0*/  LDL.LU.64 R22, [R1+0x1938] ;  /* 0x0019380001167983 */ /* 0x002ea80000300a00 */
[----:B------:R-:W-:Y:S04]  /*483c0*/  STL.64 [R1+0x1928], R14 ;  /* 0x0019280e01007387 */ /* 0x000fe80000100a00 */
[----:B------:R1:W-:Y:S04]  /*483d0*/  STL [R1+0x1930], R15 ;  /* 0x0019300f01007387 */ /* 0x0003e80000100800 */
[----:B-1----:R0:W3:Y:S01]  /*483e0*/  LDL.64 R14, [R1+0xc28] ;  /* 0x000c2800010e7983 */ /* 0x0020e20000100a00 */
[----:B------:R-:W-:Y:S01]  /*483f0*/  IMAD.MOV.U32 R20, RZ, RZ, R19 ;  /* 0x000000ffff147224 */ /* 0x000fe200078e0013 */
[----:B------:R-:W-:-:S02]  /*48400*/  SHF.R.S32.HI R19, RZ, 0x1f, R29 ;  /* 0x0000001fff137819 */ /* 0x000fc4000001141d */
[----:B------:R-:W-:-:S05]  /*48410*/  IADD3 R24, P4, PT, R29, R8, RZ ;  /* 0x000000081d187210 */ /* 0x000fca0007f9e0ff */
[----:B------:R-:W-:Y:S01]  /*48420*/  IMAD.X R25, R19, 0x1, R7, P4 ;  /* 0x0000000113197824 */ /* 0x000fe200020e0607 */
[----:B------:R-:W-:Y:S01]  /*48430*/  IADD3 R28, P1, PT, R29, R6, RZ ;  /* 0x000000061d1c7210 */ /* 0x000fe20007f3e0ff */
[----:B--2---:R-:W-:Y:S01]  /*48440*/  STL.64 [R1+0x1910], R22 ;  /* 0x0019101601007387 */ /* 0x004fe20000100a00 */
[----:B---3--:R-:W-:-:S05]  /*48450*/  IMAD.X R15, R18, 0x1, R12, P3 ;  /* 0x00000001120f7824 */ /* 0x008fca00018e060c */
[----:B------:R-:W-:Y:S04]  /*48460*/  STL [R1+0xc2c], R15 ;  /* 0x000c2c0f01007387 */ /* 0x000fe80000100800 */
[----:B------:R1:W-:Y:S04]  /*48470*/  STL.64 [R1+0xc20], R24 ;  /* 0x000c201801007387 */ /* 0x0003e80000100a00 */
[----:B-1----:R-:W2:Y:S04]  /*48480*/  LDL.LU R25, [R1+0x1934] ;  /* 0x0019340001197983 */ /* 0x002ea80000300800 */
[----:B------:R1:W-:Y:S04]  /*48490*/  STL.64 [R1+0x1920], R6 ;  /* 0x0019200601007387 */ /* 0x0003e80000100a00 */
[----:B-1----:R0:W3:Y:S01]  /*484a0*/  LDL.64 R6, [R1+0xc40] ;  /* 0x000c400001067983 */ /* 0x0020e20000100a00 */
[----:B------:R-:W-:-:S02]  /*484b0*/  IADD3 R26, P0, PT, R29, R2, RZ ;  /* 0x000000021d1a7210 */ /* 0x000fc40007f1e0ff */
[----:B------:R-:W-:-:S03]  /*484c0*/  IADD3 R22, P4, PT, R29, R10, RZ ;  /* 0x0000000a1d167210 */ /* 0x000fc60007f9e0ff */
[----:B------:R-:W-:Y:S02]  /*484d0*/  IMAD.X R27, R19, 0x1, R3, P0 ;  /* 0x00000001131b7824 */ /* 0x000fe400000e0603 */
[----:B------:R-:W-:Y:S01]  /*484e0*/  STL [R1+0xc58], R22 ;  /* 0x000c581601007387 */ /* 0x000fe20000100800 */
[C---:B------:R-:W-:Y:S01]  /*484f0*/  VIADD R17, R29.reuse, UR32 ;  /* 0x000000201d117c36 */ /* 0x040fe20008000000 */
[----:B------:R-:W-:-:S05]  /*48500*/  IADD3 R14, P3, PT, R29, R9, RZ ;  /* 0x000000091d0e7210 */ /* 0x000fca0007f7e0ff */
[C---:B------:R-:W-:Y:S02]  /*48510*/  IMAD.X R15, R19.reuse, 0x1, R4, P3 ;  /* 0x00000001130f7824 */ /* 0x040fe400018e0604 */
[----:B--2---:R-:W-:Y:S02]  /*48520*/  IMAD.MOV.U32 R24, RZ, RZ, R25 ;  /* 0x000000ffff187224 */ /* 0x004fe400078e0019 */
[----:B------:R-:W-:Y:S02]  /*48530*/  IMAD.MOV.U32 R25, RZ, RZ, R20 ;  /* 0x000000ffff197224 */ /* 0x000fe400078e0014 */
[----:B---3--:R-:W-:Y:S01]  /*48540*/  IMAD.X R7, R19, 0x1, R5, P2 ;  /* 0x0000000113077824 */ /* 0x008fe200010e0605 */
[----:B------:R-:W-:-:S04]  /*48550*/  IADD3 R6, P2, PT, R29, R11, RZ ;  /* 0x0000000b1d067210 */ /* 0x000fc80007f5e0ff */
[----:B------:R-:W-:Y:S04]  /*48560*/  STL [R1+0xc44], R7 ;  /* 0x000c440701007387 */ /* 0x000fe80000100800 */
[----:B------:R-:W-:Y:S04]  /*48570*/  STL.64 [R1+0x1918], R10 ;  /* 0x0019180a01007387 */ /* 0x000fe80000100a00 */
[----:B------:R-:W-:Y:S04]  /*48580*/  STL.64 [R1+0x1908], R24 ;  /* 0x0019081801007387 */ /* 0x000fe80000100a00 */
[----:B------:R1:W-:Y:S02]  /*48590*/  STL.64 [R1+0xc38], R26 ;  /* 0x000c381a01007387 */ /* 0x0003e40000100a00 */
[----:B-1----:R-:W-:Y:S01]  /*485a0*/  IADD3 R26, P0, PT, R29, R13, RZ ;  /* 0x0000000d1d1a7210 */ /* 0x002fe20007f1e0ff */
[----:B------:R-:W-:-:S05]  /*485b0*/  IMAD.X R29, R19, 0x1, R0, P1 ;  /* 0x00000001131d7824 */ /* 0x000fca00008e0600 */
[----:B------:R-:W-:Y:S04]  /*485c0*/  STL.64 [R1+0x15f8], R28 ;  /* 0x0015f81c01007387 */ /* 0x000fe80000100a00 */
[----:B------:R-:W-:Y:S04]  /*485d0*/  STL [R1+0x17a0], R29 ;  /* 0x0017a01d01007387 */ /* 0x000fe80000100800 */
[----:B------:R-:W-:Y:S04]  /*485e0*/  STL [R1+0x1834], R29 ;  /* 0x0018341d01007387 */ /* 0x000fe80000100800 */
[----:B------:R-:W-:Y:S04]  /*485f0*/  STL [R1+0x188c], R29 ;  /* 0x00188c1d01007387 */ /* 0x000fe80000100800 */
[----:B------:R-:W-:Y:S04]  /*48600*/  STL [R1+0x18a8], R29 ;  /* 0x0018a81d01007387 */ /* 0x000fe80000100800 */
[----:B------:R1:W-:Y:S04]  /*48610*/  STL.64 [R1+0xc60], R14 ;  /* 0x000c600e01007387 */ /* 0x0003e80000100a00 */
[----:B-1----:R0:W2:Y:S01]  /*48620*/  LDL.LU R15, [R1+0x1930] ;  /* 0x00193000010f7983 */ /* 0x0020a20000300800 */
[----:B------:R-:W-:-:S05]  /*48630*/  IADD3 R14, P3, PT, R17, R16, RZ ;  /* 0x00000010110e7210 */ /* 0x000fca0007f7e0ff */
[----:B------:R2:W-:Y:S04]  /*48640*/  STL [R1+0xc68], R14 ;  /* 0x000c680e01007387 */ /* 0x0005e80000100800 */
[----:B--2---:R-:W2:Y:S01]  /*48650*/  LDL.LU.64 R14, [R1+0x1928] ;  /* 0x00192800010e7983 */ /* 0x004ea20000300a00 */
[----:B------:R-:W-:Y:S02]  /*48660*/  IMAD.MOV.U32 R29, RZ, RZ, R23 ;  /* 0x000000ffff1d7224 */ /* 0x000fe400078e0017 */
[C---:B--2---:R-:W-:Y:S02]  /*48670*/  IMAD.X R29, R19.reuse, 0x1, R14, P4 ;  /* 0x00000001131d7824 */ /* 0x044fe400020e060e */
[----:B------:R-:W-:-:S03]  /*48680*/  IMAD.X R7, R19, 0x1, R15, P2 ;  /* 0x0000000113077824 */ /* 0x000fc600010e060f */
[----:B------:R-:W-:Y:S04]  /*48690*/  STL [R1+0xc5c], R29 ;  /* 0x000c5c1d01007387 */ /* 0x000fe80000100800 */
[----:B------:R1:W-:Y:S04]  /*486a0*/  STL.64 [R1+0xc50], R6 ;  /* 0x000c500601007387 */ /* 0x0003e80000100a00 */
[----:B-1----:R-:W2:Y:S01]  /*486b0*/  LDL.LU.64 R6, [R1+0x1920] ;  /* 0x0019200001067983 */ /* 0x002ea20000300a00 */
[----:B------:R-:W-:Y:S01]  /*486c0*/  IMAD.MOV.U32 R28, RZ, RZ, R22 ;  /* 0x000000ffff1c7224 */ /* 0x000fe200078e0016 */
[----:B------:R-:W-:-:S02]  /*486d0*/  SHF.R.S32.HI R20, RZ, 0x1f, R17 ;  /* 0x0000001fff147819 */ /* 0x000fc40000011411 */
[----:B------:R-:W-:Y:S01]  /*486e0*/  IADD3 R22, P1, PT, R17, R8, RZ ;  /* 0x0000000811167210 */ /* 0x000fe20007f3e0ff */
[----:B------:R-:W-:Y:S01]  /*486f0*/  IMAD.X R27, R19, 0x1, R12, P0 ;  /* 0x00000001131b7824 */ /* 0x000fe200000e060c */
[----:B--2---:R-:W-:-:S03]  /*48700*/  IADD3 R10, P2, PT, R17, R6, RZ ;  /* 0x00000006110a7210 */ /* 0x004fc60007f5e0ff */
[----:B------:R-:W-:Y:S02]  /*48710*/  IMAD.X R23, R20, 0x1, R7, P1 ;  /* 0x0000000114177824 */ /* 0x000fe400008e0607 */
[----:B------:R1:W-:Y:S04]  /*48720*/  STL [R1+0xc78], R10 ;  /* 0x000c780a01007387 */ /* 0x0003e80000100800 */
[----:B-1----:R-:W2:Y:S04]  /*48730*/  LDL.LU.64 R10, [R1+0x1918] ;  /* 0x00191800010a7983 */ /* 0x002ea80000300a00 */
[----:B------:R-:W-:Y:S04]  /*48740*/  STL.64 [R1+0xc48], R26 ;  /* 0x000c481a01007387 */ /* 0x000fe80000100a00 */
[----:B------:R1:W-:Y:S04]  /*48750*/  STL.64 [R1+0xc70], R22 ;  /* 0x000c701601007387 */ /* 0x0003e80000100a00 */
[----:B-1----:R-:W3:Y:S04]  /*48760*/  LDL.LU.64 R22, [R1+0x1910] ;  /* 0x0019100001167983 */ /* 0x002ee80000300a00 */
[----:B---3--:R1:W-:Y:S04]  /*48770*/  STL.64 [R1+0x18e8], R22 ;  /* 0x0018e81601007387 */ /* 0x0083e80000100a00 */
[----:B-1----:R0:W3:Y:S01]  /*48780*/  LDL.64 R22, [R1+0xc68] ;  /* 0x000c680001167983 */ /* 0x0020e20000100a00 */
[----:B--2---:R-:W-:-:S05]  /*48790*/  IADD3 R24, P1, PT, R17, R10, RZ ;  /* 0x0000000a11187210 */ /* 0x004fca0007f3e0ff */
[----:B------:R1:W-:Y:S04]  /*487a0*/  STL [R1+0xc98], R24 ;  /* 0x000c981801007387 */ /* 0x0003e80000100800 */
[----:B-1----:R-:W2:Y:S01]  /*487b0*/  LDL.LU.64 R24, [R1+0x1908] ;  /* 0x0019080001187983 */ /* 0x002ea20000300a00 */
[----:B---3--:R-:W-:Y:S01]  /*487c0*/  IMAD.X R23, R20, 0x1, R5, P3 ;  /* 0x0000000114177824 */ /* 0x008fe200018e0605 */
[----:B------:R-:W-:-:S04]  /*487d0*/  IADD3 R22, P3, PT, R17, R11, RZ ;  /* 0x0000000b11167210 */ /* 0x000fc80007f7e0ff */
[----:B------:R-:W-:Y:S04]  /*487e0*/  STL [R1+0xc6c], R23 ;  /* 0x000c6c1701007387 */ /* 0x000fe80000100800 */
[----:B------:R1:W-:Y:S04]  /*487f0*/  STL.64 [R1+0x18f8], R10 ;  /* 0x0018f80a01007387 */ /* 0x0003e80000100a00 */
[----:B-1----:R0:W3:Y:S01]  /*48800*/  LDL.64 R10, [R1+0xc78] ;  /* 0x000c7800010a7983 */ /* 0x0020e20000100a00 */
[C---:B------:R-:W-:Y:S02]  /*48810*/  IADD3 R28, P4, PT, R17.reuse, R2, RZ ;  /* 0x00000002111c7210 */ /* 0x040fe40007f9e0ff */
[----:B------:R-:W-:-:S03]  /*48820*/  IADD3 R26, P0, PT, R17, R9, RZ ;  /* 0x00000009111a7210 */ /* 0x000fc60007f1e0ff */
[C---:B------:R-:W-:Y:S02]  /*48830*/  IMAD.X R29, R20.reuse, 0x1, R3, P4 ;  /* 0x00000001141d7824 */ /* 0x040fe400020e0603 */
[----:B------:R-:W-:-:S03]  /*48840*/  IMAD.X R27, R20, 0x1, R4, P0 ;  /* 0x00000001141b7824 */ /* 0x000fc600000e0604 */
[----:B------:R-:W-:Y:S01]  /*48850*/  STL.64 [R1+0xc80], R28 ;  /* 0x000c801c01007387 */ /* 0x000fe20000100a00 */
[----:B---3--:R-:W-:-:S05]  /*48860*/  IMAD.X R11, R20, 0x1, R0, P2 ;  /* 0x00000001140b7824 */ /* 0x008fca00010e0600 */
[----:B------:R-:W-:Y:S04]  /*48870*/  STL [R1+0xc7c], R11 ;  /* 0x000c7c0b01007387 */ /* 0x000fe80000100800 */
[----:B------:R1:W-:Y:S04]  /*48880*/  STL.64 [R1+0xc88], R26 ;  /* 0x000c881a01007387 */ /* 0x0003e80000100a00 */
[----:B-1----:R-:W3:Y:S04]  /*48890*/  LDL.LU R27, [R1+0x1900] ;  /* 0x00190000011b7983 */ /* 0x002ee80000300800 */
[----:B--2---:R-:W-:Y:S04]  /*488a0*/  STL.64 [R1+0x18e0], R24 ;  /* 0x0018e01801007387 */ /* 0x004fe80000100a00 */
[----:B------:R-:W-:Y:S04]  /*488b0*/  STL [R1+0x18f0], R25 ;  /* 0x0018f01901007387 */ /* 0x000fe80000100800 */
[----:B------:R1:W-:Y:S04]  /*488c0*/  STL [R1+0x18f4], R25 ;  /* 0x0018f41901007387 */ /* 0x0003e80000100800 */
[----:B-1----:R0:W2:Y:S01]  /*488d0*/  LDL.64 R24, [R1+0xc98] ;  /* 0x000c980001187983 */ /* 0x0020a20000100a00 */
[C---:B------:R-:W-:Y:S01]  /*488e0*/  VIADD R18, R17.reuse, UR34 ;  /* 0x0000002211127c36 */ /* 0x040fe20008000000 */
[----:B------:R-:W-:Y:S01]  /*488f0*/  IADD3 R28, P4, PT, R17, R13, RZ ;  /* 0x0000000d111c7210 */ /* 0x000fe20007f9e0ff */
[----:B------:R-:W-:-:S03]  /*48900*/  IMAD.X R23, R20, 0x1, R15, P3 ;  /* 0x0000000114177824 */ /* 0x000fc600018e060f */
[----:B------:R-:W-:Y:S02]  /*48910*/  SHF.R.S32.HI R19, RZ, 0x1f, R18 ;  /* 0x0000001fff137819 */ /* 0x000fe40000011412 */
[C---:B------:R-:W-:Y:S02]  /*48920*/  IADD3 R10, P2, PT, R18.reuse, R8, RZ ;  /* 0x00000008120a7210 */ /* 0x040fe40007f5e0ff */
[----:B------:R-:W-:Y:S01]  /*48930*/  IADD3 R26, P0, PT, R18, R16, RZ ;  /* 0x00000010121a7210 */ /* 0x000fe20007f1e0ff */
[C---:B------:R-:W-:Y:S02]  /*48940*/  IMAD.X R29, R20.reuse, 0x1, R12, P4 ;  /* 0x00000001141d7824 */ /* 0x040fe400020e060c */
[----:B------:R-:W-:Y:S02]  /*48950*/  IMAD.X R11, R19, 0x1, R7, P2 ;  /* 0x00000001130b7824 */ /* 0x000fe400010e0607 */
[----:B--2---:R-:W-:Y:S01]  /*48960*/  IMAD.X R25, R20, 0x1, R14, P1 ;  /* 0x0000000114197824 */ /* 0x004fe200008e060e */
[----:B------:R-:W-:-:S04]  /*48970*/  IADD3 R24, P1, PT, R18, R2, RZ ;  /* 0x0000000212187210 */ /* 0x000fc80007f3e0ff */
[----:B------:R1:W-:Y:S04]  /*48980*/  STL [R1+0xc9c], R25 ;  /* 0x000c9c1901007387 */ /* 0x0003e80000100800 */
[----:B------:R-:W-:Y:S04]  /*48990*/  STL [R1+0xcb8], R26 ;  /* 0x000cb81a01007387 */ /* 0x000fe80000100800 */
[----:B------:R-:W-:Y:S04]  /*489a0*/  STL.64 [R1+0xc90], R22 ;  /* 0x000c901601007387 */ /* 0x000fe80000100a00 */
[----:B------:R-:W-:Y:S04]  /*489b0*/  STL.64 [R1+0xca8], R28 ;  /* 0x000ca81c01007387 */ /* 0x000fe80000100a00 */
[----:B------:R2:W-:Y:S01]  /*489c0*/  STL.64 [R1+0xca0], R10 ;  /* 0x000ca00a01007387 */ /* 0x0005e20000100a00 */
[----:B-1----:R-:W-:-:S03]  /*489d0*/  IMAD.X R25, R19, 0x1, R3, P1 ;  /* 0x0000000113197824 */ /* 0x002fc600008e0603 */
[----:B--2---:R-:W2:Y:S04]  /*489e0*/  LDL.LU.64 R10, [R1+0x18f8] ;  /* 0x0018f800010a7983 */ /* 0x004ea80000300a00 */
[----:B------:R3:W-:Y:S02]  /*489f0*/  STL.64 [R1+0x18d8], R6 ;  /* 0x0018d80601007387 */ /* 0x0007e40000100a00 */
[----:B---3--:R-:W-:Y:S02]  /*48a00*/  IMAD.MOV.U32 R7, RZ, RZ, R27 ;  /* 0x000000ffff077224 */ /* 0x008fe400078e001b */
[----:B------:R-:W-:-:S05]  /*48a10*/  IMAD.X R7, R19, 0x1, R5, P0 ;  /* 0x0000000113077824 */ /* 0x000fca00000e0605 */
[----:B------:R-:W-:Y:S04]  /*48a20*/  STL [R1+0xcbc], R7 ;  /* 0x000cbc0701007387 */ /* 0x000fe80000100800 */
[----:B------:R1:W-:Y:S04]  /*48a30*/  STL.64 [R1+0xcb0], R24 ;  /* 0x000cb01801007387 */ /* 0x0003e80000100a00 */
[----:B-1----:R0:W3:Y:S01]  /*48a40*/  LDL.LU R25, [R1+0x18f4] ;  /* 0x0018f40001197983 */ /* 0x0020e20000300800 */
[C---:B------:R-:W-:Y:S02]  /*48a50*/  IADD3 R22, P3, PT, R18.reuse, R6, RZ ;  /* 0x0000000612167210 */ /* 0x040fe40007f7e0ff */
[----:B------:R-:W-:-:S03]  /*48a60*/  IADD3 R24, P1, PT, R18, R13, RZ ;  /* 0x0000000d12187210 */ /* 0x000fc60007f3e0ff */
[----:B------:R-:W-:Y:S02]  /*48a70*/  IMAD.X R23, R19, 0x1, R0, P3 ;  /* 0x0000000113177824 */ /* 0x000fe400018e0600 */
[----:B------:R-:W-:Y:S04]  /*48a80*/  STL [R1+0xce8], R24 ;  /* 0x000ce81801007387 */ /* 0x000fe80000100800 */
[----:B---3--:R0:W3:Y:S04]  /*48a90*/  LDL.LU R25, [R1+0x18f0] ;  /* 0x0018f00001197983 */ /* 0x0080e80000300800 */
[----:B------:R1:W-:Y:S04]  /*48aa0*/  STL.64 [R1+0xcc8], R22 ;  /* 0x000cc81601007387 */ /* 0x0003e80000100a00 */
[----:B-1----:R-:W4:Y:S01]  /*48ab0*/  LDL.LU.64 R22, [R1+0x18e8] ;  /* 0x0018e80001167983 */ /* 0x002f220000300a00 */
[----:B------:R-:W-:-:S05]  /*48ac0*/  VIADD R17, R18, UR30 ;  /* 0x0000001e12117c36 */ /* 0x000fca0008000000 */
[----:B------:R-:W-:Y:S02]  /*48ad0*/  IADD3 R24, P3, PT, R17, R8, RZ ;  /* 0x0000000811187210 */ /* 0x000fe40007f7e0ff */
[C---:B------:R-:W-:Y:S01]  /*48ae0*/  IADD3 R28, P4, PT, R18.reuse, R9, RZ ;  /* 0x00000009121c7210 */ /* 0x040fe20007f9e0ff */
[----:B------:R-:W-:Y:S01]  /*48af0*/  IMAD.MOV.U32 R6, RZ, RZ, R26 ;  /* 0x000000ffff067224 */ /* 0x000fe200078e001a */
[C---:B--2---:R-:W-:Y:S02]  /*48b00*/  IADD3 R26, P2, PT, R18.reuse, R10, RZ ;  /* 0x0000000a121a7210 */ /* 0x044fe40007f5e0ff */
[----:B------:R-:W-:Y:S01]  /*48b10*/  IADD3 R6, P0, PT, R18, R11, RZ ;  /* 0x0000000b12067210 */ /* 0x000fe20007f1e0ff */
[----:B----4-:R-:W-:Y:S04]  /*48b20*/  STL.64 [R1+0x18b8], R22 ;  /* 0x0018b81601007387 */ /* 0x010fe80000100a00 */
[----:B------:R1:W-:Y:S04]  /*48b30*/  STL [R1+0x18c0], R23 ;  /* 0x0018c01701007387 */ /* 0x0003e80000100800 */
[----:B-1----:R0:W2:Y:S04]  /*48b40*/  LDL.64 R22, [R1+0xce8] ;  /* 0x000ce80001167983 */ /* 0x0020a80000100a00 */
[----:B------:R3:W-:Y:S04]  /*48b50*/  STL [R1+0xce0], R24 ;  /* 0x000ce01801007387 */ /* 0x0007e80000100800 */
[----:B---3--:R-:W3:Y:S01]  /*48b60*/  LDL.LU.64 R24, [R1+0x18e0] ;  /* 0x0018e00001187983 */ /* 0x008ee20000300a00 */
[----:B------:R-:W-:-:S02]  /*48b70*/  IMAD.X R29, R19, 0x1, R4, P4 ;  /* 0x00000001131d7824 */ /* 0x000fc400020e0604 */
[C---:B------:R-:W-:Y:S02]  /*48b80*/  IMAD.X R27, R19.reuse, 0x1, R14, P2 ;  /* 0x00000001131b7824 */ /* 0x040fe400010e060e */
[----:B------:R-:W-:Y:S01]  /*48b90*/  IMAD.X R7, R19, 0x1, R15, P0 ;  /* 0x0000000113077824 */ /* 0x000fe200000e060f */
[----:B------:R-:W-:Y:S04]  /*48ba0*/  STL.64 [R1+0xcc0], R28 ;  /* 0x000cc01c01007387 */ /* 0x000fe80000100a00 */
[----:B------:R-:W-:Y:S04]  /*48bb0*/  STL.64 [R1+0xcd8], R26 ;  /* 0x000cd81a01007387 */ /* 0x000fe80000100a00 */
[----:B------:R1:W-:Y:S04]  /*48bc0*/  STL.64 [R1+0xcd0], R6 ;  /* 0x000cd00601007387 */ /* 0x0003e80000100a00 */
[----:B-1----:R-:W4:Y:S04]  /*48bd0*/  LDL.LU.64 R6, [R1+0x18d8] ;  /* 0x0018d80001067983 */ /* 0x002f280000300a00 */
[----:B------:R-:W-:Y:S04]  /*48be0*/  STL.64 [R1+0x18c8], R14 ;  /* 0x0018c80e01007387 */ /* 0x000fe80000100a00 */
[----:B------:R-:W-:Y:S04]  /*48bf0*/  STL [R1+0x18d0], R15 ;  /* 0x0018d00f01007387 */ /* 0x000fe80000100800 */
[----:B---3--:R1:W-:Y:S04]  /*48c00*/  STL.64 [R1+0x18b0], R24 ;  /* 0x0018b01801007387 */ /* 0x0083e80000100a00 */
[----:B-1----:R0:W3:Y:S01]  /*48c10*/  LDL.64 R24, [R1+0xce0] ;  /* 0x000ce00001187983 */ /* 0x0020e20000100a00 */
[----:B------:R-:W-:-:S02]  /*48c20*/  SHF.R.S32.HI R20, RZ, 0x1f, R17 ;  /* 0x0000001fff147819 */ /* 0x000fc40000011411 */
[C---:B------:R-:W-:Y:S02]  /*48c30*/  IADD3 R28, P4, PT, R17.reuse, R16, RZ ;  /* 0x00000010111c7210 */ /* 0x040fe40007f9e0ff */
[----:B------:R-:W-:Y:S01]  /*48c40*/  IADD3 R26, P2, PT, R17, R2, RZ ;  /* 0x00000002111a7210 */ /* 0x000fe20007f5e0ff */
[----:B--2---:R-:W-:Y:S01]  /*48c50*/  IMAD.X R23, R19, 0x1, R12, P1 ;  /* 0x0000000113177824 */ /* 0x004fe200008e060c */
[----:B----4-:R-:W-:Y:S01]  /*48c60*/  IADD3 R14, P0, PT, R17, R6, RZ ;  /* 0x00000006110e7210 */ /* 0x010fe20007f1e0ff */
[C---:B------:R-:W-:Y:S02]  /*48c70*/  IMAD.X R29, R20.reuse, 0x1, R5, P4 ;  /* 0x00000001141d7824 */ /* 0x040fe400020e0605 */
[C---:B------:R-:W-:Y:S01]  /*48c80*/  IMAD.X R27, R20.reuse, 0x1, R3, P2 ;  /* 0x00000001141b7824 */ /* 0x040fe200010e0603 */
[----:B------:R-:W-:Y:S01]  /*48c90*/  STL [R1+0xcec], R23 ;  /* 0x000cec1701007387 */ /* 0x000fe20000100800 */
[C---:B------:R-:W-:Y:S02]  /*48ca0*/  IMAD.X R15, R20.reuse, 0x1, R0, P0 ;  /* 0x00000001140f7824 */ /* 0x040fe400000e0600 */
[----:B---3--:R-:W-:-:S05]  /*48cb0*/  IMAD.X R25, R20, 0x1, R7, P3 ;  /* 0x0000000114197824 */ /* 0x008fca00018e0607 */
[----:B------:R-:W-:Y:S04]  /*48cc0*/  STL [R1+0xce4], R25 ;  /* 0x000ce41901007387 */ /* 0x000fe80000100800 */
[----:B------:R-:W-:Y:S04]  /*48cd0*/  STL.64 [R1+0xcf8], R28 ;  /* 0x000cf81c01007387 */ /* 0x000fe80000100a00 */
[----:B------:R-:W-:Y:S04]  /*48ce0*/  STL.64 [R1+0xcf0], R26 ;  /* 0x000cf01a01007387 */ /* 0x000fe80000100a00 */
[----:B------:R1:W-:Y:S04]  /*48cf0*/  STL.64 [R1+0xd00], R14 ;  /* 0x000d000e01007387 */ /* 0x0003e80000100a00 */
[----:B-1----:R0:W2:Y:S01]  /*48d00*/  LDL.LU R15, [R1+0x18d0] ;  /* 0x0018d000010f7983 */ /* 0x0020a20000300800 */
[C---:B------:R-:W-:Y:S01]  /*48d10*/  VIADD R18, R17.reuse, UR36 ;  /* 0x0000002411127c36 */ /* 0x040fe20008000000 */
[----:B------:R-:W-:-:S04]  /*48d20*/  IADD3 R22, P1, PT, R17, R9, RZ ;  /* 0x0000000911167210 */ /* 0x000fc80007f3e0ff */
[----:B------:R-:W-:Y:S01]  /*48d30*/  IADD3 R14, P0, PT, R18, R8, RZ ;  /* 0x00000008120e7210 */ /* 0x000fe20007f1e0ff */
[----:B------:R-:W-:-:S04]  /*48d40*/  IMAD.X R23, R20, 0x1, R4, P1 ;  /* 0x0000000114177824 */ /* 0x000fc800008e0604 */
[----:B------:R2:W-:Y:S04]  /*48d50*/  STL [R1+0xd30], R14 ;  /* 0x000d300e01007387 */ /* 0x0005e80000100800 */
[----:B--2---:R-:W2:Y:S04]  /*48d60*/  LDL.LU.64 R14, [R1+0x18c8] ;  /* 0x0018c800010e7983 */ /* 0x004ea80000300a00 */
[----:B------:R1:W-:Y:S04]  /*48d70*/  STL.64 [R1+0xd10], R22 ;  /* 0x000d101601007387 */ /* 0x0003e80000100a00 */
[----:B-1----:R0:W3:Y:S01]  /*48d80*/  LDL.LU R23, [R1+0x18c0] ;  /* 0x0018c00001177983 */ /* 0x0020e20000300800 */
[----:B------:R-:W-:-:S05]  /*48d90*/  IADD3 R22, P1, PT, R18, R16, RZ ;  /* 0x0000001012167210 */ /* 0x000fca0007f3e0ff */
[----:B------:R3:W-:Y:S01]  /*48da0*/  STL [R1+0xd28], R22 ;  /* 0x000d281601007387 */ /* 0x0007e20000100800 */
[C---:B------:R-:W-:Y:S02]  /*48db0*/  IADD3 R24, P3, PT, R17.reuse, R10, RZ ;  /* 0x0000000a11187210 */ /* 0x040fe40007f7e0ff */
[C---:B------:R-:W-:Y:S02]  /*48dc0*/  IADD3 R28, P4, PT, R17.reuse, R11, RZ ;  /* 0x0000000b111c7210 */ /* 0x040fe40007f9e0ff */
[----:B------:R-:W-:Y:S01]  /*48dd0*/  IADD3 R26, P2, PT, R17, R13, RZ ;  /* 0x0000000d111a7210 */ /* 0x000fe20007f5e0ff */
[----:B------:R-:W-:Y:S01]  /*48de0*/  VIADD R17, R18, UR40 ;  /* 0x0000002812117c36 */ /* 0x000fe20008000000 */
[----:B---3--:R-:W3:Y:S01]  /*48df0*/  LDL.LU.64 R22, [R1+0x18b8] ;  /* 0x0018b80001167983 */ /* 0x008ee20000300a00 */
[----:B--2---:R-:W-:-:S03]  /*48e00*/  IMAD.X R25, R20, 0x1, R14, P3 ;  /* 0x0000000114197824 */ /* 0x004fc600018e060e */
[----:B------:R1:W-:Y:S04]  /*48e10*/  STL.64 [R1+0x1890], R16 ;  /* 0x0018901001007387 */ /* 0x0003e80000100a00 */
[----:B------:R-:W-:Y:S01]  /*48e20*/  STL [R1+0x1898], R17 ;  /* 0x0018981101007387 */ /* 0x000fe20000100800 */
[----:B------:R-:W-:-:S03]  /*48e30*/  IMAD.X R29, R20, 0x1, R15, P4 ;  /* 0x00000001141d7824 */ /* 0x000fc600020e060f */
[----:B------:R2:W-:Y:S01]  /*48e40*/  STL.64 [R1+0xd08], R24 ;  /* 0x000d081801007387 */ /* 0x0005e20000100a00 */
[----:B-1----:R-:W-:-:S03]  /*48e50*/  IADD3 R16, P3, PT, R18, R2, RZ ;  /* 0x0000000212107210 */ /* 0x002fc60007f7e0ff */
[----:B--2---:R-:W2:Y:S04]  /*48e60*/  LDL.LU.64 R24, [R1+0x18b0] ;  /* 0x0018b00001187983 */ /* 0x004ea80000300a00 */
[----:B------:R1:W-:Y:S04]  /*48e70*/  STL.64 [R1+0x18a0], R2 ;  /* 0x0018a00201007387 */ /* 0x0003e80000100a00 */
[----:B-1----:R0:W4:Y:S04]  /*48e80*/  LDL.64 R2, [R1+0xd28] ;  /* 0x000d280001027983 */ /* 0x0021280000100a00 */
[----:B------:R1:W-:Y:S04]  /*48e90*/  STL.64 [R1+0xd20], R28 ;  /* 0x000d201c01007387 */ /* 0x0003e80000100a00 */
[----:B-1----:R-:W2:Y:S04]  /*48ea0*/  LDL.LU R29, [R1+0x18a8] ;  /* 0x0018a800011d7983 */ /* 0x002ea80000300800 */
[----:B---3--:R1:W-:Y:S04]  /*48eb0*/  STL.64 [R1+0x1870], R22 ;  /* 0x0018701601007387 */ /* 0x0083e80000100a00 */
[----:B-1----:R0:W3:Y:S01]  /*48ec0*/  LDL.64 R22, [R1+0xd30] ;  /* 0x000d300001167983 */ /* 0x0020e20000100a00 */
[----:B------:R-:W-:Y:S01]  /*48ed0*/  SHF.R.S32.HI R19, RZ, 0x1f, R18 ;  /* 0x0000001fff137819 */ /* 0x000fe20000011412 */
[----:B------:R-:W-:Y:S01]  /*48ee0*/  IMAD.X R27, R20, 0x1, R12, P2 ;  /* 0x00000001141b7824 */ /* 0x000fe200010e060c */
[----:B------:R-:W-:-:S04]  /*48ef0*/  IADD3 R28, P4, PT, R18, R6, RZ ;  /* 0x00000006121c7210 */ /* 0x000fc80007f9e0ff */
[----:B------:R-:W-:Y:S04]  /*48f00*/  STL.64 [R1+0xd18], R26 ;  /* 0x000d181a01007387 */ /* 0x000fe80000100a00 */
[----:B------:R-:W-:Y:S01]  /*48f10*/  STL [R1+0xd38], R28 ;  /* 0x000d381c01007387 */ /* 0x000fe20000100800 */
[C---:B----4-:R-:W-:Y:S02]  /*48f20*/  IMAD.X R3, R19.reuse, 0x1, R5, P1 ;  /* 0x0000000113037824 */ /* 0x050fe400008e0605 */
[----:B---3--:R-:W-:-:S05]  /*48f30*/  IMAD.X R23, R19, 0x1, R7, P0 ;  /* 0x0000000113177824 */ /* 0x008fca00000e0607 */
[----:B------:R-:W-:Y:S04]  /*48f40*/  STL [R1+0xd34], R23 ;  /* 0x000d341701007387 */ /* 0x000fe80000100800 */
[----:B------:R1:W-:Y:S04]  /*48f50*/  STL [R1+0xd2c], R3 ;  /* 0x000d2c0301007387 */ /* 0x0003e80000100800 */
[----:B-1----:R-:W3:Y:S04]  /*48f60*/  LDL.LU.64 R2, [R1+0x18a0] ;  /* 0x0018a00001027983 */ /* 0x002ee80000300a00 */
[----:B--2---:R-:W-:Y:S04]  /*48f70*/  STL.64 [R1+0x1880], R24 ;  /* 0x0018801801007387 */ /* 0x004fe80000100a00 */
[----:B------:R-:W-:Y:S01]  /*48f80*/  STL [R1+0x1888], R25 ;  /* 0x0018881901007387 */ /* 0x000fe20000100800 */
[----:B---3--:R-:W-:-:S05]  /*48f90*/  IMAD.X R17, R19, 0x1, R3, P3 ;  /* 0x0000000113117824 */ /* 0x008fca00018e0603 */
[----:B------:R1:W-:Y:S04]  /*48fa0*/  STL.64 [R1+0xd40], R16 ;  /* 0x000d401001007387 */ /* 0x0003e80000100a00 */
[----:B-1----:R0:W2:Y:S01]  /*48fb0*/  LDL.LU R17, [R1+0x1898] ;  /* 0x0018980001117983 */ /* 0x0020a20000300800 */
[C---:B------:R-:W-:Y:S02]  /*48fc0*/  IADD3 R26, P2, PT, R18.reuse, R9, RZ ;  /* 0x00000009121a7210 */ /* 0x040fe40007f5e0ff */
        /* <DEDUP_REMOVED lines=8> */
[----:B------:R2:W-:Y:S01]  /*49050*/  STL [R1+0xd58], R16 ;  /* 0x000d581001007387 */ /* 0x0005e20000100800 */
[----:B------:R-:W-:-:S03]  /*49060*/  IMAD.X R29, R19, 0x1, R15, P1 ;  /* 0x00000001131d7824 */ /* 0x000fc600008e060f */
[----:B--2---:R-:W2:Y:S04]  /*49070*/  LDL.LU.64 R16, [R1+0x1890] ;  /* 0x0018900001107983 */ /* 0x004ea80000300a00 */
[----:B------:R-:W-:Y:S04]  /*49080*/  STL [R1+0xd3c], R25 ;  /* 0x000d3c1901007387 */ /* 0x000fe80000100800 */
[----:B------:R-:W-:Y:S04]  /*49090*/  STL.64 [R1+0xd50], R26 ;  /* 0x000d501a01007387 */ /* 0x000fe80000100a00 */
[----:B------:R-:W-:Y:S04]  /*490a0*/  STL.64 [R1+0xd48], R22 ;  /* 0x000d481601007387 */ /* 0x000fe80000100a00 */
[----:B------:R1:W-:Y:S04]  /*490b0*/  STL.64 [R1+0xd60], R28 ;  /* 0x000d601c01007387 */ /* 0x0003e80000100a00 */
[----:B-1----:R-:W3:Y:S04]  /*490c0*/  LDL.LU R29, [R1+0x188c] ;  /* 0x00188c00011d7983 */ /* 0x002ee80000300800 */
[----:B------:R1:W-:Y:S04]  /*490d0*/  STL.64 [R1+0x1868], R14 ;  /* 0x0018680e01007387 */ /* 0x0003e80000100a00 */
[----:B-1----:R0:W4:Y:S01]  /*490e0*/  LDL.64 R14, [R1+0xd58] ;  /* 0x000d5800010e7983 */ /* 0x0021220000100a00 */
[----:B--2---:R-:W-:-:S02]  /*490f0*/  SHF.R.S32.HI R20, RZ, 0x1f, R17 ;  /* 0x0000001fff147819 */ /* 0x004fc40000011411 */
[----:B------:R-:W-:-:S05]  /*49100*/  IADD3 R24, P4, PT, R17, R8, RZ ;  /* 0x0000000811187210 */ /* 0x000fca0007f9e0ff */
[----:B------:R-:W-:Y:S02]  /*49110*/  IMAD.X R25, R20, 0x1, R7, P4 ;  /* 0x0000000114197824 */ /* 0x000fe400020e0607 */
[----:B----4-:R-:W-:-:S05]  /*49120*/  IMAD.X R15, R19, 0x1, R12, P3 ;  /* 0x00000001130f7824 */ /* 0x010fca00018e060c */
[----:B------:R-:W-:Y:S04]  /*49130*/  STL [R1+0xd5c], R15 ;  /* 0x000d5c0f01007387 */ /* 0x000fe80000100800 */
[----:B------:R1:W-:Y:S04]  /*49140*/  STL.64 [R1+0xd70], R24 ;  /* 0x000d701801007387 */ /* 0x0003e80000100a00 */
[----:B-1----:R0:W2:Y:S01]  /*49150*/  LDL.LU R25, [R1+0x1888] ;  /* 0x0018880001197983 */ /* 0x0020a20000300800 */
[C---:B------:R-:W-:Y:S02]  /*49160*/  IADD3 R26, P2, PT, R17.reuse, R16, RZ ;  /* 0x00000010111a7210 */ /* 0x040fe40007f5e0ff */
[----:B------:R-:W-:-:S02]  /*49170*/  IADD3 R22, P0, PT, R17, R2, RZ ;  /* 0x0000000211167210 */ /* 0x000fc40007f1e0ff */
[C---:B------:R-:W-:Y:S02]  /*49180*/  IADD3 R28, P1, PT, R17.reuse, R6, RZ ;  /* 0x00000006111c7210 */ /* 0x040fe40007f3e0ff */
[C---:B------:R-:W-:Y:S01]  /*49190*/  IADD3 R24, P4, PT, R17.reuse, R10, RZ ;  /* 0x0000000a11187210 */ /* 0x040fe20007f9e0ff */
[C---:B------:R-:W-:Y:S02]  /*491a0*/  IMAD.X R27, R20.reuse, 0x1, R5, P2 ;  /* 0x00000001141b7824 */ /* 0x040fe400010e0605 */
[----:B------:R-:W-:Y:S01]  /*491b0*/  IMAD.X R23, R20, 0x1, R3, P0 ;  /* 0x0000000114177824 */ /* 0x000fe200000e0603 */
[----:B------:R-:W-:Y:S04]  /*491c0*/  STL [R1+0xd78], R28 ;  /* 0x000d781c01007387 */ /* 0x000fe80000100800 */
[----:B------:R2:W-:Y:S04]  /*491d0*/  STL [R1+0xd98], R24 ;  /* 0x000d981801007387 */ /* 0x0005e80000100800 */
[----:B--2---:R-:W2:Y:S04]  /*491e0*/  LDL.LU.64 R24, [R1+0x1880] ;  /* 0x0018800001187983 */ /* 0x004ea80000300a00 */
[----:B------:R1:W-:Y:S04]  /*491f0*/  STL.64 [R1+0xd68], R26 ;  /* 0x000d681a01007387 */ /* 0x0003e80000100a00 */
[----:B-1----:R-:W4:Y:S04]  /*49200*/  LDL.LU R27, [R1+0x1878] ;  /* 0x00187800011b7983 */ /* 0x002f280000300800 */
[----:B------:R1:W-:Y:S04]  /*49210*/  STL.64 [R1+0xd80], R22 ;  /* 0x000d801601007387 */ /* 0x0003e80000100a00 */
[----:B-1----:R-:W2:Y:S01]  /*49220*/  LDL.LU.64 R22, [R1+0x1870] ;  /* 0x0018700001167983 */ /* 0x002ea20000300a00 */
[----:B------:R-:W-:-:S02]  /*49230*/  IADD3 R14, P3, PT, R17, R9, RZ ;  /* 0x00000009110e7210 */ /* 0x000fc40007f7e0ff */
[C---:B------:R-:W-:Y:S01]  /*49240*/  IADD3 R26, P2, PT, R17.reuse, R11, RZ ;  /* 0x0000000b111a7210 */ /* 0x040fe20007f5e0ff */
[----:B------:R-:W-:Y:S02]  /*49250*/  VIADD R18, R17, UR38 ;  /* 0x0000002611127c36 */ /* 0x000fe40008000000 */
[C---:B------:R-:W-:Y:S01]  /*49260*/  IMAD.X R15, R20.reuse, 0x1, R4, P3 ;  /* 0x00000001140f7824 */ /* 0x040fe200018e0604 */
[----:B--2---:R3:W-:Y:S04]  /*49270*/  STL.64 [R1+0x1850], R22 ;  /* 0x0018501601007387 */ /* 0x0047e80000100a00 */
[----:B------:R-:W-:Y:S01]  /*49280*/  STL [R1+0xd90], R26 ;  /* 0x000d901a01007387 */ /* 0x000fe20000100800 */
[----:B---3--:R-:W-:Y:S02]  /*49290*/  IMAD.MOV.U32 R23, RZ, RZ, R29 ;  /* 0x000000ffff177224 */ /* 0x008fe400078e001d */
[----:B------:R-:W-:-:S02]  /*492a0*/  IMAD.X R23, R20, 0x1, R0, P1 ;  /* 0x0000000114177824 */ /* 0x000fc400008e0600 */
[----:B------:R-:W-:Y:S01]  /*492b0*/  IMAD.MOV.U32 R22, RZ, RZ, R28 ;  /* 0x000000ffff167224 */ /* 0x000fe200078e001c */
[----:B------:R-:W-:Y:S01]  /*492c0*/  IADD3 R28, P0, PT, R17, R13, RZ ;  /* 0x0000000d111c7210 */ /* 0x000fe20007f1e0ff */
[C---:B------:R-:W-:Y:S01]  /*492d0*/  VIADD R17, R18.reuse, UR42 ;  /* 0x0000002a12117c36 */ /* 0x040fe20008000000 */
[----:B------:R-:W-:Y:S04]  /*492e0*/  STL [R1+0xd7c], R23 ;  /* 0x000d7c1701007387 */ /* 0x000fe80000100800 */
[----:B------:R1:W-:Y:S04]  /*492f0*/  STL.64 [R1+0xd88], R14 ;  /* 0x000d880e01007387 */ /* 0x0003e80000100a00 */
[----:B-1----:R-:W2:Y:S04]  /*49300*/  LDL.LU.64 R14, [R1+0x1868] ;  /* 0x00186800010e7983 */ /* 0x002ea80000300a00 */
[----:B------:R1:W-:Y:S04]  /*49310*/  STL.64 [R1+0x1858], R24 ;  /* 0x0018581801007387 */ /* 0x0003e80000100a00 */
[----:B------:R3:W-:Y:S01]  /*49320*/  STL.64 [R1+0x1860], R16 ;  /* 0x0018601001007387 */ /* 0x0007e20000100a00 */
[----:B-1----:R-:W-:Y:S01]  /*49330*/  IMAD.MOV.U32 R24, RZ, RZ, R26 ;  /* 0x000000ffff187224 */ /* 0x002fe200078e001a */
[----:B------:R-:W-:-:S02]  /*49340*/  IADD3 R26, P3, PT, R18, R16, RZ ;  /* 0x00000010121a7210 */ /* 0x000fc40007f7e0ff */
[----:B---3--:R0:W3:Y:S01]  /*49350*/  LDL.64 R16, [R1+0xd98] ;  /* 0x000d980001107983 */ /* 0x0080e20000100a00 */
[----:B------:R-:W-:Y:S02]  /*49360*/  SHF.R.S32.HI R19, RZ, 0x1f, R18 ;  /* 0x0000001fff137819 */ /* 0x000fe40000011412 */
[----:B------:R-:W-:Y:S01]  /*49370*/  IADD3 R22, P1, PT, R18, R8, RZ ;  /* 0x0000000812167210 */ /* 0x000fe20007f3e0ff */
[----:B----4-:R-:W-:Y:S02]  /*49380*/  IMAD.MOV.U32 R25, RZ, RZ, R27 ;  /* 0x000000ffff197224 */ /* 0x010fe400078e001b */
[----:B------:R-:W-:Y:S02]  /*49390*/  IMAD.X R29, R20, 0x1, R12, P0 ;  /* 0x00000001141d7824 */ /* 0x000fe400000e060c */
[C---:B------:R-:W-:Y:S02]  /*493a0*/  IMAD.X R27, R19.reuse, 0x1, R5, P3 ;  /* 0x00000001131b7824 */ /* 0x040fe400018e0605 */
[----:B------:R-:W-:-:S02]  /*493b0*/  IMAD.X R23, R19, 0x1, R7, P1 ;  /* 0x0000000113177824 */ /* 0x000fc400008e0607 */
[C---:B--2---:R-:W-:Y:S02]  /*493c0*/  IMAD.X R25, R20.reuse, 0x1, R15, P2 ;  /* 0x0000000114197824 */ /* 0x044fe400010e060f */
[----:B---3--:R-:W-:Y:S01]  /*493d0*/  IMAD.X R17, R20, 0x1, R14, P4 ;  /* 0x0000000114117824 */ /* 0x008fe200020e060e */
[----:B------:R-:W-:-:S04]  /*493e0*/  IADD3 R16, P4, PT, R18, R2, RZ ;  /* 0x0000000212107210 */ /* 0x000fc80007f9e0ff */
[----:B------:R1:W-:Y:S04]  /*493f0*/  STL [R1+0xd9c], R17 ;  /* 0x000d9c1101007387 */ /* 0x0003e80000100800 */
[----:B------:R-:W-:Y:S04]  /*49400*/  STL [R1+0xd94], R25 ;  /* 0x000d941901007387 */ /* 0x000fe80000100800 */
[----:B------:R-:W-:Y:S04]  /*49410*/  STL.64 [R1+0xda8], R28 ;  /* 0x000da81c01007387 */ /* 0x000fe80000100a00 */
[----:B------:R-:W-:Y:S04]  /*49420*/  STL.64 [R1+0xda0], R22 ;  /* 0x000da01601007387 */ /* 0x000fe80000100a00 */
[----:B------:R-:W-:Y:S04]  /*49430*/  STL.64 [R1+0xdb8], R26 ;  /* 0x000db81a01007387 */ /* 0x000fe80000100a00 */
[----:B------:R-:W-:Y:S01]  /*49440*/  STL.64 [R1+0x1840], R10 ;  /* 0x0018400a01007387 */ /* 0x000fe20000100a00 */
[----:B-1----:R-:W-:-:S05]  /*49450*/  IMAD.X R17, R19, 0x1, R3, P4 ;  /* 0x0000000113117824 */ /* 0x002fca00020e0603 */
[----:B------:R1:W-:Y:S04]  /*49460*/  STL.64 [R1+0xdb0], R16 ;  /* 0x000db01001007387 */ /* 0x0003e80000100a00 */
[----:B-1----:R-:W2:Y:S01]  /*49470*/  LDL.LU.64 R16, [R1+0x1860] ;  /* 0x0018600001107983 */ /* 0x002ea20000300a00 */
[C---:B------:R-:W-:Y:S02]  /*49480*/  IADD3 R24, P2, PT, R18.reuse, R6, RZ ;  /* 0x0000000612187210 */ /* 0x040fe40007f5e0ff */
[C---:B------:R-:W-:Y:S02]  /*49490*/  IADD3 R28, P0, PT, R18.reuse, R9, RZ ;  /* 0x00000009121c7210 */ /* 0x040fe40007f1e0ff */
[C---:B------:R-:W-:Y:S02]  /*494a0*/  IADD3 R22, P1, PT, R18.reuse, R10, RZ ;  /* 0x0000000a12167210 */ /* 0x040fe40007f3e0ff */
[----:B------:R-:W-:Y:S01]  /*494b0*/  IADD3 R10, P4, PT, R18, R13, RZ ;  /* 0x0000000d120a7210 */ /* 0x000fe20007f9e0ff */
[----:B------:R-:W-:-:S02]  /*494c0*/  IMAD.X R25, R19, 0x1, R0, P2 ;  /* 0x0000000113197824 */ /* 0x000fc400010e0600 */
[C---:B------:R-:W-:Y:S02]  /*494d0*/  IMAD.X R29, R19.reuse, 0x1, R4, P0 ;  /* 0x00000001131d7824 */ /* 0x040fe400000e0604 */
[----:B------:R-:W-:Y:S01]  /*494e0*/  IMAD.X R23, R19, 0x1, R14, P1 ;  /* 0x0000000113177824 */ /* 0x000fe200008e060e */
[----:B------:R1:W-:Y:S04]  /*494f0*/  STL.64 [R1+0xdc0], R24 ;  /* 0x000dc01801007387 */ /* 0x0003e80000100a00 */
[----:B-1----:R-:W3:Y:S04]  /*49500*/  LDL.LU.64 R24, [R1+0x1858] ;  /* 0x0018580001187983 */ /* 0x002ee80000300a00 */
[----:B------:R-:W-:Y:S01]  /*49510*/  STL [R1+0xde8], R10 ;  /* 0x000de80a01007387 */ /* 0x000fe20000100800 */
[----:B--2---:R-:W-:-:S05]  /*49520*/  SHF.R.S32.HI R20, RZ, 0x1f, R17 ;  /* 0x0000001fff147819 */ /* 0x004fca0000011411 */
[----:B------:R-:W-:Y:S04]  /*49530*/  STL.64 [R1+0x1848], R20 ;  /* 0x0018481401007387 */ /* 0x000fe80000100a00 */
[----:B------:R-:W-:Y:S04]  /*49540*/  STL.64 [R1+0x1838], R4 ;  /* 0x0018380401007387 */ /* 0x000fe80000100a00 */
[----:B------:R-:W-:Y:S04]  /*49550*/  STL.64 [R1+0xdd0], R28 ;  /* 0x000dd01c01007387 */ /* 0x000fe80000100a00 */
[----:B------:R1:W-:Y:S04]  /*49560*/  STL.64 [R1+0xdc8], R22 ;  /* 0x000dc81601007387 */ /* 0x0003e80000100a00 */
[----:B-1----:R-:W2:Y:S01]  /*49570*/  LDL.LU.64 R22, [R1+0x1850] ;  /* 0x0018500001167983 */ /* 0x002ea20000300a00 */
[----:B------:R-:W-:Y:S01]  /*49580*/  IADD3 R26, P3, PT, R18, R11, RZ ;  /* 0x0000000b121a7210 */ /* 0x000fe20007f7e0ff */
[----:B------:R-:W-:-:S02]  /*49590*/  IMAD.MOV.U32 R21, RZ, RZ, R11 ;  /* 0x000000ffff157224 */ /* 0x000fc400078e000b */
[----:B------:R-:W-:Y:S02]  /*495a0*/  IMAD.MOV.U32 R20, RZ, RZ, R10 ;  /* 0x000000ffff147224 */ /* 0x000fe400078e000a */
[C---:B------:R-:W-:Y:S02]  /*495b0*/  IMAD.X R21, R19.reuse, 0x1, R12, P4 ;  /* 0x0000000113157824 */ /* 0x040fe400020e060c */
[----:B------:R-:W-:Y:S01]  /*495c0*/  IMAD.X R27, R19, 0x1, R15, P3 ;  /* 0x00000001131b7824 */ /* 0x000fe200018e060f */
[----:B--2---:R-:W-:Y:S04]  /*495d0*/  STL.64 [R1+0x1818], R22 ;  /* 0x0018181601007387 */ /* 0x004fe80000100a00 */
[----:B------:R-:W-:Y:S04]  /*495e0*/  STL.64 [R1+0xdd8], R26 ;  /* 0x000dd81a01007387 */ /* 0x000fe80000100a00 */
[----:B------:R1:W-:Y:S04]  /*495f0*/  STL [R1+0xdec], R21 ;  /* 0x000dec1501007387 */ /* 0x0003e80000100800 */
[----:B-1----:R-:W2:Y:S01]  /*49600*/  LDL.LU.64 R20, [R1+0x1848] ;  /* 0x0018480001147983 */ /* 0x002ea20000300a00 */
[----:B------:R-:W-:-:S02]  /*49610*/  IADD3 R10, P2, PT, R17, R8, RZ ;  /* 0x00000008110a7210 */ /* 0x000fc40007f5e0ff */
[----:B------:R-:W-:-:S05]  /*49620*/  IADD3 R22, P1, PT, R17, R2, RZ ;  /* 0x0000000211167210 */ /* 0x000fca0007f3e0ff */
[----:B------:R-:W-:Y:S04]  /*49630*/  STL [R1+0xdf8], R22 ;  /* 0x000df81601007387 */ /* 0x000fe80000100800 */
[----:B---3--:R-:W-:Y:S04]  /*49640*/  STL.64 [R1+0x1828], R24 ;  /* 0x0018281801007387 */ /* 0x008fe80000100a00 */
[----:B------:R-:W-:Y:S01]  /*49650*/  STL [R1+0x1830], R25 ;  /* 0x0018301901007387 */ /* 0x000fe20000100800 */
[----:B--2---:R-:W-:-:S05]  /*49660*/  IMAD.X R11, R20, 0x1, R7, P2 ;  /* 0x00000001140b7824 */ /* 0x004fca00010e0607 */
[----:B------:R1:W-:Y:S04]  /*49670*/  STL.64 [R1+0xde0], R10 ;  /* 0x000de00a01007387 */ /* 0x0003e80000100a00 */
[----:B-1----:R-:W2:Y:S02]  /*49680*/  LDL.LU.64 R10, [R1+0x1840] ;  /* 0x00184000010a7983 */ /* 0x002ea40000300a00 */
[----:B--2---:R-:W-:-:S05]  /*49690*/  IADD3 R4, P2, PT, R17, R10, RZ ;  /* 0x0000000a11047210 */ /* 0x004fca0007f5e0ff */
[----:B------:R1:W-:Y:S04]  /*496a0*/  STL [R1+0xe18], R4 ;  /* 0x000e180401007387 */ /* 0x0003e80000100800 */
[----:B-1----:R-:W2:Y:S01]  /*496b0*/  LDL.LU.64 R4, [R1+0x1838] ;  /* 0x0018380001047983 */ /* 0x002ea20000300a00 */
[C---:B------:R-:W-:Y:S02]  /*496c0*/  IADD3 R28, P0, PT, R17.reuse, R16, RZ ;  /* 0x00000010111c7210 */ /* 0x040fe40007f1e0ff */
[C---:B------:R-:W-:Y:S01]  /*496d0*/  IADD3 R26, P3, PT, R17.reuse, R6, RZ ;  /* 0x00000006111a7210 */ /* 0x040fe20007f7e0ff */
[----:B------:R-:W-:Y:S01]  /*496e0*/  IMAD.MOV.U32 R24, RZ, RZ, R22 ;  /* 0x000000ffff187224 */ /* 0x000fe200078e0016 */
[C---:B------:R-:W-:Y:S01]  /*496f0*/  IADD3 R22, P4, PT, R17.reuse, R9, RZ ;  /* 0x0000000911167210 */ /* 0x040fe20007f9e0ff */
[----:B------:R-:W-:-:S02]  /*49700*/  VIADD R18, R17, UR4 ;  /* 0x0000000411127c36 */ /* 0x000fc40008000000 */
[----:B------:R-:W-:Y:S02]  /*49710*/  IMAD.MOV.U32 R25, RZ, RZ, R23 ;  /* 0x000000ffff197224 */ /* 0x000fe400078e0017 */
[C---:B------:R-:W-:Y:S02]  /*49720*/  IMAD.X R25, R20.reuse, 0x1, R3, P1 ;  /* 0x0000000114197824 */ /* 0x040fe400008e0603 */
[C---:B------:R-:W-:Y:S01]  /*49730*/  IMAD.X R27, R20.reuse, 0x1, R0, P3 ;  /* 0x00000001141b7824 */ /* 0x040fe200018e0600 */
[----:B------:R-:W-:Y:S01]  /*49740*/  IADD3 R24, P1, PT, R17, R13, RZ ;  /* 0x0000000d11187210 */ /* 0x000fe20007f3e0ff */
[----:B------:R-:W1:Y:S01]  /*49750*/  LDCU UR4, c[0x0][0x398] ;  /* 0x00007300ff0477ac */ /* 0x000e620008000800 */
[C---:B--2---:R-:W-:Y:S02]  /*49760*/  IMAD.X R29, R20.reuse, 0x1, R5, P0 ;  /* 0x00000001141d7824 */ /* 0x044fe400000e0605 */
[----:B------:R-:W-:-:S03]  /*49770*/  IMAD.X R23, R20, 0x1, R4, P4 ;  /* 0x0000000114177824 */ /* 0x000fc600020e0604 */
[----:B------:R2:W-:Y:S04]  /*49780*/  STL.64 [R1+0xe00], R28 ;  /* 0x000e001c01007387 */ /* 0x0005e80000100a00 */
[----:B------:R3:W-:Y:S04]  /*49790*/  STL [R1+0xdfc], R25 ;  /* 0x000dfc1901007387 */ /* 0x0007e80000100800 */
[----:B------:R-:W-:Y:S04]  /*497a0*/  STL.64 [R1+0xdf0], R26 ;  /* 0x000df01a01007387 */ /* 0x000fe80000100a00 */
[----:B------:R4:W-:Y:S01]  /*497b0*/  STL.64 [R1+0xe20], R22 ;  /* 0x000e201601007387 */ /* 0x0009e20000100a00 */
[----:B--2---:R-:W-:Y:S01]  /*497c0*/  IADD3 R28, P0, PT, R17, R11, RZ ;  /* 0x0000000b111c7210 */ /* 0x004fe20007f1e0ff */
[----:B------:R-:W-:-:S02]  /*497d0*/  VIADD R17, R18, UR5 ;  /* 0x0000000512117c36 */ /* 0x000fc40008000000 */
[----:B---3--:R-:W-:Y:S01]  /*497e0*/  IMAD.X R25, R20, 0x1, R12, P1 ;  /* 0x0000000114197824 */ /* 0x008fe200008e060c */
[----:B----4-:R-:W-:Y:S02]  /*497f0*/  IADD3 R22, P4, PT, R18, R16, RZ ;  /* 0x0000001012167210 */ /* 0x010fe40007f9e0ff */
[----:B------:R-:W-:Y:S01]  /*49800*/  SHF.R.S32.HI R19, RZ, 0x1f, R18 ;  /* 0x0000001fff137819 */ /* 0x000fe20000011412 */
[----:B------:R-:W-:Y:S01]  /*49810*/  IMAD.X R29, R20, 0x1, R15, P0 ;  /* 0x00000001141d7824 */ /* 0x000fe200000e060f */
[----:B------:R2:W-:Y:S01]  /*49820*/  STL.64 [R1+0x1810], R16 ;  /* 0x0018101001007387 */ /* 0x0005e20000100a00 */
[----:B------:R-:W-:Y:S01]  /*49830*/  IADD3 R26, P3, PT, R18, R8, RZ ;  /* 0x00000008121a7210 */ /* 0x000fe20007f7e0ff */
[----:B------:R-:W3:Y:S02]  /*49840*/  LDCU UR5, c[0x0][0x398] ;  /* 0x00007300ff0577ac */ /* 0x000ee40008000800 */
[----:B--2---:R0:W2:Y:S02]  /*49850*/  LDL.64 R16, [R1+0xe18] ;  /* 0x000e180001107983 */ /* 0x0040a40000100a00 */
[----:B--2---:R-:W-:-:S05]  /*49860*/  IMAD.X R17, R20, 0x1, R14, P2 ;  /* 0x0000000114117824 */ /* 0x004fca00010e060e */
[----:B------:R-:W-:Y:S04]  /*49870*/  STL [R1+0xe1c], R17 ;  /* 0x000e1c1101007387 */ /* 0x000fe80000100800 */
[----:B------:R2:W-:Y:S04]  /*49880*/  STL.64 [R1+0xe10], R28 ;  /* 0x000e101c01007387 */ /* 0x0005e80000100a00 */
[----:B--2---:R-:W2:Y:S04]  /*49890*/  LDL.LU R29, [R1+0x1834] ;  /* 0x00183400011d7983 */ /* 0x004ea80000300800 */
[----:B------:R4:W-:Y:S04]  /*498a0*/  STL.64 [R1+0xe08], R24 ;  /* 0x000e081801007387 */ /* 0x0009e80000100a00 */
[----:B----4-:R0:W4:Y:S01]  /*498b0*/  LDL.LU R25, [R1+0x1830] ;  /* 0x0018300001197983 */ /* 0x0101220000300800 */
[C---:B------:R-:W-:Y:S01]  /*498c0*/  IADD3 R24, P1, PT, R18.reuse, R9, RZ ;  /* 0x0000000912187210 */ /* 0x040fe20007f3e0ff */
[C---:B------:R-:W-:Y:S01]  /*498d0*/  IMAD.X R27, R19.reuse, 0x1, R7, P3 ;  /* 0x00000001131b7824 */ /* 0x040fe200018e0607 */
[----:B------:R-:W-:Y:S01]  /*498e0*/  IADD3 R28, P0, PT, R18, R6, RZ ;  /* 0x00000006121c7210 */ /* 0x000fe20007f1e0ff */
[----:B------:R-:W-:-:S02]  /*498f0*/  IMAD.X R23, R19, 0x1, R5, P4 ;  /* 0x0000000113177824 */ /* 0x000fc400020e0605 */
[----:B------:R4:W-:Y:S04]  /*49900*/  STL [R1+0xe68], R24 ;  /* 0x000e681801007387 */ /* 0x0009e80000100800 */
[----:B----4-:R-:W4:Y:S04]  /*49910*/  LDL.LU.64 R24, [R1+0x1828] ;  /* 0x0018280001187983 */ /* 0x010f280000300a00 */
[----:B------:R0:W-:Y:S04]  /*49920*/  STL.64 [R1+0xe28], R26 ;  /* 0x000e281a01007387 */ /* 0x0001e80000100a00 */
[----:B0-----:R-:W2:Y:S04]  /*49930*/  LDL.LU R27, [R1+0x1820] ;  /* 0x00182000011b7983 */ /* 0x001ea80000300800 */
[----:B------:R-:W-:Y:S04]  /*49940*/  STL [R1+0xe30], R28 ;  /* 0x000e301c01007387 */ /* 0x000fe80000100800 */
[----:B------:R0:W-:Y:S04]  /*49950*/  STL.64 [R1+0xe40], R22 ;  /* 0x000e401601007387 */ /* 0x0001e80000100a00 */
[----:B0-----:R-:W2:Y:S01]  /*49960*/  LDL.LU.64 R22, [R1+0x1818] ;  /* 0x0018180001167983 */ /* 0x001ea20000300a00 */
[----:B------:R-:W-:-:S02]  /*49970*/  IADD3 R16, P2, PT, R18, R2, RZ ;  /* 0x0000000212107210 */ /* 0x000fc40007f5e0ff */
[----:B------:R-:W-:-:S03]  /*49980*/  IADD3 R26, P3, PT, R18, R10, RZ ;  /* 0x0000000a121a7210 */ /* 0x000fc60007f7e0ff */
[----:B------:R-:W-:Y:S01]  /*49990*/  IMAD.X R17, R19, 0x1, R3, P2 ;  /* 0x0000000113117824 */ /* 0x000fe200010e0603 */
[----:B--2---:R-:W-:Y:S04]  /*499a0*/  STL.64 [R1+0x17e0], R22 ;  /* 0x0017e01601007387 */ /* 0x004fe80000100a00 */
[----:B------:R-:W-:Y:S04]  /*499b0*/  STL [R1+0xe60], R26 ;  /* 0x000e601a01007387 */ /* 0x000fe80000100800 */
[----:B------:R0:W-:Y:S04]  /*499c0*/  STL.64 [R1+0xe38], R16 ;  /* 0x000e381001007387 */ /* 0x0001e80000100a00 */
[----:B0-----:R-:W2:Y:S04]  /*499d0*/  LDL.LU.64 R16, [R1+0x1810] ;  /* 0x0018100001107983 */ /* 0x001ea80000300a00 */
[----:B----4-:R0:W-:Y:S04]  /*499e0*/  STL.64 [R1+0x17f0], R24 ;  /* 0x0017f01801007387 */ /* 0x0101e80000100a00 */
[----:B------:R4:W-:Y:S01]  /*499f0*/  STL [R1+0x17f8], R25 ;  /* 0x0017f81901007387 */ /* 0x0009e20000100800 */
[----:B--2---:R-:W-:-:S02]  /*49a00*/  VIADD R20, R17, UR6 ;  /* 0x0000000611147c36 */ /* 0x004fc40008000000 */
[----:B------:R-:W-:Y:S02]  /*49a10*/  IMAD.MOV.U32 R22, RZ, RZ, R28 ;  /* 0x000000ffff167224 */ /* 0x000fe400078e001c */
[----:B------:R-:W-:Y:S02]  /*49a20*/  IMAD.MOV.U32 R23, RZ, RZ, R29 ;  /* 0x000000ffff177224 */ /* 0x000fe400078e001d */
[----:B0-----:R-:W-:Y:S02]  /*49a30*/  IMAD.MOV.U32 R24, RZ, RZ, R26 ;  /* 0x000000ffff187224 */ /* 0x001fe400078e001a */
[----:B----4-:R-:W-:Y:S01]  /*49a40*/  IMAD.MOV.U32 R25, RZ, RZ, R27 ;  /* 0x000000ffff197224 */ /* 0x010fe200078e001b */
[----:B------:R-:W-:Y:S04]  /*49a50*/  STL.64 [R1+0x1800], R20 ;  /* 0x0018001401007387 */ /* 0x000fe80000100a00 */
[----:B------:R0:W-:Y:S01]  /*49a60*/  STL [R1+0x1808], R21 ;  /* 0x0018081501007387 */ /* 0x0001e20000100800 */
[----:B------:R-:W2:Y:S03]  /*49a70*/  LDCU UR6, c[0x0][0x398] ;  /* 0x00007300ff0677ac */ /* 0x000ea60008000800 */
[----:B0-----:R0:W4:Y:S01]  /*49a80*/  LDL.64 R20, [R1+0xe68] ;  /* 0x000e680001147983 */ /* 0x0011220000100a00 */
[----:B------:R-:W-:-:S02]  /*49a90*/  IADD3 R28, P4, PT, R18, R11, RZ ;  /* 0x0000000b121c7210 */ /* 0x000fc40007f9e0ff */
[----:B------:R-:W-:Y:S01]  /*49aa0*/  IADD3 R26, P2, PT, R18, R13, RZ ;  /* 0x0000000d121a7210 */ /* 0x000fe20007f5e0ff */
[----:B------:R-:W-:Y:S01]  /*49ab0*/  IMAD.X R23, R19, 0x1, R0, P0 ;  /* 0x0000000113177824 */ /* 0x000fe200000e0600 */
[----:B------:R-:W-:Y:S02]  /*49ac0*/  SHF.R.S32.HI R18, RZ, 0x1f, R17 ;  /* 0x0000001fff127819 */ /* 0x000fe40000011411 */
[----:B------:R-:W-:Y:S01]  /*49ad0*/  IADD3 R22, P0, PT, R17, R8, RZ ;  /* 0x0000000811167210 */ /* 0x000fe20007f1e0ff */
[C---:B------:R-:W-:Y:S02]  /*49ae0*/  IMAD.X R25, R19.reuse, 0x1, R14, P3 ;  /* 0x0000000113197824 */ /* 0x040fe400018e060e */
[C---:B------:R-:W-:Y:S01]  /*49af0*/  IMAD.X R29, R19.reuse, 0x1, R15, P4 ;  /* 0x00000001131d7824 */ /* 0x040fe200020e060f */
[----:B------:R0:W-:Y:S01]  /*49b00*/  STL [R1+0xe34], R23 ;  /* 0x000e341701007387 */ /* 0x0001e20000100800 */
[----:B------:R-:W-:Y:S02]  /*49b10*/  IMAD.X R27, R19, 0x1, R12, P2 ;  /* 0x00000001131b7824 */ /* 0x000fe400010e060c */
[----:B0-----:R-:W-:-:S02]  /*49b20*/  IMAD.X R23, R18, 0x1, R7, P0 ;  /* 0x0000000112177824 */ /* 0x001fc400000e0607 */
[----:B----4-:R-:W-:Y:S01]  /*49b30*/  IMAD.X R21, R19, 0x1, R4, P1 ;  /* 0x0000000113157824 */ /* 0x010fe200008e0604 */
[----:B------:R-:W-:-:S04]  /*49b40*/  IADD3 R20, P1, PT, R17, R16, RZ ;  /* 0x0000001011147210 */ /* 0x000fc80007f3e0ff */
[----:B------:R0:W-:Y:S04]  /*49b50*/  STL [R1+0xe6c], R21 ;  /* 0x000e6c1501007387 */ /* 0x0001e80000100800 */
[----:B------:R-:W-:Y:S04]  /*49b60*/  STL [R1+0xe64], R25 ;  /* 0x000e641901007387 */ /* 0x000fe80000100800 */
[----:B------:R-:W-:Y:S04]  /*49b70*/  STL.64 [R1+0xe58], R28 ;  /* 0x000e581c01007387 */ /* 0x000fe80000100a00 */
[----:B------:R-:W-:Y:S04]  /*49b80*/  STL.64 [R1+0xe50], R26 ;  /* 0x000e501a01007387 */ /* 0x000fe80000100a00 */
[----:B------:R-:W-:Y:S01]  /*49b90*/  STL.64 [R1+0xe48], R22 ;  /* 0x000e481601007387 */ /* 0x000fe20000100a00 */
[----:B0-----:R-:W-:-:S05]  /*49ba0*/  IMAD.X R21, R18, 0x1, R5, P1 ;  /* 0x0000000112157824 */ /* 0x001fca00008e0605 */
[----:B------:R0:W-:Y:S04]  /*49bb0*/  STL.64 [R1+0xe78], R20 ;  /* 0x000e781401007387 */ /* 0x0001e80000100a00 */
[----:B0-----:R0:W4:Y:S01]  /*49bc0*/  LDL.LU R21, [R1+0x1808] ;  /* 0x0018080001157983 */ /* 0x0011220000300800 */
[C---:B------:R-:W-:Y:S02]  /*49bd0*/  IADD3 R24, P3, PT, R17.reuse, R2, RZ ;  /* 0x0000000211187210 */ /* 0x040fe40007f7e0ff */
[----:B------:R-:W-:-:S03]  /*49be0*/  IADD3 R20, P1, PT, R17, R11, RZ ;  /* 0x0000000b11147210 */ /* 0x000fc60007f3e0ff */
[----:B------:R-:W-:Y:S02]  /*49bf0*/  IMAD.X R25, R18, 0x1, R3, P3 ;  /* 0x0000000112197824 */ /* 0x000fe400018e0603 */
[----:B------:R4:W-:Y:S04]  /*49c00*/  STL [R1+0xe90], R20 ;  /* 0x000e901401007387 */ /* 0x0009e80000100800 */
[----:B----4-:R-:W4:Y:S04]  /*49c10*/  LDL.LU.64 R20, [R1+0x1800] ;  /* 0x0018000001147983 */ /* 0x010f280000300a00 */
[----:B------:R0:W-:Y:S04]  /*49c20*/  STL.64 [R1+0xe70], R24 ;  /* 0x000e701801007387 */ /* 0x0001e80000100a00 */
[----:B0-----:R0:W2:Y:S01]  /*49c30*/  LDL.LU R25, [R1+0x17f8] ;  /* 0x0017f80001197983 */ /* 0x0010a20000300800 */
[----:B------:R-:W-:-:S02]  /*49c40*/  IADD3 R28, P4, PT, R17, R6, RZ ;  /* 0x00000006111c7210 */ /* 0x000fc40007f9e0ff */
[C---:B------:R-:W-:Y:S02]  /*49c50*/  IADD3 R26, P2, PT, R17.reuse, R9, RZ ;  /* 0x00000009111a7210 */ /* 0x040fe40007f5e0ff */
[C---:B------:R-:W-:Y:S02]  /*49c60*/  IADD3 R22, P0, PT, R17.reuse, R10, RZ ;  /* 0x0000000a11167210 */ /* 0x040fe40007f1e0ff */
[----:B------:R-:W-:Y:S01]  /*49c70*/  IADD3 R24, P3, PT, R17, R13, RZ ;  /* 0x0000000d11187210 */ /* 0x000fe20007f7e0ff */
[C---:B------:R-:W-:Y:S02]  /*49c80*/  IMAD.X R29, R18.reuse, 0x1, R0, P4 ;  /* 0x00000001121d7824 */ /* 0x040fe400020e0600 */
[C---:B------:R-:W-:Y:S02]  /*49c90*/  IMAD.X R27, R18.reuse, 0x1, R4, P2 ;  /* 0x00000001121b7824 */ /* 0x040fe400010e0604 */
[----:B------:R-:W-:Y:S01]  /*49ca0*/  IMAD.X R23, R18, 0x1, R14, P0 ;  /* 0x0000000112177824 */ /* 0x000fe200000e060e */
[----:B------:R2:W-:Y:S04]  /*49cb0*/  STL [R1+0xea0], R24 ;  /* 0x000ea01801007387 */ /* 0x0005e80000100800 */
[----:B--2---:R-:W2:Y:S04]  /*49cc0*/  LDL.LU.64 R24, [R1+0x17f0] ;  /* 0x0017f00001187983 */ /* 0x004ea80000300a00 */
[----:B------:R-:W-:Y:S04]  /*49cd0*/  STL.64 [R1+0xe88], R28 ;  /* 0x000e881c01007387 */ /* 0x000fe80000100a00 */
[----:B------:R0:W-:Y:S04]  /*49ce0*/  STL.64 [R1+0xe80], R26 ;  /* 0x000e801a01007387 */ /* 0x0001e80000100a00 */
[----:B0-----:R-:W2:Y:S04]  /*49cf0*/  LDL.LU R27, [R1+0x17e8] ;  /* 0x0017e800011b7983 */ /* 0x001ea80000300800 */
[----:B------:R0:W-:Y:S04]  /*49d00*/  STL.64 [R1+0xe98], R22 ;  /* 0x000e981601007387 */ /* 0x0001e80000100a00 */
[----:B0-----:R-:W2:Y:S01]  /*49d10*/  LDL.LU.64 R22, [R1+0x17e0] ;  /* 0x0017e00001167983 */ /* 0x001ea20000300a00 */
[----:B----4-:R-:W-:-:S03]  /*49d20*/  IADD3 R26, P2, PT, R20, R16, RZ ;  /* 0x00000010141a7210 */ /* 0x010fc60007f5e0ff */
[----:B--2---:R0:W-:Y:S04]  /*49d30*/  STL.64 [R1+0x17c0], R22 ;  /* 0x0017c01601007387 */ /* 0x0041e80000100a00 */
[----:B------:R-:W-:Y:S04]  /*49d40*/  STL [R1+0xeb0], R26 ;  /* 0x000eb01a01007387 */ /* 0x000fe80000100800 */
[----:B0-----:R0:W2:Y:S04]  /*49d50*/  LDL.64 R22, [R1+0xe90] ;  /* 0x000e900001167983 */ /* 0x0010a80000100a00 */
[----:B------:R-:W-:Y:S04]  /*49d60*/  STL.64 [R1+0x17c8], R24 ;  /* 0x0017c81801007387 */ /* 0x000fe80000100a00 */
[----:B------:R-:W-:Y:S04]  /*49d70*/  STL.64 [R1+0x17d0], R14 ;  /* 0x0017d00e01007387 */ /* 0x000fe80000100a00 */
[----:B------:R4:W-:Y:S01]  /*49d80*/  STL [R1+0x17d8], R15 ;  /* 0x0017d80f01007387 */ /* 0x0009e20000100800 */
[----:B--2---:R-:W-:-:S03]  /*49d90*/  IMAD.X R23, R18, 0x1, R15, P1 ;  /* 0x0000000112177824 */ /* 0x004fc600008e060f */
[----:B----4-:R0:W2:Y:S01]  /*49da0*/  LDL.64 R14, [R1+0xea0] ;  /* 0x000ea000010e7983 */ /* 0x0100a20000100a00 */
[----:B------:R-:W-:Y:S02]  /*49db0*/  SHF.R.S32.HI R19, RZ, 0x1f, R20 ;  /* 0x0000001fff137819 */ /* 0x000fe40000011414 */
[C---:B------:R-:W-:Y:S01]  /*49dc0*/  IADD3 R28, P4, PT, R20.reuse, R8, RZ ;  /* 0x00000008141c7210 */ /* 0x040fe20007f9e0ff */
[----:B------:R-:W-:Y:S01]  /*49dd0*/  IMAD.MOV.U32 R24, RZ, RZ, R26 ;  /* 0x000000ffff187224 */ /* 0x000fe200078e001a */
[C---:B------:R-:W-:Y:S01]  /*49de0*/  IADD3 R26, P0, PT, R20.reuse, R2, RZ ;  /* 0x00000002141a7210 */ /* 0x040fe20007f1e0ff */
[----:B------:R-:W-:Y:S02]  /*49df0*/  IMAD.MOV.U32 R25, RZ, RZ, R27 ;  /* 0x000000ffff197224 */ /* 0x000fe400078e001b */
[C---:B------:R-:W-:Y:S02]  /*49e00*/  IMAD.X R25, R19.reuse, 0x1, R5, P2 ;  /* 0x0000000113197824 */ /* 0x040fe400010e0605 */
[C---:B------:R-:W-:Y:S01]  /*49e10*/  IMAD.X R29, R19.reuse, 0x1, R7, P4 ;  /* 0x00000001131d7824 */ /* 0x040fe200020e0607 */
[----:B------:R4:W-:Y:S01]  /*49e20*/  STL [R1+0xe94], R23 ;  /* 0x000e941701007387 */ /* 0x0009e20000100800 */
[----:B------:R-:W-:Y:S01]  /*49e30*/  IMAD.X R27, R19, 0x1, R3, P0 ;  /* 0x00000001131b7824 */ /* 0x000fe200000e0603 */
[----:B------:R-:W-:-:S05]  /*49e40*/  IADD3 R22, P1, PT, R20, R6, RZ ;  /* 0x0000000614167210 */ /* 0x000fca0007f3e0ff */
[----:B----4-:R-:W-:Y:S02]  /*49e50*/  IMAD.X R23, R19, 0x1, R0, P1 ;  /* 0x0000000113177824 */ /* 0x010fe400008e0600 */
[----:B--2---:R-:W-:Y:S01]  /*49e60*/  IMAD.X R15, R18, 0x1, R12, P3 ;  /* 0x00000001120f7824 */ /* 0x004fe200018e060c */
[----:B------:R-:W-:-:S04]  /*49e70*/  IADD3 R14, P3, PT, R20, R9, RZ ;  /* 0x00000009140e7210 */ /* 0x000fc80007f7e0ff */
[----:B------:R2:W-:Y:S04]  /*49e80*/  STL [R1+0xea4], R15 ;  /* 0x000ea40f01007387 */ /* 0x0005e80000100800 */
[----:B------:R-:W-:Y:S04]  /*49e90*/  STL.64 [R1+0xeb8], R28 ;  /* 0x000eb81c01007387 */ /* 0x000fe80000100a00 */
[----:B------:R-:W-:Y:S04]  /*49ea0*/  STL [R1+0xeb4], R25 ;  /* 0x000eb41901007387 */ /* 0x000fe80000100800 */
[----:B------:R4:W-:Y:S01]  /*49eb0*/  STL.64 [R1+0xec0], R26 ;  /* 0x000ec01a01007387 */ /* 0x0009e20000100a00 */
[----:B--2---:R-:W-:Y:S01]  /*49ec0*/  IMAD.X R15, R19, 0x1, R4, P3 ;  /* 0x00000001130f7824 */ /* 0x004fe200018e0604 */
[----:B----4-:R-:W-:-:S02]  /*49ed0*/  IADD3 R26, P0, PT, R20, R13, RZ ;  /* 0x0000000d141a7210 */ /* 0x010fc40007f1e0ff */
[----:B------:R-:W2:Y:S04]  /*49ee0*/  LDL.LU R27, [R1+0x17dc] ;  /* 0x0017dc00011b7983 */ /* 0x000ea80000300800 */
[----:B------:R-:W-:Y:S04]  /*49ef0*/  STL [R1+0xee0], R26 ;  /* 0x000ee01a01007387 */ /* 0x000fe80000100800 */
[----:B------:R-:W-:Y:S04]  /*49f00*/  STL.64 [R1+0xed0], R22 ;  /* 0x000ed01601007387 */ /* 0x000fe80000100a00 */
[----:B------:R4:W-:Y:S04]  /*49f10*/  STL.64 [R1+0xec8], R14 ;  /* 0x000ec80e01007387 */ /* 0x0009e80000100a00 */
[----:B----4-:R0:W4:Y:S01]  /*49f20*/  LDL.LU R15, [R1+0x17d8] ;  /* 0x0017d800010f7983 */ /* 0x0101220000300800 */
[----:B------:R-:W-:-:S05]  /*49f30*/  VIADD R17, R20, UR44 ;  /* 0x0000002c14117c36 */ /* 0x000fca0008000000 */
[----:B------:R-:W-:-:S05]  /*49f40*/  IADD3 R14, P3, PT, R17, R16, RZ ;  /* 0x00000010110e7210 */ /* 0x000fca0007f7e0ff */
[----:B------:R4:W-:Y:S04]  /*49f50*/  STL [R1+0xef8], R14 ;  /* 0x000ef80e01007387 */ /* 0x0009e80000100800 */
[----:B----4-:R-:W4:Y:S01]  /*49f60*/  LDL.LU.64 R14, [R1+0x17d0] ;  /* 0x0017d000010e7983 */ /* 0x010f220000300a00 */
[C---:B------:R-:W-:Y:S02]  /*49f70*/  IADD3 R28, P4, PT, R20.reuse, R10, RZ ;  /* 0x0000000a141c7210 */ /* 0x040fe40007f9e0ff */
[----:B------:R-:W-:Y:S02]  /*49f80*/  IADD3 R24, P2, PT, R20, R11, RZ ;  /* 0x0000000b14187210 */ /* 0x000fe40007f5e0ff */
[----:B------:R-:W-:Y:S02]  /*49f90*/  SHF.R.S32.HI R20, RZ, 0x1f, R17 ;  /* 0x0000001fff147819 */ /* 0x000fe40000011411 */
[----:B------:R-:W-:-:S05]  /*49fa0*/  IADD3 R22, P1, PT, R17, R8, RZ ;  /* 0x0000000811167210 */ /* 0x000fca0007f3e0ff */
[----:B------:R-:W-:Y:S02]  /*49fb0*/  IMAD.X R23, R20, 0x1, R7, P1 ;  /* 0x0000000114177824 */ /* 0x000fe400008e0607 */
[C---:B----4-:R-:W-:Y:S02]  /*49fc0*/  IMAD.X R29, R19.reuse, 0x1, R14, P4 ;  /* 0x00000001131d7824 */ /* 0x050fe400020e060e */
[----:B------:R-:W-:-:S03]  /*49fd0*/  IMAD.X R25, R19, 0x1, R15, P2 ;  /* 0x0000000113197824 */ /* 0x000fc600010e060f */
[----:B------:R-:W-:Y:S04]  /*49fe0*/  STL.64 [R1+0xed8], R28 ;  /* 0x000ed81c01007387 */ /* 0x000fe80000100a00 */
[----:B------:R4:W-:Y:S04]  /*49ff0*/  STL.64 [R1+0xee8], R24 ;  /* 0x000ee81801007387 */ /* 0x0009e80000100a00 */
[----:B----4-:R-:W4:Y:S04]  /*4a000*/  LDL.LU.64 R24, [R1+0x17c8] ;  /* 0x0017c80001187983 */ /* 0x010f280000300a00 */
[----:B------:R-:W-:Y:S04]  /*4a010*/  STL.64 [R1+0x17b0], R14 ;  /* 0x0017b00e01007387 */ /* 0x000fe80000100a00 */
[----:B------:R2:W-:Y:S02]  /*4a020*/  STL [R1+0x17b8], R15 ;  /* 0x0017b80f01007387 */ /* 0x0005e40000100800 */
[----:B--2---:R-:W-:-:S02]  /*4a030*/  IMAD.MOV.U32 R15, RZ, RZ, R27 ;  /* 0x000000ffff0f7224 */ /* 0x004fc400078e001b */
[----:B------:R-:W-:Y:S02]  /*4a040*/  IMAD.X R15, R19, 0x1, R12, P0 ;  /* 0x00000001130f7824 */ /* 0x000fe400000e060c */
[----:B------:R-:W-:Y:S01]  /*4a050*/  IMAD.MOV.U32 R14, RZ, RZ, R26 ;  /* 0x000000ffff0e7224 */ /* 0x000fe200078e001a */
[C---:B------:R-:W-:Y:S02]  /*4a060*/  IADD3 R26, P2, PT, R17.reuse, R6, RZ ;  /* 0x00000006111a7210 */ /* 0x040fe40007f5e0ff */
[----:B------:R-:W-:Y:S04]  /*4a070*/  STL [R1+0xee4], R15 ;  /* 0x000ee40f01007387 */ /* 0x000fe80000100800 */
[----:B------:R2:W-:Y:S04]  /*4a080*/  STL.64 [R1+0xef0], R22 ;  /* 0x000ef01601007387 */ /* 0x0005e80000100a00 */
[----:B--2---:R-:W2:Y:S04]  /*4a090*/  LDL.LU.64 R22, [R1+0x17c0] ;  /* 0x0017c00001167983 */ /* 0x004ea80000300a00 */
[----:B------:R0:W-:Y:S04]  /*4a0a0*/  STL.64 [R1+0x17a8], R6 ;  /* 0x0017a80601007387 */ /* 0x0001e80000100a00 */
[----:B0-----:R0:W3:Y:S01]  /*4a0b0*/  LDL.64 R6, [R1+0xef8] ;  /* 0x000ef80001067983 */ /* 0x0010e20000100a00 */
[----:B------:R-:W-:-:S02]  /*4a0c0*/  IADD3 R28, P4, PT, R17, R2, RZ ;  /* 0x00000002111c7210 */ /* 0x000fc40007f9e0ff */
[----:B------:R-:W-:Y:S01]  /*4a0d0*/  IADD3 R14, P0, PT, R17, R9, RZ ;  /* 0x00000009110e7210 */ /* 0x000fe20007f1e0ff */
[C---:B------:R-:W-:Y:S02]  /*4a0e0*/  IMAD.X R27, R20.reuse, 0x1, R0, P2 ;  /* 0x00000001141b7824 */ /* 0x040fe400010e0600 */
[C---:B------:R-:W-:Y:S02]  /*4a0f0*/  IMAD.X R29, R20.reuse, 0x1, R3, P4 ;  /* 0x00000001141d7824 */ /* 0x040fe400020e0603 */
[C---:B------:R-:W-:Y:S01]  /*4a100*/  IMAD.X R15, R20.reuse, 0x1, R4, P0 ;  /* 0x00000001140f7824 */ /* 0x040fe200000e0604 */
[----:B--2---:R-:W-:Y:S01]  /*4a110*/  STL.64 [R1+0x1788], R22 ;  /* 0x0017881601007387 */ /* 0x004fe20000100a00 */
[----:B---3--:R-:W-:-:S05]  /*4a120*/  IMAD.X R7, R20, 0x1, R5, P3 ;  /* 0x0000000114077824 */ /* 0x008fca00018e0605 */
[----:B------:R-:W-:Y:S04]  /*4a130*/  STL [R1+0xefc], R7 ;  /* 0x000efc0701007387 */ /* 0x000fe80000100800 */
[----:B------:R-:W-:Y:S04]  /*4a140*/  STL.64 [R1+0xf00], R28 ;  /* 0x000f001c01007387 */ /* 0x000fe80000100a00 */
[----:B------:R-:W-:Y:S04]  /*4a150*/  STL.64 [R1+0xf10], R26 ;  /* 0x000f101a01007387 */ /* 0x000fe80000100a00 */
[----:B------:R2:W-:Y:S04]  /*4a160*/  STL.64 [R1+0xf08], R14 ;  /* 0x000f080e01007387 */ /* 0x0005e80000100a00 */
[----:B--2---:R0:W2:Y:S01]  /*4a170*/  LDL.LU R15, [R1+0x17b8] ;  /* 0x0017b800010f7983 */ /* 0x0040a20000300800 */
[C---:B------:R-:W-:Y:S01]  /*4a180*/  VIADD R18, R17.reuse, UR7 ;  /* 0x0000000711127c36 */ /* 0x040fe20008000000 */
[----:B------:R-:W-:-:S02]  /*4a190*/  IADD3 R22, P1, PT, R17, R10, RZ ;  /* 0x0000000a11167210 */ /* 0x000fc40007f3e0ff */
[C---:B------:R-:W-:Y:S02]  /*4a1a0*/  IADD3 R6, P3, PT, R17.reuse, R11, RZ ;  /* 0x0000000b11067210 */ /* 0x040fe40007f7e0ff */
[----:B------:R-:W-:Y:S01]  /*4a1b0*/  IADD3 R28, P4, PT, R17, R13, RZ ;  /* 0x0000000d111c7210 */ /* 0x000fe20007f9e0ff */
[----:B------:R-:W3:Y:S01]  /*4a1c0*/  LDCU UR7, c[0x0][0x398] ;  /* 0x00007300ff0777ac */ /* 0x000ee20008000800 */
[----:B------:R-:W-:-:S05]  /*4a1d0*/  IADD3 R14, P0, PT, R18, R16, RZ ;  /* 0x00000010120e7210 */ /* 0x000fca0007f1e0ff */
[----:B------:R2:W-:Y:S04]  /*4a1e0*/  STL [R1+0xf40], R14 ;  /* 0x000f400e01007387 */ /* 0x0005e80000100800 */
[----:B--2---:R-:W2:Y:S01]  /*4a1f0*/  LDL.LU.64 R14, [R1+0x17b0] ;  /* 0x0017b000010e7983 */ /* 0x004ea20000300a00 */
[C---:B------:R-:W-:Y:S01]  /*4a200*/  VIADD R17, R18.reuse, UR8 ;  /* 0x0000000812117c36 */ /* 0x040fe20008000000 */
[----:B------:R-:W-:Y:S02]  /*4a210*/  SHF.R.S32.HI R19, RZ, 0x1f, R18 ;  /* 0x0000001fff137819 */ /* 0x000fe40000011412 */
[----:B------:R-:W-:Y:S01]  /*4a220*/  IADD3 R26, P2, PT, R18, R8, RZ ;  /* 0x00000008121a7210 */ /* 0x000fe20007f5e0ff */
[C---:B------:R-:W-:Y:S01]  /*4a230*/  IMAD.X R29, R20.reuse, 0x1, R12, P4 ;  /* 0x00000001141d7824 */ /* 0x040fe200020e060c */
[----:B------:R-:W0:Y:S01]  /*4a240*/  LDCU UR8, c[0x0][0x398] ;  /* 0x00007300ff0877ac */ /* 0x000e220008000800 */
[----:B------:R-:W-:Y:S01]  /*4a250*/  STL.64 [R1+0x1790], R16 ;  /* 0x0017901001007387 */ /* 0x000fe20000100a00 */
[----:B--2---:R-:W-:-:S02]  /*4a260*/  IMAD.X R23, R20, 0x1, R14, P1 ;  /* 0x0000000114177824 */ /* 0x004fc400008e060e */
[----:B------:R-:W-:-:S03]  /*4a270*/  IMAD.X R7, R20, 0x1, R15, P3 ;  /* 0x0000000114077824 */ /* 0x000fc600018e060f */
[----:B------:R2:W-:Y:S04]  /*4a280*/  STL.64 [R1+0xf18], R22 ;  /* 0x000f181601007387 */ /* 0x0005e80000100a00 */
[----:B------:R0:W-:Y:S01]  /*4a290*/  STL.64 [R1+0x1798], R2 ;  /* 0x0017980201007387 */ /* 0x0001e20000100a00 */
[----:B--2---:R-:W-:-:S03]  /*4a2a0*/  IADD3 R22, P1, PT, R18, R2, RZ ;  /* 0x0000000212167210 */ /* 0x004fc60007f3e0ff */
[----:B0-----:R0:W2:Y:S04]  /*4a2b0*/  LDL.64 R2, [R1+0xf40] ;  /* 0x000f400001027983 */ /* 0x0010a80000100a00 */
[----:B------:R0:W-:Y:S04]  /*4a2c0*/  STL.64 [R1+0xf28], R6 ;  /* 0x000f280601007387 */ /* 0x0001e80000100a00 */
[----:B0-----:R-:W3:Y:S04]  /*4a2d0*/  LDL.LU.64 R6, [R1+0x17a8] ;  /* 0x0017a80001067983 */ /* 0x001ee80000300a00 */
[----:B------:R-:W-:Y:S04]  /*4a2e0*/  STL.64 [R1+0x1780], R14 ;  /* 0x0017800e01007387 */ /* 0x000fe80000100a00 */
[----:B------:R0:W-:Y:S02]  /*4a2f0*/  STL.64 [R1+0xf20], R28 ;  /* 0x000f201c01007387 */ /* 0x0001e40000100a00 */
[----:B0-----:R-:W-:-:S02]  /*4a300*/  IADD3 R28, P4, PT, R18, R9, RZ ;  /* 0x00000009121c7210 */ /* 0x001fc40007f9e0ff */
[----:B------:R-:W4:Y:S01]  /*4a310*/  LDL.LU R29, [R1+0x17a0] ;  /* 0x0017a000011d7983 */ /* 0x000f220000300800 */
[C---:B--2---:R-:W-:Y:S01]  /*4a320*/  IMAD.X R3, R19.reuse, 0x1, R5, P0 ;  /* 0x0000000113037824 */ /* 0x044fe200000e0605 */
[----:B---3--:R-:W-:Y:S01]  /*4a330*/  IADD3 R16, P3, PT, R18, R6, RZ ;  /* 0x0000000612107210 */ /* 0x008fe20007f7e0ff */
[----:B------:R-:W-:-:S04]  /*4a340*/  IMAD.X R27, R19, 0x1, R7, P2 ;  /* 0x00000001131b7824 */ /* 0x000fc800010e0607 */
[----:B------:R-:W-:Y:S04]  /*4a350*/  STL [R1+0xf58], R16 ;  /* 0x000f581001007387 */ /* 0x000fe80000100800 */
[----:B------:R-:W-:Y:S04]  /*4a360*/  STL.64 [R1+0xf30], R26 ;  /* 0x000f301a01007387 */ /* 0x000fe80000100a00 */
[----:B------:R-:W-:Y:S04]  /*4a370*/  STL [R1+0xf50], R28 ;  /* 0x000f501c01007387 */ /* 0x000fe80000100800 */
[----:B------:R0:W-:Y:S04]  /*4a380*/  STL [R1+0xf44], R3 ;  /* 0x000f440301007387 */ /* 0x0001e80000100800 */
[----:B0-----:R-:W2:Y:S01]  /*4a390*/  LDL.LU.64 R2, [R1+0x1798] ;  /* 0x0017980001027983 */ /* 0x001ea20000300a00 */
[----:B------:R-:W-:-:S02]  /*4a3a0*/  IADD3 R26, P2, PT, R18, R10, RZ ;  /* 0x0000000a121a7210 */ /* 0x000fc40007f5e0ff */
[----:B------:R-:W-:Y:S01]  /*4a3b0*/  IADD3 R14, P0, PT, R18, R11, RZ ;  /* 0x0000000b120e7210 */ /* 0x000fe20007f1e0ff */
[----:B------:R0:W-:Y:S02]  /*4a3c0*/  STL.64 [R1+0x1778], R10 ;  /* 0x0017780a01007387 */ /* 0x0001e40000100a00 */
[----:B0-----:R-:W-:Y:S02]  /*4a3d0*/  IMAD.MOV.U32 R10, RZ, RZ, R16 ;  /* 0x000000ffff0a7224 */ /* 0x001fe400078e0010 */
[----:B------:R-:W-:Y:S02]  /*4a3e0*/  IMAD.MOV.U32 R11, RZ, RZ, R17 ;  /* 0x000000ffff0b7224 */ /* 0x000fe400078e0011 */
[----:B------:R-:W3:Y:S01]  /*4a3f0*/  LDL.LU.64 R16, [R1+0x1790] ;  /* 0x0017900001107983 */ /* 0x000ee20000300a00 */
[----:B--2---:R-:W-:-:S05]  /*4a400*/  IMAD.X R23, R19, 0x1, R3, P1 ;  /* 0x0000000113177824 */ /* 0x004fca00008e0603 */
[----:B------:R0:W-:Y:S04]  /*4a410*/  STL.64 [R1+0xf48], R22 ;  /* 0x000f481601007387 */ /* 0x0001e80000100a00 */
[----:B0-----:R-:W2:Y:S04]  /*4a420*/  LDL.LU.64 R22, [R1+0x1788] ;  /* 0x0017880001167983 */ /* 0x001ea80000300a00 */
[----:B------:R-:W-:Y:S04]  /*4a430*/  STL [R1+0xf80], R14 ;  /* 0x000f800e01007387 */ /* 0x000fe80000100800 */
[----:B----4-:R0:W-:Y:S02]  /*4a440*/  STL.64 [R1+0x1768], R24 ;  /* 0x0017681801007387 */ /* 0x0101e40000100a00 */
[----:B0-----:R-:W-:-:S02]  /*4a450*/  IMAD.MOV.U32 R24, RZ, RZ, R14 ;  /* 0x000000ffff187224 */ /* 0x001fc400078e000e */
[----:B------:R-:W-:Y:S02]  /*4a460*/  IMAD.MOV.U32 R25, RZ, RZ, R15 ;  /* 0x000000ffff197224 */ /* 0x000fe400078e000f */
[----:B------:R-:W4:Y:S01]  /*4a470*/  LDL.LU.64 R14, [R1+0x1780] ;  /* 0x00178000010e7983 */ /* 0x000f220000300a00 */
[----:B------:R-:W-:Y:S01]  /*4a480*/  IMAD.X R11, R19, 0x1, R0, P3 ;  /* 0x00000001130b7824 */ /* 0x000fe200018e0600 */
[----:B---3--:R-:W-:Y:S02]  /*4a490*/  SHF.R.S32.HI R20, RZ, 0x1f, R17 ;  /* 0x0000001fff147819 */ /* 0x008fe40000011411 */
[----:B------:R-:W-:Y:S01]  /*4a4a0*/  IADD3 R10, P3, PT, R17, R8, RZ ;  /* 0x00000008110a7210 */ /* 0x000fe20007f7e0ff */
[----:B--2---:R0:W-:Y:S04]  /*4a4b0*/  STL.64 [R1+0x1758], R22 ;  /* 0x0017581601007387 */ /* 0x0041e80000100a00 */
[----:B------:R2:W-:Y:S04]  /*4a4c0*/  STL [R1+0xf5c], R11 ;  /* 0x000f5c0b01007387 */ /* 0x0005e80000100800 */
[----:B------:R-:W-:Y:S01]  /*4a4d0*/  STL.64 [R1+0x1770], R4 ;  /* 0x0017700401007387 */ /* 0x000fe20000100a00 */
[----:B0-----:R-:W-:-:S02]  /*4a4e0*/  IMAD.MOV.U32 R22, RZ, RZ, R28 ;  /* 0x000000ffff167224 */ /* 0x001fc400078e001c */
[----:B------:R-:W-:Y:S01]  /*4a4f0*/  IMAD.MOV.U32 R23, RZ, RZ, R29 ;  /* 0x000000ffff177224 */ /* 0x000fe200078e001d */
[----:B------:R-:W-:Y:S01]  /*4a500*/  IADD3 R28, P1, PT, R18, R13, RZ ;  /* 0x0000000d121c7210 */ /* 0x000fe20007f3e0ff */
[C---:B------:R-:W-:Y:S02]  /*4a510*/  IMAD.X R23, R19.reuse, 0x1, R4, P4 ;  /* 0x0000000113177824 */ /* 0x040fe400020e0604 */
[C---:B----4-:R-:W-:Y:S02]  /*4a520*/  IMAD.X R27, R19.reuse, 0x1, R14, P2 ;  /* 0x00000001131b7824 */ /* 0x050fe400010e060e */
[C---:B------:R-:W-:Y:S02]  /*4a530*/  IMAD.X R25, R19.reuse, 0x1, R15, P0 ;  /* 0x0000000113197824 */ /* 0x040fe400000e060f */
[----:B------:R-:W-:Y:S01]  /*4a540*/  IMAD.X R29, R19, 0x1, R12, P1 ;  /* 0x00000001131d7824 */ /* 0x000fe200008e060c */
[----:B------:R-:W-:Y:S01]  /*4a550*/  STL [R1+0xf54], R23 ;  /* 0x000f541701007387 */ /* 0x000fe20000100800 */
[----:B--2---:R-:W-:-:S03]  /*4a560*/  IMAD.X R11, R20, 0x1, R7, P3 ;  /* 0x00000001140b7824 */ /* 0x004fc600018e0607 */
[----:B------:R-:W-:Y:S04]  /*4a570*/  STL.64 [R1+0xf68], R26 ;  /* 0x000f681a01007387 */ /* 0x000fe80000100a00 */
[----:B------:R-:W-:Y:S04]  /*4a580*/  STL.64 [R1+0x1760], R14 ;  /* 0x0017600e01007387 */ /* 0x000fe80000100a00 */
[----:B------:R-:W-:Y:S04]  /*4a590*/  STL [R1+0xf84], R25 ;  /* 0x000f841901007387 */ /* 0x000fe80000100800 */
[----:B------:R-:W-:Y:S04]  /*4a5a0*/  STL.64 [R1+0xf70], R28 ;  /* 0x000f701c01007387 */ /* 0x000fe80000100a00 */
[----:B------:R0:W-:Y:S04]  /*4a5b0*/  STL.64 [R1+0xf78], R10 ;  /* 0x000f780a01007387 */ /* 0x0001e80000100a00 */
[----:B0-----:R-:W2:Y:S02]  /*4a5c0*/  LDL.LU.64 R10, [R1+0x1778] ;  /* 0x00177800010a7983 */ /* 0x001ea40000300a00 */
[----:B--2---:R-:W-:-:S05]  /*4a5d0*/  IADD3 R4, P3, PT, R17, R10, RZ ;  /* 0x0000000a11047210 */ /* 0x004fca0007f7e0ff */
[----:B------:R0:W-:Y:S04]  /*4a5e0*/  STL [R1+0xfb0], R4 ;  /* 0x000fb00401007387 */ /* 0x0001e80000100800 */
[----:B0-----:R-:W2:Y:S01]  /*4a5f0*/  LDL.LU.64 R4, [R1+0x1770] ;  /* 0x0017700001047983 */ /* 0x001ea20000300a00 */
[C---:B------:R-:W-:Y:S02]  /*4a600*/  IADD3 R22, P4, PT, R17.reuse, R16, RZ ;  /* 0x0000001011167210 */ /* 0x040fe40007f9e0ff */
[C---:B------:R-:W-:Y:S02]  /*4a610*/  IADD3 R26, P2, PT, R17.reuse, R2, RZ ;  /* 0x00000002111a7210 */ /* 0x040fe40007f5e0ff */
[C---:B------:R-:W-:Y:S01]  /*4a620*/  IADD3 R24, P0, PT, R17.reuse, R6, RZ ;  /* 0x0000000611187210 */ /* 0x040fe20007f1e0ff */
[C---:B------:R-:W-:Y:S01]  /*4a630*/  VIADD R18, R17.reuse, UR9 ;  /* 0x0000000911127c36 */ /* 0x040fe20008000000 */
[----:B------:R-:W-:Y:S01]  /*4a640*/  IADD3 R28, P1, PT, R17, R9, RZ ;  /* 0x00000009111c7210 */ /* 0x000fe20007f3e0ff */
[----:B------:R-:W0:Y:S01]  /*4a650*/  LDCU UR9, c[0x0][0x398] ;  /* 0x00007300ff0977ac */ /* 0x000e220008000800 */
[----:B------:R-:W-:-:S02]  /*4a660*/  IMAD.X R27, R20, 0x1, R3, P2 ;  /* 0x00000001141b7824 */ /* 0x000fc400010e0603 */
[----:B------:R-:W-:Y:S01]  /*4a670*/  IMAD.X R25, R20, 0x1, R0, P0 ;  /* 0x0000000114197824 */ /* 0x000fe200000e0600 */
[----:B------:R-:W-:Y:S01]  /*4a680*/  IADD3 R14, P0, PT, R18, R8, RZ ;  /* 0x00000008120e7210 */ /* 0x000fe20007f1e0ff */
[C---:B--2---:R-:W-:Y:S02]  /*4a690*/  IMAD.X R23, R20.reuse, 0x1, R5, P4 ;  /* 0x0000000114177824 */ /* 0x044fe400020e0605 */
[----:B------:R-:W-:-:S03]  /*4a6a0*/  IMAD.X R29, R20, 0x1, R4, P1 ;  /* 0x00000001141d7824 */ /* 0x000fc600008e0604 */
[----:B------:R2:W-:Y:S04]  /*4a6b0*/  STL.64 [R1+0xf88], R22 ;  /* 0x000f881601007387 */ /* 0x0005e80000100a00 */
[----:B------:R3:W-:Y:S04]  /*4a6c0*/  STL.64 [R1+0xf98], R26 ;  /* 0x000f981a01007387 */ /* 0x0007e80000100a00 */
[----:B------:R4:W-:Y:S01]  /*4a6d0*/  STL.64 [R1+0xf90], R24 ;  /* 0x000f901801007387 */ /* 0x0009e20000100a00 */
[C---:B--2---:R-:W-:Y:S02]  /*4a6e0*/  IADD3 R22, P4, PT, R17.reuse, R11, RZ ;  /* 0x0000000b11167210 */ /* 0x044fe40007f9e0ff */
[----:B---3--:R-:W-:Y:S01]  /*4a6f0*/  IADD3 R26, P2, PT, R17, R13, RZ ;  /* 0x0000000d111a7210 */ /* 0x008fe20007f5e0ff */
[----:B------:R-:W-:Y:S01]  /*4a700*/  VIADD R17, R18, UR10 ;  /* 0x0000000a12117c36 */ /* 0x000fe20008000000 */
[----:B----4-:R-:W2:Y:S04]  /*4a710*/  LDL.LU.64 R24, [R1+0x1768] ;  /* 0x0017680001187983 */ /* 0x010ea80000300a00 */
[----:B------:R3:W-:Y:S01]  /*4a720*/  STL [R1+0xfc0], R14 ;  /* 0x000fc00e01007387 */ /* 0x0007e20000100800 */
[----:B------:R-:W-:Y:S01]  /*4a730*/  SHF.R.S32.HI R19, RZ, 0x1f, R18 ;  /* 0x0000001fff137819 */ /* 0x000fe20000011412 */
[----:B------:R-:W-:Y:S01]  /*4a740*/  IMAD.X R27, R20, 0x1, R12, P2 ;  /* 0x00000001141b7824 */ /* 0x000fe200010e060c */
[----:B------:R-:W4:Y:S01]  /*4a750*/  LDCU UR10, c[0x0][0x398] ;  /* 0x00007300ff0a77ac */ /* 0x000f220008000800 */
[----:B---3--:R-:W3:Y:S04]  /*4a760*/  LDL.LU.64 R14, [R1+0x1760] ;  /* 0x00176000010e7983 */ /* 0x008ee80000300a00 */
[----:B------:R0:W-:Y:S04]  /*4a770*/  STL.64 [R1+0xfb8], R28 ;  /* 0x000fb81c01007387 */ /* 0x0001e80000100a00 */
[----:B------:R1:W-:Y:S01]  /*4a780*/  STL.64 [R1+0x1750], R16 ;  /* 0x0017501001007387 */ /* 0x0003e20000100a00 */
[----:B0-----:R-:W-:-:S03]  /*4a790*/  IADD3 R28, P1, PT, R18, R16, RZ ;  /* 0x00000010121c7210 */ /* 0x001fc60007f3e0ff */
[----:B-1----:R0:W2:Y:S01]  /*4a7a0*/  LDL.64 R16, [R1+0xfb0] ;  /* 0x000fb00001107983 */ /* 0x0020a20000100a00 */
[C---:B---3--:R-:W-:Y:S02]  /*4a7b0*/  IMAD.X R23, R20.reuse, 0x1, R15, P4 ;  /* 0x0000000114177824 */ /* 0x048fe400020e060f */
[----:B--2---:R-:W-:-:S05]  /*4a7c0*/  IMAD.X R17, R20, 0x1, R14, P3 ;  /* 0x0000000114117824 */ /* 0x004fca00018e060e */
[----:B------:R-:W-:Y:S04]  /*4a7d0*/  STL [R1+0xfb4], R17 ;  /* 0x000fb41101007387 */ /* 0x000fe80000100800 */
[----:B------:R1:W-:Y:S04]  /*4a7e0*/  STL.64 [R1+0xfa8], R22 ;  /* 0x000fa81601007387 */ /* 0x0003e80000100a00 */
[----:B-1----:R-:W2:Y:S04]  /*4a7f0*/  LDL.LU.64 R22, [R1+0x1758] ;  /* 0x0017580001167983 */ /* 0x002ea80000300a00 */
[----:B--2---:R-:W-:Y:S04]  /*4a800*/  STL.64 [R1+0x1730], R22 ;  /* 0x0017301601007387 */ /* 0x004fe80000100a00 */
[----:B------:R-:W-:Y:S04]  /*4a810*/  STL.64 [R1+0x1740], R24 ;  /* 0x0017401801007387 */ /* 0x000fe80000100a00 */
[----:B------:R1:W-:Y:S04]  /*4a820*/  STL [R1+0x1748], R25 ;  /* 0x0017481901007387 */ /* 0x0003e80000100800 */
[----:B-1----:R0:W2:Y:S01]  /*4a830*/  LDL.64 R24, [R1+0xfc0] ;  /* 0x000fc00001187983 */ /* 0x0020a20000100a00 */
[C---:B------:R-:W-:Y:S01]  /*4a840*/  IADD3 R16, P3, PT, R18.reuse, R2, RZ ;  /* 0x0000000212107210 */ /* 0x040fe20007f7e0ff */
[C---:B------:R-:W-:Y:S01]  /*4a850*/  IMAD.X R29, R19.reuse, 0x1, R5, P1 ;  /* 0x00000001131d7824 */ /* 0x040fe200008e0605 */
[----:B------:R-:W-:Y:S01]  /*4a860*/  IADD3 R22, P4, PT, R18, R6, RZ ;  /* 0x0000000612167210 */ /* 0x000fe20007f9e0ff */
[----:B------:R1:W-:Y:S02]  /*4a870*/  STL.64 [R1+0xfa0], R26 ;  /* 0x000fa01a01007387 */ /* 0x0003e40000100a00 */
[----:B------:R-:W-:-:S02]  /*4a880*/  IMAD.X R17, R19, 0x1, R3, P3 ;  /* 0x0000000113117824 */ /* 0x000fc400018e0603 */
[----:B------:R-:W-:Y:S01]  /*4a890*/  IMAD.X R23, R19, 0x1, R0, P4 ;  /* 0x0000000113177824 */ /* 0x000fe200020e0600 */
[----:B-1----:R-:W-:-:S05]  /*4a8a0*/  IADD3 R26, P2, PT, R18, R9, RZ ;  /* 0x00000009121a7210 */ /* 0x002fca0007f5e0ff */
[C---:B------:R-:W-:Y:S02]  /*4a8b0*/  IMAD.X R27, R19.reuse, 0x1, R4, P2 ;  /* 0x00000001131b7824 */ /* 0x040fe400010e0604 */
[----:B--2---:R-:W-:Y:S01]  /*4a8c0*/  IMAD.X R25, R19, 0x1, R7, P0 ;  /* 0x0000000113197824 */ /* 0x004fe200000e0607 */
[----:B------:R-:W-:-:S04]  /*4a8d0*/  IADD3 R24, P0, PT, R18, R10, RZ ;  /* 0x0000000a12187210 */ /* 0x000fc80007f1e0ff */
[----:B------:R1:W-:Y:S04]  /*4a8e0*/  STL [R1+0xfc4], R25 ;  /* 0x000fc41901007387 */ /* 0x0003e80000100800 */
[----:B------:R-:W-:Y:S04]  /*4a8f0*/  STL.64 [R1+0xfd0], R28 ;  /* 0x000fd01c01007387 */ /* 0x000fe80000100a00 */
[----:B------:R2:W-:Y:S04]  /*4a900*/  STL.64 [R1+0x1738], R10 ;  /* 0x0017380a01007387 */ /* 0x0005e80000100a00 */
[----:B------:R3:W-:Y:S01]  /*4a910*/  STL.64 [R1+0xfc8], R16 ;  /* 0x000fc81001007387 */ /* 0x0007e20000100a00 */
[----:B-1----:R-:W-:Y:S01]  /*4a920*/  IMAD.X R25, R19, 0x1, R14, P0 ;  /* 0x0000000113197824 */ /* 0x002fe200000e060e */
[----:B--2---:R-:W-:-:S02]  /*4a930*/  IADD3 R10, P3, PT, R18, R13, RZ ;  /* 0x0000000d120a7210 */ /* 0x004fc40007f7e0ff */
[----:B---3--:R-:W2:Y:S04]  /*4a940*/  LDL.LU.64 R16, [R1+0x1750] ;  /* 0x0017500001107983 */ /* 0x008ea80000300a00 */
[----:B------:R-:W-:Y:S04]  /*4a950*/  STL [R1+0x1028], R10 ;  /* 0x0010280a01007387 */ /* 0x000fe80000100800 */
[----:B------:R-:W-:Y:S04]  /*4a960*/  STL.64 [R1+0xfe0], R22 ;  /* 0x000fe01601007387 */ /* 0x000fe80000100a00 */
[----:B------:R-:W-:Y:S04]  /*4a970*/  STL.64 [R1+0xfd8], R26 ;  /* 0x000fd81a01007387 */ /* 0x000fe80000100a00 */
[----:B------:R1:W-:Y:S04]  /*4a980*/  STL.64 [R1+0xff0], R24 ;  /* 0x000ff01801007387 */ /* 0x0003e80000100a00 */
[----:B-1----:R0:W3:Y:S01]  /*4a990*/  LDL.LU R25, [R1+0x1748] ;  /* 0x0017480001197983 */ /* 0x0020e20000300800 */
[----:B------:R-:W-:-:S05]  /*4a9a0*/  IADD3 R28, P1, PT, R18, R11, RZ ;  /* 0x0000000b121c7210 */ /* 0x000fca0007f3e0ff */
[----:B------:R-:W-:Y:S02]  /*4a9b0*/  IMAD.X R29, R19, 0x1, R15, P1 ;  /* 0x00000001131d7824 */ /* 0x000fe400008e060f */
[C---:B--2---:R-:W-:Y:S01]  /*4a9c0*/  VIADD R20, R17.reuse, UR11 ;  /* 0x0000000b11147c36 */ /* 0x044fe20008000000 */
[C---:B------:R-:W-:Y:S02]  /*4a9d0*/  IADD3 R24, P0, PT, R17.reuse, R2, RZ ;  /* 0x0000000211187210 */ /* 0x040fe40007f1e0ff */
[----:B------:R-:W-:Y:S02]  /*4a9e0*/  SHF.R.S32.HI R18, RZ, 0x1f, R17 ;  /* 0x0000001fff127819 */ /* 0x000fe40000011411 */
[C---:B------:R-:W-:Y:S02]  /*4a9f0*/  IADD3 R22, P4, PT, R17.reuse, R8, RZ ;  /* 0x0000000811167210 */ /* 0x040fe40007f9e0ff */
[----:B------:R-:W-:Y:S01]  /*4aa00*/  IADD3 R26, P2, PT, R17, R16, RZ ;  /* 0x00000010111a7210 */ /* 0x000fe20007f5e0ff */
[----:B------:R-:W-:Y:S04]  /*4aa10*/  STL.64 [R1+0x1728], R20 ;  /* 0x0017281401007387 */ /* 0x000fe80000100a00 */
[----:B------:R3:W-:Y:S01]  /*4aa20*/  STL [R1+0x1010], R24 ;  /* 0x0010101801007387 */ /* 0x0007e20000100800 */
[----:B------:R-:W1:Y:S03]  /*4aa30*/  LDCU UR11, c[0x0][0x398] ;  /* 0x00007300ff0b77ac */ /* 0x000e660008000800 */
[----:B---3--:R-:W2:Y:S04]  /*4aa40*/  LDL.LU.64 R24, [R1+0x1740] ;  /* 0x0017400001187983 */ /* 0x008ea80000300a00 */
[----:B------:R3:W-:Y:S04]  /*4aa50*/  STL.64 [R1+0xfe8], R28 ;  /* 0x000fe81c01007387 */ /* 0x0007e80000100a00 */
[----:B---3--:R-:W3:Y:S01]  /*4aa60*/  LDL R28, [R1+0x14d8] ;  /* 0x0014d800011c7983 */ /* 0x008ee20000100800 */
[----:B------:R-:W-:-:S02]  /*4aa70*/  IMAD.MOV.U32 R29, RZ, RZ, R11 ;  /* 0x000000ffff1d7224 */ /* 0x000fc400078e000b */
[----:B------:R-:W-:Y:S02]  /*4aa80*/  IMAD.X R29, R19, 0x1, R12, P3 ;  /* 0x00000001131d7824 */ /* 0x000fe400018e060c */
[----:B------:R-:W-:Y:S01]  /*4aa90*/  IMAD.X R23, R18, 0x1, R7, P4 ;  /* 0x0000000112177824 */ /* 0x000fe200020e0607 */
[----:B---3--:R3:W-:Y:S02]  /*4aaa0*/  STL [R1+0x1708], R28 ;  /* 0x0017081c01007387 */ /* 0x0087e40000100800 */
[----:B---3--:R-:W-:Y:S02]  /*4aab0*/  IMAD.MOV.U32 R28, RZ, RZ, R10 ;  /* 0x000000ffff1c7224 */ /* 0x008fe400078e000a */
[----:B------:R-:W3:Y:S04]  /*4aac0*/  LDL.LU.64 R10, [R1+0x1738] ;  /* 0x00173800010a7983 */ /* 0x000ee80000300a00 */
[----:B------:R-:W-:Y:S04]  /*4aad0*/  STL [R1+0x102c], R29 ;  /* 0x00102c1d01007387 */ /* 0x000fe80000100800 */
[----:B------:R0:W-:Y:S04]  /*4aae0*/  STL.64 [R1+0x1020], R22 ;  /* 0x0010201601007387 */ /* 0x0001e80000100a00 */
[----:B0-----:R-:W2:Y:S01]  /*4aaf0*/  LDL.LU.64 R22, [R1+0x1730] ;  /* 0x0017300001167983 */ /* 0x001ea20000300a00 */
[----:B------:R-:W-:-:S05]  /*4ab00*/  IADD3 R20, P1, PT, R17, R6, RZ ;  /* 0x0000000611147210 */ /* 0x000fca0007f3e0ff */
[----:B------:R-:W-:Y:S04]  /*4ab10*/  STL [R1+0x1008], R20 ;  /* 0x0010081401007387 */ /* 0x000fe80000100800 */
[----:B------:R-:W-:Y:S04]  /*4ab20*/  STL.64 [R1+0x1720], R6 ;  /* 0x0017200601007387 */ /* 0x000fe80000100a00 */
[----:B--2---:R0:W-:Y:S02]  /*4ab30*/  STL.64 [R1+0x1710], R22 ;  /* 0x0017101601007387 */ /* 0x0041e40000100a00 */
[----:B0-----:R-:W-:-:S02]  /*4ab40*/  IMAD.MOV.U32 R22, RZ, RZ, R20 ;  /* 0x000000ffff167224 */ /* 0x001fc400078e0014 */
[----:B------:R-:W-:Y:S02]  /*4ab50*/  IMAD.MOV.U32 R23, RZ, RZ, R21 ;  /* 0x000000ffff177224 */ /* 0x000fe400078e0015 */
[----:B------:R-:W2:Y:S04]  /*4ab60*/  LDL.LU.64 R20, [R1+0x1728] ;  /* 0x0017280001147983 */ /* 0x000ea80000300a00 */
[----:B------:R0:W-:Y:S04]  /*4ab70*/  STL.64 [R1+0x1718], R24 ;  /* 0x0017181801007387 */ /* 0x0001e80000100a00 */
[----:B0-----:R0:W2:Y:S01]  /*4ab80*/  LDL.64 R24, [R1+0x1010] ;  /* 0x0010100001187983 */ /* 0x0010a20000100a00 */
[----:B------:R-:W-:-:S02]  /*4ab90*/  IADD3 R28, P3, PT, R17, R9, RZ ;  /* 0x00000009111c7210 */ /* 0x000fc40007f7e0ff */
[----:B---3--:R-:W-:Y:S01]  /*4aba0*/  IADD3 R6, P4, PT, R17, R10, RZ ;  /* 0x0000000a11067210 */ /* 0x008fe20007f9e0ff */
[C---:B------:R-:W-:Y:S02]  /*4abb0*/  IMAD.X R27, R18.reuse, 0x1, R5, P2 ;  /* 0x00000001121b7824 */ /* 0x040fe400010e0605 */
[C---:B------:R-:W-:Y:S02]  /*4abc0*/  IMAD.X R23, R18.reuse, 0x1, R0, P1 ;  /* 0x0000000112177824 */ /* 0x040fe400008e0600 */
[C---:B------:R-:W-:Y:S02]  /*4abd0*/  IMAD.X R29, R18.reuse, 0x1, R4, P3 ;  /* 0x00000001121d7824 */ /* 0x040fe400018e0604 */
[C---:B------:R-:W-:Y:S01]  /*4abe0*/  IMAD.X R7, R18.reuse, 0x1, R14, P4 ;  /* 0x0000000112077824 */ /* 0x040fe200020e060e */
[----:B------:R-:W-:Y:S01]  /*4abf0*/  STL.64 [R1+0x1018], R26 ;  /* 0x0010181a01007387 */ /* 0x000fe20000100a00 */
[----:B--2---:R-:W-:-:S05]  /*4ac00*/  IMAD.X R25, R18, 0x1, R3, P0 ;  /* 0x0000000112197824 */ /* 0x004fca00000e0603 */
[----:B------:R-:W-:Y:S04]  /*4ac10*/  STL [R1+0x1014], R25 ;  /* 0x0010141901007387 */ /* 0x000fe80000100800 */
[----:B------:R-:W-:Y:S04]  /*4ac20*/  STL [R1+0x100c], R23 ;  /* 0x00100c1701007387 */ /* 0x000fe80000100800 */
[----:B------:R-:W-:Y:S04]  /*4ac30*/  STL.64 [R1+0x1030], R28 ;  /* 0x0010301c01007387 */ /* 0x000fe80000100a00 */
[----:B------:R2:W-:Y:S04]  /*4ac40*/  STL.64 [R1+0x1040], R6 ;  /* 0x0010400601007387 */ /* 0x0005e80000100a00 */
[----:B--2---:R-:W2:Y:S01]  /*4ac50*/  LDL.LU.64 R6, [R1+0x1720] ;  /* 0x0017200001067983 */ /* 0x004ea20000300a00 */
[----:B------:R-:W-:-:S02]  /*4ac60*/  IADD3 R26, P2, PT, R17, R11, RZ ;  /* 0x0000000b111a7210 */ /* 0x000fc40007f5e0ff */
[----:B------:R-:W-:Y:S02]  /*4ac70*/  IADD3 R24, P0, PT, R17, R13, RZ ;  /* 0x0000000d11187210 */ /* 0x000fe40007f1e0ff */
[C---:B------:R-:W-:Y:S02]  /*4ac80*/  IADD3 R22, P1, PT, R20.reuse, R8, RZ ;  /* 0x0000000814167210 */ /* 0x040fe40007f3e0ff */
[----:B------:R-:W-:Y:S02]  /*4ac90*/  SHF.R.S32.HI R8, RZ, 0x1f, R20 ;  /* 0x0000001fff087819 */ /* 0x000fe40000011414 */
[----:B------:R-:W-:Y:S01]  /*4aca0*/  IADD3 R28, P3, PT, R20, R16, RZ ;  /* 0x00000010141c7210 */ /* 0x000fe20007f7e0ff */
[C---:B------:R-:W-:Y:S02]  /*4acb0*/  IMAD.X R27, R18.reuse, 0x1, R15, P2 ;  /* 0x00000001121b7824 */ /* 0x040fe400010e060f */
[----:B------:R-:W-:Y:S01]  /*4acc0*/  IMAD.X R25, R18, 0x1, R12, P0 ;  /* 0x0000000112197824 */ /* 0x000fe200000e060c */
[----:B------:R-:W-:Y:S01]  /*4acd0*/  IADD3 R16, P4, PT, R20, R2, RZ ;  /* 0x0000000214107210 */ /* 0x000fe20007f9e0ff */
[C---:B------:R-:W-:Y:S01]  /*4ace0*/  IMAD.X R29, R8.reuse, 0x1, R5, P3 ;  /* 0x00000001081d7824 */ /* 0x040fe200018e0605 */
[----:B------:R-:W-:Y:S04]  /*4acf0*/  STL.64 [R1+0x1038], R26 ;  /* 0x0010381a01007387 */ /* 0x000fe80000100a00 */
[----:B------:R3:W-:Y:S04]  /*4ad00*/  STL.64 [R1+0x1000], R24 ;  /* 0x0010001801007387 */ /* 0x0007e80000100a00 */
[----:B---3--:R-:W3:Y:S04]  /*4ad10*/  LDL.LU.64 R24, [R1+0x1718] ;  /* 0x0017180001187983 */ /* 0x008ee80000300a00 */
[----:B------:R-:W-:Y:S01]  /*4ad20*/  STL [R1+0xf38], R16 ;  /* 0x000f381001007387 */ /* 0x000fe20000100800 */
[----:B--2---:R-:W-:-:S05]  /*4ad30*/  IMAD.X R23, R8, 0x1, R7, P1 ;  /* 0x0000000108177824 */ /* 0x004fca00008e0607 */
[----:B------:R2:W-:Y:S04]  /*4ad40*/  STL.64 [R1+0xff8], R22 ;  /* 0x000ff81601007387 */ /* 0x0005e80000100a00 */
[----:B--2---:R-:W2:Y:S04]  /*4ad50*/  LDL.LU.64 R22, [R1+0x1710] ;  /* 0x0017100001167983 */ /* 0x004ea80000300a00 */
[----:B------:R0:W-:Y:S04]  /*4ad60*/  STL.64 [R1+0xf60], R28 ;  /* 0x000f601c01007387 */ /* 0x0001e80000100a00 */
[----:B0-----:R-:W2:Y:S01]  /*4ad70*/  LDL.LU R28, [R1+0x1708] ;  /* 0x00170800011c7983 */ /* 0x001ea20000300800 */
[C---:B------:R-:W-:Y:S01]  /*4ad80*/  IADD3 R26, P2, PT, R20.reuse, R6, RZ ;  /* 0x00000006141a7210 */ /* 0x040fe20007f5e0ff */
[----:B------:R-:W-:Y:S01]  /*4ad90*/  IMAD.MOV.U32 R7, RZ, RZ, R17 ;  /* 0x000000ffff077224 */ /* 0x000fe200078e0011 */
[----:B------:R-:W-:Y:S01]  /*4ada0*/  IADD3 R18, P0, PT, R20, R9, RZ ;  /* 0x0000000914127210 */ /* 0x000fe20007f1e0ff */
[----:B------:R-:W-:-:S02]  /*4adb0*/  IMAD.MOV.U32 R6, RZ, RZ, R16 ;  /* 0x000000ffff067224 */ /* 0x000fc400078e0010 */
[----:B------:R-:W-:Y:S01]  /*4adc0*/  IMAD.X R7, R8, 0x1, R3, P4 ;  /* 0x0000000108077824 */ /* 0x000fe200020e0603 */
[C---:B------:R-:W-:Y:S02]  /*4add0*/  IADD3 R16, P1, PT, R20.reuse, R10, RZ ;  /* 0x0000000a14107210 */ /* 0x040fe40007f3e0ff */
[----:B------:R-:W-:Y:S01]  /*4ade0*/  IADD3 R10, P3, PT, R20, R11, RZ ;  /* 0x0000000b140a7210 */ /* 0x000fe20007f7e0ff */
[----:B------:R-:W-:Y:S01]  /*4adf0*/  IMAD.X R27, R8, 0x1, R0, P2 ;  /* 0x00000001081b7824 */ /* 0x000fe200010e0600 */
[----:B------:R-:W-:Y:S01]  /*4ae00*/  IADD3 R20, P4, PT, R20, R13, RZ ;  /* 0x0000000d14147210 */ /* 0x000fe20007f9e0ff */
[----:B------:R-:W-:Y:S01]  /*4ae10*/  IMAD.X R19, R8, 0x1, R4, P0 ;  /* 0x0000000108137824 */ /* 0x000fe200000e0604 */
[----:B------:R-:W4:Y:S04]  /*4ae20*/  LDL.LU R13, [R1+0x13bc] ;  /* 0x0013bc00010d7983 */ /* 0x000f280000300800 */
[----:B------:R-:W-:Y:S01]  /*4ae30*/  STL [R1+0xf3c], R7 ;  /* 0x000f3c0701007387 */ /* 0x000fe20000100800 */
[----:B---3--:R-:W-:-:S02]  /*4ae40*/  VIADD R2, R24, 0x3f ;  /* 0x0000003f18027836 */ /* 0x008fc40000000000 */
[----:B------:R-:W-:Y:S02]  /*4ae50*/  VIADD R0, R24, 0x3e ;  /* 0x0000003e18007836 */ /* 0x000fe40000000000 */
[----:B------:R-:W-:Y:S01]  /*4ae60*/  IMAD.MOV.U32 R9, RZ, RZ, R25 ;  /* 0x000000ffff097224 */ /* 0x000fe200078e0019 */
[----:B--2---:R-:W-:Y:S04]  /*4ae70*/  STL [R1+0x16fc], R28 ;  /* 0x0016fc1c01007387 */ /* 0x004fe80000100800 */
[----:B------:R0:W-:Y:S04]  /*4ae80*/  STL.64 [R1+0xea8], R26 ;  /* 0x000ea81a01007387 */ /* 0x0001e80000100a00 */
[----:B0-----:R-:W2:Y:S04]  /*4ae90*/  LDL.LU.64 R26, [R1+0xaf8] ;  /* 0x000af800011a7983 */ /* 0x001ea80000300a00 */
[----:B------:R-:W3:Y:S04]  /*4aea0*/  LDL.LU.64 R24, [R1+0xaf0] ;  /* 0x000af00001187983 */ /* 0x000ee80000300a00 */
[----:B------:R0:W-:Y:S04]  /*4aeb0*/  STL.64 [R1+0x1580], R18 ;  /* 0x0015801201007387 */ /* 0x0001e80000100a00 */
[----:B0-----:R-:W2:Y:S01]  /*4aec0*/  LDL.LU R18, [R1+0xc08] ;  /* 0x000c080001127983 */ /* 0x001ea20000300800 */
[----:B------:R-:W-:-:S02]  /*4aed0*/  IMAD.X R17, R8, 0x1, R14, P1 ;  /* 0x0000000108117824 */ /* 0x000fc400008e060e */
[C---:B------:R-:W-:Y:S02]  /*4aee0*/  IMAD.X R11, R8.reuse, 0x1, R15, P3 ;  /* 0x00000001080b7824 */ /* 0x040fe400018e060f */
[----:B------:R-:W-:Y:S02]  /*4aef0*/  IMAD.MOV.U32 R29, RZ, RZ, R21 ;  /* 0x000000ffff1d7224 */ /* 0x000fe400078e0015 */
[----:B------:R-:W-:Y:S01]  /*4af00*/  IMAD.X R21, R8, 0x1, R12, P4 ;  /* 0x0000000108157824 */ /* 0x000fe200020e060c */
[----:B------:R-:W-:Y:S04]  /*4af10*/  STL.64 [R1+0x1588], R16 ;  /* 0x0015881001007387 */ /* 0x000fe80000100a00 */
[----:B------:R-:W3:Y:S04]  /*4af20*/  LDL.LU R14, [R1+0x13ec] ;  /* 0x0013ec00010e7983 */ /* 0x000ee80000300800 */
[----:B------:R0:W-:Y:S01]  /*4af30*/  STL.64 [R1+0x1590], R10 ;  /* 0x0015900a01007387 */ /* 0x0001e20000100a00 */
[----:B------:R-:W-:-:S02]  /*4af40*/  ISETP.GE.AND P1, PT, R0, UR53, PT ;  /* 0x0000003500007c0c */ /* 0x000fc4000bf26270 */
[----:B------:R-:W-:Y:S02]  /*4af50*/  ISETP.LT.AND P2, PT, R28, UR54, !P5 ;  /* 0x000000361c007c0c */ /* 0x000fe4000ef41270 */
[----:B------:R-:W-:Y:S01]  /*4af60*/  PRMT R0, R29, 0x7773, RZ ;  /* 0x000077731d007816 */ /* 0x000fe200000000ff */
[----:B0-----:R-:W4:Y:S04]  /*4af70*/  LDL R10, [R1+0x14fc] ;  /* 0x0014fc00010a7983 */ /* 0x001f280000100800 */
[----:B------:R-:W4:Y:S04]  /*4af80*/  LDL R11, [R1+0x14f8] ;  /* 0x0014f800010b7983 */ /* 0x000f280000100800 */
[----:B------:R-:W4:Y:S04]  /*4af90*/  LDL.LU R15, [R1+0x1438] ;  /* 0x00143800010f7983 */ /* 0x000f280000300800 */
[----:B------:R0:W-:Y:S04]  /*4afa0*/  STL.64 [R1+0x1598], R20 ;  /* 0x0015981401007387 */ /* 0x0001e80000100a00 */
[----:B0-----:R-:W4:Y:S04]  /*4afb0*/  LDL.LU R20, [R1+0x1b8] ;  /* 0x0001b80001147983 */ /* 0x001f280000300800 */
[----:B------:R-:W4:Y:S04]  /*4afc0*/  LDL.LU R21, [R1+0xc04] ;  /* 0x000c040001157983 */ /* 0x000f280000300800 */
[----:B------:R-:W4:Y:S04]  /*4afd0*/  LDL.LU R12, [R1+0x14bc] ;  /* 0x0014bc00010c7983 */ /* 0x000f280000300800 */
[----:B--2---:R-:W-:Y:S04]  /*4afe0*/  STL [R1+0x16f8], R18 ;  /* 0x0016f81201007387 */ /* 0x004fe80000100800 */
[----:B------:R-:W2:Y:S01]  /*4aff0*/  LDL.LU.64 R28, [R1+0xa38] ;  /* 0x000a3800011c7983 */ /* 0x000ea20000300a00 */
[----:B------:R-:W-:Y:S01]  /*4b000*/  ISETP.GE.AND P0, PT, R2, UR47, PT ;  /* 0x0000002f02007c0c */ /* 0x000fe2000bf06270 */
[----:B------:R-:W-:-:S02]  /*4b010*/  VIADD R2, R18, 0x6 ;  /* 0x0000000612027836 */ /* 0x000fc40000000000 */
[----:B------:R-:W-:Y:S01]  /*4b020*/  @P2 STG.E.U8 desc[UR28][R22.64], R0 ;  /* 0x0000000016002986 */ /* 0x000fe2000c10111c */
[----:B---3--:R-:W-:Y:S02]  /*4b030*/  ISETP.LT.AND P2, PT, R14, UR31, !P5 ;  /* 0x0000001f0e007c0c */ /* 0x008fe4000ef41270 */
[----:B------:R-:W-:Y:S01]  /*4b040*/  ISETP.GE.AND P6, PT, R2, UR52, PT ;  /* 0x0000003402007c0c */ /* 0x000fe2000bfc6270 */
[----:B--2---:R0:W-:Y:S04]  /*4b050*/  STL.64 [R1+0x1700], R28 ;  /* 0x0017001c01007387 */ /* 0x0041e80000100a00 */
[----:B0-----:R-:W2:Y:S01]  /*4b060*/  LDL.LU.64 R28, [R1+0xae8] ;  /* 0x000ae800011c7983 */ /* 0x001ea20000300a00 */
[----:B----4-:R-:W-:Y:S02]  /*4b070*/  ISETP.LT.AND P4, PT, R12, UR60, !P5 ;  /* 0x0000003c0c007c0c */ /* 0x010fe4000ef81270 */
[----:B------:R-:W-:-:S02]  /*4b080*/  ISETP.LT.AND P3, PT, R15, UR61, !P5 ;  /* 0x0000003d0f007c0c */ /* 0x000fc4000ef61270 */
[C---:B------:R-:W-:Y:S01]  /*4b090*/  PRMT R2, R20.reuse, 0x7770, RZ ;  /* 0x0000777014027816 */ /* 0x040fe200000000ff */
[----:B------:R-:W3:Y:S01]  /*4b0a0*/  LDL.LU.64 R18, [R1+0xae0] ;  /* 0x000ae00001127983 */ /* 0x000ee20000300a00 */
[----:B------:R-:W-:-:S03]  /*4b0b0*/  PRMT R0, R20, 0x7771, RZ ;  /* 0x0000777114007816 */ /* 0x000fc600000000ff */
[----:B------:R-:W4:Y:S04]  /*4b0c0*/  LDL.LU.64 R22, [R1+0xad8] ;  /* 0x000ad80001167983 */ /* 0x000f280000300a00 */
[----:B------:R-:W3:Y:S01]  /*4b0d0*/  LDL.LU.64 R16, [R1+0xad0] ;  /* 0x000ad00001107983 */ /* 0x000ee20000300a00 */
[C---:B------:R-:W-:Y:S02]  /*4b0e0*/  PRMT R6, R9.reuse, 0x7773, RZ ;  /* 0x0000777309067816 */ /* 0x040fe400000000ff */
[C---:B------:R-:W-:Y:S02]  /*4b0f0*/  PRMT R5, R9.reuse, 0x7772, RZ ;  /* 0x0000777209057816 */ /* 0x040fe400000000ff */
[C---:B------:R-:W-:Y:S02]  /*4b100*/  PRMT R4, R9.reuse, 0x7771, RZ ;  /* 0x0000777109047816 */ /* 0x040fe400000000ff */
[----:B------:R-:W-:Y:S01]  /*4b110*/  PRMT R3, R9, 0x7770, RZ ;  /* 0x0000777009037816 */ /* 0x000fe200000000ff */
[----:B------:R-:W3:Y:S04]  /*4b120*/  LDL.LU R7, [R1+0x8c] ;  /* 0x00008c0001077983 */ /* 0x000ee80000300800 */
[----:B------:R0:W-:Y:S04]  /*4b130*/  @P4 STG.E.U8 desc[UR28][R26.64], R2 ;  /* 0x000000021a004986 */ /* 0x0001e8000c10111c */
[----:B------:R-:W4:Y:S04]  /*4b140*/  LDL.LU.64 R8, [R1+0xac8] ;  /* 0x000ac80001087983 */ /* 0x000f280000300a00 */
[----:B------:R1:W-:Y:S01]  /*4b150*/  @P3 STG.E.U8 desc[UR28][R24.64], R0 ;  /* 0x0000000018003986 */ /* 0x0003e2000c10111c */
[----:B0-----:R-:W-:-:S03]  /*4b160*/  PRMT R2, R20, 0x7772, RZ ;  /* 0x0000777214027816 */ /* 0x001fc600000000ff */
[----:B------:R-:W4:Y:S04]  /*4b170*/  LDL.LU.64 R26, [R1+0xac0] ;  /* 0x000ac000011a7983 */ /* 0x000f280000300a00 */
[----:B-1----:R-:W4:Y:S04]  /*4b180*/  LDL.LU.64 R24, [R1+0xab8] ;  /* 0x000ab80001187983 */ /* 0x002f280000300a00 */
[----:B--2---:R0:W-:Y:S04]  /*4b190*/  @P2 STG.E.U8 desc[UR28][R28.64], R2 ;  /* 0x000000021c002986 */ /* 0x0041e8000c10111c */
[----:B0-----:R-:W2:Y:S01]  /*4b1a0*/  LDL.LU.64 R28, [R1+0x1700] ;  /* 0x00170000011c7983 */ /* 0x001ea20000300a00 */
[----:B------:R-:W-:-:S02]  /*4b1b0*/  ISETP.LT.AND P5, PT, R13, UR4, !P5 ;  /* 0x000000040d007c0c */ /* 0x000fc4000efa1270 */
[----:B------:R-:W-:Y:S02]  /*4b1c0*/  PRMT R0, R20, 0x7773, RZ ;  /* 0x0000777314007816 */ /* 0x000fe400000000ff */
[----:B------:R-:W-:Y:S02]  /*4b1d0*/  ISETP.LT.AND P3, PT, R21, UR5, !P6 ;  /* 0x0000000515007c0c */ /* 0x000fe4000f761270 */
[----:B------:R-:W-:Y:S01]  /*4b1e0*/  ISETP.LT.AND P4, PT, R10, UR6, !P6 ;  /* 0x000000060a007c0c */ /* 0x000fe2000f781270 */
[----:B------:R-:W0:Y:S01]  /*4b1f0*/  LDCU UR5, c[0x0][0x398] ;  /* 0x00007300ff0577ac */ /* 0x000e220008000800 */
[----:B------:R-:W1:Y:S01]  /*4b200*/  LDCU UR6, c[0x0][0x398] ;  /* 0x00007300ff0677ac */ /* 0x000e620008000800 */
[----:B------:R-:W-:Y:S02]  /*4b210*/  ISETP.LT.AND P2, PT, R11, UR7, !P6 ;  /* 0x000000070b007c0c */ /* 0x000fe4000f741270 */
[----:B---3--:R-:W-:Y:S01]  /*4b220*/  PRMT R2, R7, 0x7770, RZ ;  /* 0x0000777007027816 */ /* 0x008fe200000000ff */
[----:B------:R-:W3:Y:S01]  /*4b230*/  LDCU UR7, c[0x0][0x398] ;  /* 0x00007300ff0777ac */ /* 0x000ee20008000800 */
[----:B------:R-:W0:Y:S01]  /*4b240*/  LDCU UR4, c[0x0][0x39c] ;  /* 0x00007380ff0477ac */ /* 0x000e220008000800 */
[----:B--2---:R2:W-:Y:S04]  /*4b250*/  @P5 STG.E.U8 desc[UR28][R28.64], R0 ;  /* 0x000000001c005986 */ /* 0x0045e8000c10111c */
[----:B------:R0:W-:Y:S04]  /*4b260*/  @P3 STG.E.U8 desc[UR28][R18.64], R3 ;  /* 0x0000000312003986 */ /* 0x0001e8000c10111c */
[----:B--2---:R-:W2:Y:S04]  /*4b270*/  LDL.LU R28, [R1+0x16fc] ;  /* 0x0016fc00011c7983 */ /* 0x004ea80000300800 */
[----:B0-----:R-:W3:Y:S04]  /*4b280*/  LDL.LU R18, [R1+0x16f8] ;  /* 0x0016f80001127983 */ /* 0x001ee80000300800 */
[----:B----4-:R0:W-:Y:S04]  /*4b290*/  @P4 STG.E.U8 desc[UR28][R22.64], R4 ;  /* 0x0000000416004986 */ /* 0x0101e8000c10111c */
[----:B0-----:R-:W4:Y:S01]  /*4b2a0*/  LDL.LU.64 R22, [R1+0xab0] ;  /* 0x000ab00001167983 */ /* 0x001f220000300a00 */
[----:B------:R-:W-:-:S02]  /*4b2b0*/  ISETP.LT.AND P4, PT, R12, UR9, !P6 ;  /* 0x000000090c007c0c */ /* 0x000fc4000f781270 */
[----:B------:R-:W-:Y:S01]  /*4b2c0*/  ISETP.LT.AND P3, PT, R15, UR5, !P6 ;  /* 0x000000050f007c0c */ /* 0x000fe2000f761270 */
[----:B------:R-:W4:Y:S04]  /*4b2d0*/  LDL.LU R29, [R1+0x14c] ;  /* 0x00014c00011d7983 */ /* 0x000f280000300800 */
[----:B------:R0:W-:Y:S01]  /*4b2e0*/  @P2 STG.E.U8 desc[UR28][R16.64], R5 ;  /* 0x0000000510002986 */ /* 0x0001e2000c10111c */
[----:B------:R-:W-:Y:S01]  /*4b2f0*/  PRMT R3, R7, 0x7772, RZ ;  /* 0x0000777207037816 */ /* 0x000fe200000000ff */
[----:B------:R-:W1:Y:S01]  /*4b300*/  LDCU UR5, c[0x0][0x398] ;  /* 0x00007300ff0577ac */ /* 0x000e620008000800 */
[----:B------:R-:W1:Y:S01]  /*4b310*/  LDCU UR9, c[0x0][0x398] ;  /* 0x00007300ff0977ac */ /* 0x000e620008000800 */
[----:B0-----:R-:W4:Y:S04]  /*4b320*/  LDL.LU.64 R4, [R1+0xa20] ;  /* 0x000a200001047983 */ /* 0x001f280000300a00 */
[----:B------:R-:W4:Y:S01]  /*4b330*/  LDL.LU.64 R16, [R1+0xaa8] ;  /* 0x000aa80001107983 */ /* 0x000f220000300a00 */
[----:B--2---:R-:W-:Y:S01]  /*4b340*/  ISETP.LT.AND P5, PT, R28, UR8, !P6 ;  /* 0x000000081c007c0c */ /* 0x004fe2000f7a1270 */
[----:B---3--:R-:W-:Y:S01]  /*4b350*/  VIADD R0, R18, 0x7 ;  /* 0x0000000712007836 */ /* 0x008fe20000000000 */
[----:B------:R-:W0:Y:S04]  /*4b360*/  LDCU UR8, c[0x0][0x398] ;  /* 0x00007300ff0877ac */ /* 0x000e280008000800 */
[----:B------:R-:W-:-:S02]  /*4b370*/  ISETP.GE.AND P2, PT, R0, UR77, PT ;  /* 0x0000004d00007c0c */ /* 0x000fc4000bf46270 */
[----:B------:R-:W-:-:S05]  /*4b380*/  PRMT R0, R7, 0x7771, RZ ;  /* 0x0000777107007816 */ /* 0x000fca00000000ff */
[----:B------:R-:W-:Y:S01]  /*4b390*/  @P5 STG.E.U8 desc[UR28][R8.64], R6 ;  /* 0x0000000608005986 */ /* 0x000fe2000c10111c */
[----:B-1----:R-:W-:-:S03]  /*4b3a0*/  ISETP.LT.AND P5, PT, R14, UR6, !P6 ;  /* 0x000000060e007c0c */ /* 0x002fc6000f7a1270 */
[----:B------:R1:W-:Y:S04]  /*4b3b0*/  @P4 STG.E.U8 desc[UR28][R26.64], R2 ;  /* 0x000000021a004986 */ /* 0x0003e8000c10111c */
[----:B------:R2:W-:Y:S01]  /*4b3c0*/  @P3 STG.E.U8 desc[UR28][R24.64], R0 ;  /* 0x0000000018003986 */ /* 0x0005e2000c10111c */
[----:B------:R-:W3:Y:S03]  /*4b3d0*/  LDCU UR6, c[0x0][0x398] ;  /* 0x00007300ff0677ac */ /* 0x000ee60008000800 */
[----:B-1----:R-:W3:Y:S04]  /*4b3e0*/  LDL.LU.64 R26, [R1+0xaa0] ;  /* 0x000aa000011a7983 */ /* 0x002ee80000300a00 */
[----:B--2---:R-:W2:Y:S04]  /*4b3f0*/  LDL.LU.64 R24, [R1+0xa98] ;  /* 0x000a980001187983 */ /* 0x004ea80000300a00 */
[----:B------:R-:W2:Y:S04]  /*4b400*/  LDL.LU.64 R8, [R1+0xa90] ;  /* 0x000a900001087983 */ /* 0x000ea80000300a00 */
[----:B------:R-:W-:Y:S04]  /*4b410*/  STL [R1+0x16f0], R18 ;  /* 0x0016f01201007387 */ /* 0x000fe80000100800 */
[----:B------:R-:W-:Y:S04]  /*4b420*/  STL [R1+0x16f4], R21 ;  /* 0x0016f41501007387 */ /* 0x000fe80000100800 */
[----:B----4-:R1:W-:Y:S01]  /*4b430*/  @P5 STG.E.U8 desc[UR28][R22.64], R3 ;  /* 0x0000000316005986 */ /* 0x0103e2000c10111c */
[----:B0-----:R-:W-:-:S03]  /*4b440*/  ISETP.LT.AND P4, PT, R21, UR8, !P2 ;  /* 0x0000000815007c0c */ /* 0x001fc6000d781270 */
[----:B-1----:R-:W4:Y:S04]  /*4b450*/  LDL.LU R23, [R1+0x1bc] ;  /* 0x0001bc0001177983 */ /* 0x002f280000300800 */
[----:B------:R-:W4:Y:S01]  /*4b460*/  LDL.LU.64 R20, [R1+0xa88] ;  /* 0x000a880001147983 */ /* 0x000f220000300a00 */
[----:B------:R-:W-:Y:S01]  /*4b470*/  ISETP.LT.AND P6, PT, R13, UR7, !P6 ;  /* 0x000000070d007c0c */ /* 0x000fe2000f7c1270 */
[----:B------:R-:W0:Y:S01]  /*4b480*/  LDCU UR7, c[0x0][0x398] ;  /* 0x00007300ff0777ac */ /* 0x000e220008000800 */
[----:B------:R-:W-:Y:S01]  /*4b490*/  VIADD R0, R18, 0x8 ;  /* 0x0000000812007836 */ /* 0x000fe20000000000 */
[----:B------:R-:W-:Y:S02]  /*4b4a0*/  ISETP.LT.AND P5, PT, R10, UR5, !P2 ;  /* 0x000000050a007c0c */ /* 0x000fe4000d7a1270 */
[----:B------:R-:W-:-:S02]  /*4b4b0*/  PRMT R2, R7, 0x7773, RZ ;  /* 0x0000777307027816 */ /* 0x000fc400000000ff */
[C---:B------:R-:W-:Y:S01]  /*4b4c0*/  PRMT R3, R29.reuse, 0x7773, RZ ;  /* 0x000077731d037816 */ /* 0x040fe200000000ff */
[----:B------:R-:W4:Y:S01]  /*4b4d0*/  LDL.LU.64 R6, [R1+0xa78] ;  /* 0x000a780001067983 */ /* 0x000f220000300a00 */
[----:B------:R-:W-:Y:S02]  /*4b4e0*/  ISETP.GE.AND P3, PT, R0, UR76, PT ;  /* 0x0000004c00007c0c */ /* 0x000fe4000bf66270 */
[----:B------:R-:W-:Y:S01]  /*4b4f0*/  PRMT R0, R29, 0x7770, RZ ;  /* 0x000077701d007816 */ /* 0x000fe200000000ff */
[----:B------:R-:W1:Y:S01]  /*4b500*/  LDCU UR8, c[0x0][0x398] ;  /* 0x00007300ff0877ac */ /* 0x000e620008000800 */
[----:B------:R-:W0:Y:S01]  /*4b510*/  LDCU UR5, c[0x0][0x398] ;  /* 0x00007300ff0577ac */ /* 0x000e220008000800 */
[----:B------:R3:W-:Y:S01]  /*4b520*/  @P6 STG.E.U8 desc[UR28][R4.64], R2 ;  /* 0x0000000204006986 */ /* 0x0007e2000c10111c */
[----:B------:R-:W-:-:S03]  /*4b530*/  ISETP.LT.AND P6, PT, R11, UR9, !P2 ;  /* 0x000000090b007c0c */ /* 0x000fc6000d7c1270 */
[----:B------:R1:W-:Y:S01]  /*4b540*/  @P4 STG.E.U8 desc[UR28][R16.64], R0 ;  /* 0x0000000010004986 */ /* 0x0003e2000c10111c */
[----:B---3--:R-:W-:Y:S01]  /*4b550*/  ISETP.LT.AND P4, PT, R28, UR6, !P2 ;  /* 0x000000061c007c0c */ /* 0x008fe2000d781270 */
[----:B------:R-:W3:Y:S01]  /*4b560*/  LDCU UR6, c[0x0][0x398] ;  /* 0x00007300ff0677ac */ /* 0x000ee20008000800 */
[----:B------:R-:W0:Y:S01]  /*4b570*/  LDCU UR9, c[0x0][0x398] ;  /* 0x00007300ff0977ac */ /* 0x000e220008000800 */
[C---:B------:R-:W-:Y:S02]  /*4b580*/  PRMT R2, R29.reuse, 0x7771, RZ ;  /* 0x000077711d027816 */ /* 0x040fe400000000ff */
[----:B-1----:R-:W-:Y:S01]  /*4b590*/  PRMT R0, R29, 0x7772, RZ ;  /* 0x000077721d007816 */ /* 0x002fe200000000ff */
[----:B------:R-:W3:Y:S04]  /*4b5a0*/  LDL.LU.64 R16, [R1+0xa18] ;  /* 0x000a180001107983 */ /* 0x000ee80000300a00 */
[----:B------:R-:W3:Y:S04]  /*4b5b0*/  LDL.LU R22, [R1+0x1e0] ;  /* 0x0001e00001167983 */ /* 0x000ee80000300800 */
[----:B------:R-:W-:Y:S01]  /*4b5c0*/  @P5 STG.E.U8 desc[UR28][R26.64], R2 ;  /* 0x000000021a005986 */ /* 0x000fe2000c10111c */
[----:B0-----:R-:W-:-:S03]  /*4b5d0*/  ISETP.LT.AND P5, PT, R12, UR7, !P2 ;  /* 0x000000070c007c0c */ /* 0x001fc6000d7a1270 */
[----:B--2---:R0:W-:Y:S04]  /*4b5e0*/  @P6 STG.E.U8 desc[UR28][R24.64], R0 ;  /* 0x0000000018006986 */ /* 0x0041e8000c10111c */
[----:B------:R1:W-:Y:S01]  /*4b5f0*/  @P4 STG.E.U8 desc[UR28][R8.64], R3 ;  /* 0x0000000308004986 */ /* 0x0003e2000c10111c */
[----:B------:R-:W2:Y:S03]  /*4b600*/  LDCU UR7, c[0x0][0x398] ;  /* 0x00007300ff0777ac */ /* 0x000ea60008000800 */
[----:B0-----:R-:W2:Y:S04]  /*4b610*/  LDL.LU.64 R24, [R1+0xa70] ;  /* 0x000a700001187983 */ /* 0x001ea80000300a00 */
[----:B------:R-:W2:Y:S04]  /*4b620*/  LDL.LU.64 R26, [R1+0xa68] ;  /* 0x000a6800011a7983 */ /* 0x000ea80000300a00 */
[----:B------:R-:W2:Y:S01]  /*4b630*/  LDL.LU.64 R18, [R1+0xa60] ;  /* 0x000a600001127983 */ /* 0x000ea20000300a00 */
[----:B----4-:R-:W-:-:S03]  /*4b640*/  PRMT R4, R23, 0x7770, RZ ;  /* 0x0000777017047816 */ /* 0x010fc600000000ff */
[----:B-1----:R-:W4:Y:S01]  /*4b650*/  LDL.LU.64 R8, [R1+0xa58] ;  /* 0x000a580001087983 */ /* 0x002f220000300a00 */
[C---:B------:R-:W-:Y:S02]  /*4b660*/  PRMT R3, R23.reuse, 0x7771, RZ ;  /* 0x0000777117037816 */ /* 0x040fe400000000ff */
[C---:B------:R-:W-:Y:S02]  /*4b670*/  PRMT R2, R23.reuse, 0x7772, RZ ;  /* 0x0000777217027816 */ /* 0x040fe400000000ff */
[----:B------:R-:W-:Y:S01]  /*4b680*/  PRMT R0, R23, 0x7773, RZ ;  /* 0x0000777317007816 */ /* 0x000fe200000000ff */
[----:B------:R0:W-:Y:S04]  /*4b690*/  @P5 STG.E.U8 desc[UR28][R20.64], R4 ;  /* 0x0000000414005986 */ /* 0x0001e8000c10111c */
[----:B------:R-:W2:Y:S04]  /*4b6a0*/  LDL.LU R23, [R1+0xd0] ;  /* 0x0000d00001177983 */ /* 0x000ea80000300800 */
[----:B0-----:R-:W3:Y:S04]  /*4b6b0*/  LDL.LU R21, [R1+0x16f4] ;  /* 0x0016f40001157983 */ /* 0x001ee80000300800 */
[----:B------:R-:W2:Y:S01]  /*4b6c0*/  LDL.LU.64 R4, [R1+0xa80] ;  /* 0x000a800001047983 */ /* 0x000ea20000300a00 */
[----:B------:R-:W-:-:S02]  /*4b6d0*/  ISETP.LT.AND P6, PT, R15, UR8, !P2 ;  /* 0x000000080f007c0c */ /* 0x000fc4000d7c1270 */
[----:B------:R-:W-:Y:S02]  /*4b6e0*/  ISETP.LT.AND P4, PT, R14, UR10, !P2 ;  /* 0x0000000a0e007c0c */ /* 0x000fe4000d781270 */
[----:B------:R-:W-:Y:S01]  /*4b6f0*/  ISETP.LT.AND P2, PT, R13, UR5, !P2 ;  /* 0x000000050d007c0c */ /* 0x000fe2000d741270 */
[----:B------:R-:W0:Y:S01]  /*4b700*/  LDCU UR8, c[0x0][0x398] ;  /* 0x00007300ff0877ac */ /* 0x000e220008000800 */
[----:B------:R-:W1:Y:S01]  /*4b710*/  LDCU UR5, c[0x0][0x398] ;  /* 0x00007300ff0577ac */ /* 0x000e620008000800 */
[----:B------:R-:W0:Y:S01]  /*4b720*/  LDCU UR10, c[0x0][0x398] ;  /* 0x00007300ff0a77ac */ /* 0x000e220008000800 */
[----:B---3--:R-:W-:-:S05]  /*4b730*/  ISETP.LT.AND P5, PT, R21, UR6, !P3 ;  /* 0x0000000615007c0c */ /* 0x008fca000dfa1270 */
[----:B--2---:R-:W-:Y:S04]  /*4b740*/  @P6 STG.E.U8 desc[UR28][R4.64], R3 ;  /* 0x0000000304006986 */ /* 0x004fe8000c10111c */
[----:B------:R2:W-:Y:S01]  /*4b750*/  @P4 STG.E.U8 desc[UR28][R6.64], R2 ;  /* 0x0000000206004986 */ /* 0x0005e2000c10111c */
[----:B------:R-:W-:-:S03]  /*4b760*/  ISETP.LT.AND P6, PT, R10, UR9, !P3 ;  /* 0x000000090a007c0c */ /* 0x000fc6000dfc1270 */
[----:B------:R3:W-:Y:S01]  /*4b770*/  @P2 STG.E.U8 desc[UR28][R16.64], R0 ;  /* 0x0000000010002986 */ /* 0x0007e2000c10111c */
[----:B------:R-:W-:Y:S01]  /*4b780*/  ISETP.LT.AND P2, PT, R11, UR7, !P3 ;  /* 0x000000070b007c0c */ /* 0x000fe2000df41270 */
[----:B------:R-:W1:Y:S01]  /*4b790*/  LDCU UR6, c[0x0][0x398] ;  /* 0x00007300ff0677ac */ /* 0x000e620008000800 */
[----:B--2---:R-:W-:Y:S02]  /*4b7a0*/  PRMT R2, R22, 0x7770, RZ ;  /* 0x0000777016027816 */ /* 0x004fe400000000ff */
[----:B0-----:R-:W-:Y:S02]  /*4b7b0*/  ISETP.LT.AND P4, PT, R28, UR8, !P3 ;  /* 0x000000081c007c0c */ /* 0x001fe4000df81270 */
[C---:B---3--:R-:W-:Y:S01]  /*4b7c0*/  PRMT R0, R22.reuse, 0x7771, RZ ;  /* 0x0000777116007816 */ /* 0x048fe200000000ff */
[----:B------:R-:W2:Y:S04]  /*4b7d0*/  LDL.LU.64 R16, [R1+0xa48] ;  /* 0x000a480001107983 */ /* 0x000ea80000300a00 */
[----:B------:R0:W-:Y:S04]  /*4b7e0*/  @P5 STG.E.U8 desc[UR28][R24.64], R2 ;  /* 0x0000000218005986 */ /* 0x0001e8000c10111c */
[----:B------:R-:W3:Y:S04]  /*4b7f0*/  LDL.LU.64 R4, [R1+0xa40] ;  /* 0x000a400001047983 */ /* 0x000ee80000300a00 */
[----:B------:R1:W-:Y:S01]  /*4b800*/  @P6 STG.E.U8 desc[UR28][R26.64], R0 ;  /* 0x000000001a006986 */ /* 0x0003e2000c10111c */
[----:B------:R-:W2:Y:S01]  /*4b810*/  LDCU UR9, c[0x0][0x398] ;  /* 0x00007300ff0977ac */ /* 0x000ea20008000800 */
[----:B------:R-:W2:Y:S01]  /*4b820*/  LDCU UR7, c[0x0][0x398] ;  /* 0x00007300ff0777ac */ /* 0x000ea20008000800 */
[----:B------:R-:W2:Y:S01]  /*4b830*/  LDCU UR8, c[0x0][0x398] ;  /* 0x00007300ff0877ac */ /* 0x000ea20008000800 */
[C---:B0-----:R-:W-:Y:S01]  /*4b840*/  PRMT R2, R22.reuse, 0x7772, RZ ;  /* 0x0000777216027816 */ /* 0x041fe200000000ff */
[----:B------:R-:W2:Y:S04]  /*4b850*/  LDL.LU R25, [R1+0x190] ;  /* 0x0001900001197983 */ /* 0x000ea80000300800 */
[----:B------:R-:W2:Y:S04]  /*4b860*/  LDL.LU.64 R6, [R1+0xa00] ;  /* 0x000a000001067983 */ /* 0x000ea80000300a00 */
[----:B-1----:R-:W2:Y:S04]  /*4b870*/  LDL.LU.64 R26, [R1+0x9f8] ;  /* 0x0009f800011a7983 */ /* 0x002ea80000300a00 */
[----:B------:R0:W-:Y:S04]  /*4b880*/  @P2 STG.E.U8 desc[UR28][R18.64], R2 ;  /* 0x0000000212002986 */ /* 0x0001e8000c10111c */
[----:B0-----:R-:W2:Y:S01]  /*4b890*/  LDL.LU R18, [R1+0x16f0] ;  /* 0x0016f00001127983 */ /* 0x001ea20000300800 */
[----:B------:R-:W-:-:S05]  /*4b8a0*/  PRMT R0, R22, 0x7773, RZ ;  /* 0x0000777316007816 */ /* 0x000fca00000000ff */
[----:B----4-:R0:W-:Y:S04]  /*4b8b0*/  @P4 STG.E.U8 desc[UR28][R8.64], R0 ;  /* 0x0000000008004986 */ /* 0x0101e8000c10111c */
[----:B0-----:R-:W4:Y:S01]  /*4b8c0*/  LDL.LU.64 R8, [R1+0x9e0] ;  /* 0x0009e00001087983 */ /* 0x001f220000300a00 */
[----:B--2---:R-:W-:-:S05]  /*4b8d0*/  VIADD R2, R18, 0x9 ;  /* 0x0000000912027836 */ /* 0x004fca0000000000 */
[----:B------:R-:W-:Y:S02]  /*4b8e0*/  ISETP.GE.AND P2, PT, R2, UR75, PT ;  /* 0x0000004b02007c0c */ /* 0x000fe4000bf46270 */
[----:B------:R-:W2:Y:S01]  /*4b8f0*/  LDL.LU.64 R2, [R1+0xa50] ;  /* 0x000a500001027983 */ /* 0x000ea20000300a00 */
[----:B------:R-:W-:Y:S01]  /*4b900*/  ISETP.LT.AND P6, PT, R12, UR5, !P3 ;  /* 0x000000050c007c0c */ /* 0x000fe2000dfc1270 */
[----:B------:R-:W0:Y:S01]  /*4b910*/  LDCU UR5, c[0x0][0x398] ;  /* 0x00007300ff0577ac */ /* 0x000e220008000800 */
[----:B------:R-:W-:Y:S02]  /*4b920*/  ISETP.LT.AND P4, PT, R15, UR6, !P3 ;  /* 0x000000060f007c0c */ /* 0x000fe4000df81270 */
[----:B------:R-:W-:Y:S02]  /*4b930*/  ISETP.LT.AND P5, PT, R14, UR9, !P3 ;  /* 0x000000090e007c0c */ /* 0x000fe4000dfa1270 */
[----:B------:R-:W-:Y:S02]  /*4b940*/  PRMT R0, R23, 0x7770, RZ ;  /* 0x0000777017007816 */ /* 0x000fe400000000ff */
[----:B------:R-:W-:Y:S01]  /*4b950*/  ISETP.LT.AND P3, PT, R13, UR7, !P3 ;  /* 0x000000070d007c0c */ /* 0x000fe2000df61270 */
[----:B------:R-:W3:Y:S01]  /*4b960*/  LDL.LU R22, [R1+0x1c0] ;  /* 0x0001c00001167983 */ /* 0x000ee20000300800 */
[----:B------:R-:W1:Y:S01]  /*4b970*/  LDCU UR6, c[0x0][0x398] ;  /* 0x00007300ff0677ac */ /* 0x000e620008000800 */
[----:B------:R-:W0:Y:S01]  /*4b980*/  LDCU UR9, c[0x0][0x398] ;  /* 0x00007300ff0977ac */ /* 0x000e220008000800 */
[----:B------:R-:W0:Y:S01]  /*4b990*/  LDCU UR7, c[0x0][0x398] ;  /* 0x00007300ff0777ac */ /* 0x000e220008000800 */
[----:B--2---:R2:W-:Y:S01]  /*4b9a0*/  @P6 STG.E.U8 desc[UR28][R2.64], R0 ;  /* 0x0000000002006986 */ /* 0x0045e2000c10111c */
[----:B------:R-:W-:Y:S01]  /*4b9b0*/  ISETP.LT.AND P6, PT, R21, UR8, !P2 ;  /* 0x0000000815007c0c */ /* 0x000fe2000d7c1270 */
[----:B------:R-:W0:Y:S01]  /*4b9c0*/  LDCU UR8, c[0x0][0x398] ;  /* 0x00007300ff0877ac */ /* 0x000e220008000800 */
[----:B--2---:R-:W-:-:S02]  /*4b9d0*/  PRMT R2, R23, 0x7771, RZ ;  /* 0x0000777117027816 */ /* 0x004fc400000000ff */
[----:B------:R-:W-:-:S03]  /*4b9e0*/  PRMT R0, R23, 0x7772, RZ ;  /* 0x0000777217007816 */ /* 0x000fc600000000ff */
[----:B------:R2:W-:Y:S04]  /*4b9f0*/  @P4 STG.E.U8 desc[UR28][R16.64], R2 ;  /* 0x0000000210004986 */ /* 0x0005e8000c10111c */
[----:B---3--:R3:W-:Y:S01]  /*4ba00*/  @P5 STG.E.U8 desc[UR28][R4.64], R0 ;  /* 0x0000000004005986 */ /* 0x0087e2000c10111c */
[----:B0-----:R-:W-:Y:S02]  /*4ba10*/  ISETP.LT.AND P5, PT, R10, UR5, !P2 ;  /* 0x000000050a007c0c */ /* 0x001fe4000d7a1270 */
[----:B--2---:R-:W-:Y:S02]  /*4ba20*/  PRMT R2, R23, 0x7773, RZ ;  /* 0x0000777317027816 */ /* 0x004fe400000000ff */
[----:B---3--:R-:W-:Y:S01]  /*4ba30*/  PRMT R0, R25, 0x7770, RZ ;  /* 0x0000777019007816 */ /* 0x008fe200000000ff */
[----:B------:R-:W2:Y:S04]  /*4ba40*/  LDL.LU.64 R16, [R1+0x9c8] ;  /* 0x0009c80001107983 */ /* 0x000ea80000300a00 */
[----:B------:R0:W-:Y:S04]  /*4ba50*/  @P3 STG.E.U8 desc[UR28][R6.64], R2 ;  /* 0x0000000206003986 */ /* 0x0001e8000c10111c */
[----:B------:R-:W3:Y:S04]  /*4ba60*/  LDL.LU.64 R4, [R1+0x9b8] ;  /* 0x0009b80001047983 */ /* 0x000ee80000300a00 */
[----:B------:R1:W-:Y:S01]  /*4ba70*/  @P6 STG.E.U8 desc[UR28][R26.64], R0 ;  /* 0x000000001a006986 */ /* 0x0003e2000c10111c */
[----:B------:R-:W-:Y:S01]  /*4ba80*/  ISETP.LT.AND P4, PT, R11, UR10, !P2 ;  /* 0x0000000a0b007c0c */ /* 0x000fe2000d781270 */
[----:B------:R-:W2:Y:S01]  /*4ba90*/  LDCU UR5, c[0x0][0x398] ;  /* 0x00007300ff0577ac */ /* 0x000ea20008000800 */
[----:B0-----:R-:W-:Y:S01]  /*4baa0*/  PRMT R2, R25, 0x7771, RZ ;  /* 0x0000777119027816 */ /* 0x001fe200000000ff */
[----:B-1----:R-:W2:Y:S04]  /*4bab0*/  LDL.LU.64 R26, [R1+0x9b0] ;  /* 0x0009b000011a7983 */ /* 0x002ea80000300a00 */
[----:B------:R-:W2:Y:S04]  /*4bac0*/  LDL.LU R23, [R1+0x1e4] ;  /* 0x0001e40001177983 */ /* 0x000ea80000300800 */
[----:B----4-:R0:W-:Y:S01]  /*4bad0*/  @P5 STG.E.U8 desc[UR28][R8.64], R2 ;  /* 0x0000000208005986 */ /* 0x0101e2000c10111c */
[----:B------:R-:W-:-:S02]  /*4bae0*/  ISETP.LT.AND P3, PT, R28, UR6, !P2 ;  /* 0x000000061c007c0c */ /* 0x000fc4000d761270 */
[C---:B------:R-:W-:Y:S02]  /*4baf0*/  PRMT R0, R25.reuse, 0x7772, RZ ;  /* 0x0000777219007816 */ /* 0x040fe400000000ff */
[----:B------:R-:W-:Y:S01]  /*4bb00*/  ISETP.LT.AND P6, PT, R12, UR9, !P2 ;  /* 0x000000090c007c0c */ /* 0x000fe2000d7c1270 */
[----:B------:R-:W1:Y:S01]  /*4bb10*/  LDCU UR10, c[0x0][0x398] ;  /* 0x00007300ff0a77ac */ /* 0x000e620008000800 */
[----:B------:R-:W4:Y:S01]  /*4bb20*/  LDCU UR6, c[0x0][0x398] ;  /* 0x00007300ff0677ac */ /* 0x000f220008000800 */
[----:B------:R-:W1:Y:S01]  /*4bb30*/  LDCU UR9, c[0x0][0x398] ;  /* 0x00007300ff0977ac */ /* 0x000e620008000800 */
[----:B0-----:R-:W2:Y:S04]  /*4bb40*/  LDL.LU.64 R2, [R1+0x9d0] ;  /* 0x0009d00001027983 */ /* 0x001ea80000300a00 */
[----:B------:R-:W3:Y:S04]  /*4bb50*/  LDL.LU.64 R6, [R1+0x998] ;  /* 0x0009980001067983 */ /* 0x000ee80000300a00 */
[----:B------:R-:W3:Y:S04]  /*4bb60*/  LDL.LU.64 R8, [R1+0x990] ;  /* 0x0009900001087983 */ /* 0x000ee80000300a00 */
[----:B--2---:R0:W-:Y:S02]  /*4bb70*/  @P4 STG.E.U8 desc[UR28][R2.64], R0 ;  /* 0x0000000002004986 */ /* 0x0041e4000c10111c */
[----:B0-----:R-:W-:Y:S01]  /*4bb80*/  PRMT R2, R25, 0x7773, RZ ;  /* 0x0000777319027816 */ /* 0x001fe200000000ff */
[----:B------:R-:W-:Y:S01]  /*4bb90*/  VIADD R3, R18, 0xa ;  /* 0x0000000a12037836 */ /* 0x000fe20000000000 */
[----:B------:R-:W2:Y:S04]  /*4bba0*/  LDL.LU.64 R24, [R1+0x988] ;  /* 0x0009880001187983 */ /* 0x000ea80000300a00 */
[----:B------:R0:W-:Y:S01]  /*4bbb0*/  @P3 STG.E.U8 desc[UR28][R16.64], R2 ;  /* 0x0000000210003986 */ /* 0x0001e2000c10111c */
[----:B------:R-:W-:-:S03]  /*4bbc0*/  ISETP.GE.AND P3, PT, R3, UR74, PT ;  /* 0x0000004a03007c0c */ /* 0x000fc6000bf66270 */
[----:B0-----:R-:W2:Y:S04]  /*4bbd0*/  LDL.LU.64 R16, [R1+0x980] ;  /* 0x0009800001107983 */ /* 0x001ea80000300a00 */
[----:B------:R-:W2:Y:S01]  /*4bbe0*/  LDL.LU.64 R2, [R1+0x9c0] ;  /* 0x0009c00001027983 */ /* 0x000ea20000300a00 */
[----:B------:R-:W-:Y:S02]  /*4bbf0*/  ISETP.LT.AND P4, PT, R15, UR7, !P2 ;  /* 0x000000070f007c0c */ /* 0x000fe4000d781270 */
[----:B------:R-:W-:Y:S02]  /*4bc00*/  PRMT R0, R22, 0x7770, RZ ;  /* 0x0000777016007816 */ /* 0x000fe400000000ff */
[----:B------:R-:W-:Y:S02]  /*4bc10*/  ISETP.LT.AND P5, PT, R14, UR5, !P2 ;  /* 0x000000050e007c0c */ /* 0x000fe4000d7a1270 */
[----:B------:R-:W-:Y:S01]  /*4bc20*/  ISETP.LT.AND P2, PT, R13, UR8, !P2 ;  /* 0x000000080d007c0c */ /* 0x000fe2000d741270 */
[----:B------:R-:W3:Y:S01]  /*4bc30*/  LDL.LU R29, [R1+0xd4] ;  /* 0x0000d400011d7983 */ /* 0x000ee20000300800 */
[----:B------:R-:W0:Y:S01]  /*4bc40*/  LDCU UR5, c[0x0][0x398] ;  /* 0x00007300ff0577ac */ /* 0x000e220008000800 */
[----:B------:R-:W0:Y:S01]  /*4bc50*/  LDCU UR7, c[0x0][0x398] ;  /* 0x00007300ff0777ac */ /* 0x000e220008000800 */
[----:B------:R-:W0:Y:S01]  /*4bc60*/  LDCU UR8, c[0x0][0x398] ;  /* 0x00007300ff0877ac */ /* 0x000e220008000800 */
[----:B--2---:R2:W-:Y:S01]  /*4bc70*/  @P6 STG.E.U8 desc[UR28][R2.64], R0 ;  /* 0x0000000002006986 */ /* 0x0045e2000c10111c */
[----:B-1----:R-:W-:Y:S01]  /*4bc80*/  ISETP.LT.AND P6, PT, R21, UR10, !P3 ;  /* 0x0000000a15007c0c */ /* 0x002fe2000dfc1270 */
[----:B------:R-:W1:Y:S01]  /*4bc90*/  LDCU UR10, c[0x0][0x398] ;  /* 0x00007300ff0a77ac */ /* 0x000e620008000800 */
[----:B--2---:R-:W-:-:S02]  /*4bca0*/  PRMT R2, R22, 0x7771, RZ ;  /* 0x0000777116027816 */ /* 0x004fc400000000ff */
[----:B------:R-:W-:-:S03]  /*4bcb0*/  PRMT R0, R22, 0x7772, RZ ;  /* 0x0000777216007816 */ /* 0x000fc600000000ff */
[----:B---3--:R2:W-:Y:S01]  /*4bcc0*/  @P4 STG.E.U8 desc[UR28][R4.64], R2 ;  /* 0x0000000204004986 */ /* 0x0085e2000c10111c */
[----:B----4-:R-:W-:-:S03]  /*4bcd0*/  ISETP.LT.AND P4, PT, R10, UR6, !P3 ;  /* 0x000000060a007c0c */ /* 0x010fc6000df81270 */
[----:B------:R3:W-:Y:S01]  /*4bce0*/  @P5 STG.E.U8 desc[UR28][R26.64], R0 ;  /* 0x000000001a005986 */ /* 0x0007e2000c10111c */
[----:B------:R-:W-:Y:S01]  /*4bcf0*/  ISETP.LT.AND P5, PT, R11, UR9, !P3 ;  /* 0x000000090b007c0c */ /* 0x000fe2000dfa1270 */
[----:B------:R-:W4:Y:S01]  /*4bd00*/  LDCU UR6, c[0x0][0x398] ;  /* 0x00007300ff0677ac */ /* 0x000f220008000800 */
[----:B------:R-:W0:Y:S01]  /*4bd10*/  LDCU UR9, c[0x0][0x398] ;  /* 0x00007300ff0977ac */ /* 0x000e220008000800 */
[----:B--2---:R-:W-:Y:S01]  /*4bd20*/  PRMT R2, R22, 0x7773, RZ ;  /* 0x0000777316027816 */ /* 0x004fe200000000ff */
[----:B------:R-:W2:Y:S01]  /*4bd30*/  LDL.LU.64 R4, [R1+0x970] ;  /* 0x0009700001047983 */ /* 0x000ea20000300a00 */
[----:B---3--:R-:W-:-:S03]  /*4bd40*/  PRMT R0, R23, 0x7770, RZ ;  /* 0x0000777017007816 */ /* 0x008fc600000000ff */
[----:B------:R-:W3:Y:S04]  /*4bd50*/  LDL.LU.64 R26, [R1+0x968] ;  /* 0x00096800011a7983 */ /* 0x000ee80000300a00 */
[----:B------:R0:W-:Y:S04]  /*4bd60*/  @P2 STG.E.U8 desc[UR28][R6.64], R2 ;  /* 0x0000000206002986 */ /* 0x0001e8000c10111c */
[----:B------:R1:W-:Y:S01]  /*4bd70*/  @P6 STG.E.U8 desc[UR28][R8.64], R0 ;  /* 0x0000000008006986 */ /* 0x0003e2000c10111c */
[C---:B0-----:R-:W-:Y:S02]  /*4bd80*/  PRMT R2, R23.reuse, 0x7771, RZ ;  /* 0x0000777117027816 */ /* 0x041fe400000000ff */
[----:B-1----:R-:W-:Y:S01]  /*4bd90*/  PRMT R0, R23, 0x7772, RZ ;  /* 0x0000777217007816 */ /* 0x002fe200000000ff */
[----:B------:R-:W2:Y:S04]  /*4bda0*/  LDL.LU.64 R6, [R1+0x960] ;  /* 0x0009600001067983 */ /* 0x000ea80000300a00 */
[----:B------:R0:W-:Y:S04]  /*4bdb0*/  @P4 STG.E.U8 desc[UR28][R24.64], R2 ;  /* 0x0000000218004986 */ /* 0x0001e8000c10111c */
[----:B------:R1:W-:Y:S01]  /*4bdc0*/  @P5 STG.E.U8 desc[UR28][R16.64], R0 ;  /* 0x0000000010005986 */ /* 0x0003e2000c10111c */
[----:B0-----:R-:W-:-:S03]  /*4bdd0*/  VIADD R2, R18, 0xb ;  /* 0x0000000b12027836 */ /* 0x001fc60000000000 */
[----:B------:R-:W2:Y:S04]  /*4bde0*/  LDL.LU.64 R24, [R1+0x948] ;  /* 0x0009480001187983 */ /* 0x000ea80000300a00 */
[----:B------:R-:W2:Y:S04]  /*4bdf0*/  LDL.LU R22, [R1+0x194] ;  /* 0x0001940001167983 */ /* 0x000ea80000300800 */
[----:B------:R-:W2:Y:S04]  /*4be00*/  LDL.LU.64 R8, [R1+0x940] ;  /* 0x0009400001087983 */ /* 0x000ea80000300a00 */
[----:B-1----:R-:W2:Y:S01]  /*4be10*/  LDL.LU.64 R16, [R1+0x938] ;  /* 0x0009380001107983 */ /* 0x002ea20000300a00 */
[----:B------:R-:W-:-:S03]  /*4be20*/  ISETP.GE.AND P2, PT, R2, UR73, PT ;  /* 0x0000004902007c0c */ /* 0x000fc6000bf46270 */
[----:B------:R-:W2:Y:S01]  /*4be30*/  LDL.LU.64 R2, [R1+0x978] ;  /* 0x0009780001027983 */ /* 0x000ea20000300a00 */
[----:B------:R-:W-:Y:S01]  /*4be40*/  ISETP.LT.AND P6, PT, R28, UR5, !P3 ;  /* 0x000000051c007c0c */ /* 0x000fe2000dfc1270 */
[----:B------:R-:W0:Y:S01]  /*4be50*/  LDCU UR5, c[0x0][0x398] ;  /* 0x00007300ff0577ac */ /* 0x000e220008000800 */
[----:B------:R-:W-:Y:S02]  /*4be60*/  ISETP.LT.AND P4, PT, R12, UR7, !P3 ;  /* 0x000000070c007c0c */ /* 0x000fe4000df81270 */
[----:B------:R-:W-:Y:S02]  /*4be70*/  ISETP.LT.AND P5, PT, R15, UR8, !P3 ;  /* 0x000000080f007c0c */ /* 0x000fe4000dfa1270 */
[----:B------:R-:W-:Y:S01]  /*4be80*/  PRMT R0, R23, 0x7773, RZ ;  /* 0x0000777317007816 */ /* 0x000fe200000000ff */
[----:B------:R-:W1:Y:S01]  /*4be90*/  LDCU UR7, c[0x0][0x398] ;  /* 0x00007300ff0777ac */ /* 0x000e620008000800 */
[----:B------:R-:W0:Y:S05]  /*4bea0*/  LDCU UR8, c[0x0][0x398] ;  /* 0x00007300ff0877ac */ /* 0x000e2a0008000800 */
[----:B--2---:R2:W-:Y:S01]  /*4beb0*/  @P6 STG.E.U8 desc[UR28][R2.64], R0 ;  /* 0x0000000002006986 */ /* 0x0045e2000c10111c */
[----:B----4-:R-:W-:-:S02]  /*4bec0*/  ISETP.LT.AND P6, PT, R14, UR6, !P3 ;  /* 0x000000060e007c0c */ /* 0x010fc4000dfc1270 */
[----:B------:R-:W-:Y:S01]  /*4bed0*/  ISETP.LT.AND P3, PT, R13, UR9, !P3 ;  /* 0x000000090d007c0c */ /* 0x000fe2000df61270 */
[----:B------:R-:W4:Y:S01]  /*4bee0*/  LDCU UR6, c[0x0][0x398] ;  /* 0x00007300ff0677ac */ /* 0x000f220008000800 */
[----:B------:R-:W1:Y:S01]  /*4bef0*/  LDCU UR9, c[0x0][0x398] ;  /* 0x00007300ff0977ac */ /* 0x000e620008000800 */
[C---:B--2---:R-:W-:Y:S02]  /*4bf00*/  PRMT R2, R29.reuse, 0x7770, RZ ;  /* 0x000077701d027816 */ /* 0x044fe400000000ff */
[----:B------:R-:W-:-:S03]  /*4bf10*/  PRMT R0, R29, 0x7771, RZ ;  /* 0x000077711d007816 */ /* 0x000fc600000000ff */
[----:B------:R2:W-:Y:S04]  /*4bf20*/  @P4 STG.E.U8 desc[UR28][R4.64], R2 ;  /* 0x0000000204004986 */ /* 0x0005e8000c10111c */
[----:B---3--:R3:W-:Y:S01]  /*4bf30*/  @P5 STG.E.U8 desc[UR28][R26.64], R0 ;  /* 0x000000001a005986 */ /* 0x0087e2000c10111c */
[----:B0-----:R-:W-:Y:S02]  /*4bf40*/  ISETP.LT.AND P5, PT, R21, UR5, !P2 ;  /* 0x0000000515007c0c */ /* 0x001fe4000d7a1270 */
[C---:B--2---:R-:W-:Y:S02]  /*4bf50*/  PRMT R2, R29.reuse, 0x7772, RZ ;  /* 0x000077721d027816 */ /* 0x044fe400000000ff */
[----:B---3--:R-:W-:Y:S01]  /*4bf60*/  PRMT R0, R29, 0x7773, RZ ;  /* 0x000077731d007816 */ /* 0x008fe200000000ff */
[----:B------:R-:W2:Y:S04]  /*4bf70*/  LDL.LU.64 R4, [R1+0x930] ;  /* 0x0009300001047983 */ /* 0x000ea80000300a00 */
[----:B------:R0:W-:Y:S04]  /*4bf80*/  @P6 STG.E.U8 desc[UR28][R6.64], R2 ;  /* 0x0000000206006986 */ /* 0x0001e8000c10111c */
[----:B------:R-:W3:Y:S04]  /*4bf90*/  LDL.LU.64 R26, [R1+0x928] ;  /* 0x00092800011a7983 */ /* 0x000ee80000300a00 */
[----:B------:R-:W2:Y:S04]  /*4bfa0*/  LDL.LU R23, [R1+0x1c4] ;  /* 0x0001c40001177983 */ /* 0x000ea80000300800 */
[----:B------:R1:W-:Y:S01]  /*4bfb0*/  @P3 STG.E.U8 desc[UR28][R24.64], R0 ;  /* 0x0000000018003986 */ /* 0x0003e2000c10111c */
[----:B------:R-:W-:Y:S01]  /*4bfc0*/  ISETP.LT.AND P4, PT, R10, UR10, !P2 ;  /* 0x0000000a0a007c0c */ /* 0x000fe2000d781270 */
[----:B------:R-:W4:Y:S01]  /*4bfd0*/  LDCU UR5, c[0x0][0x398] ;  /* 0x00007300ff0577ac */ /* 0x000f220008000800 */
[----:B0-----:R-:W-:Y:S01]  /*4bfe0*/  PRMT R2, R22, 0x7770, RZ ;  /* 0x0000777016027816 */ /* 0x001fe200000000ff */
[----:B-1----:R-:W2:Y:S04]  /*4bff0*/  LDL.LU.64 R24, [R1+0x910] ;  /* 0x0009100001187983 */ /* 0x002ea80000300a00 */
[----:B------:R-:W2:Y:S04]  /*4c000*/  LDL.LU.64 R6, [R1+0x908] ;  /* 0x0009080001067983 */ /* 0x000ea80000300a00 */
[----:B------:R0:W-:Y:S01]  /*4c010*/  @P5 STG.E.U8 desc[UR28][R8.64], R2 ;  /* 0x0000000208005986 */ /* 0x0001e2000c10111c */
[----:B------:R-:W-:-:S02]  /*4c020*/  ISETP.LT.AND P6, PT, R11, UR7, !P2 ;  /* 0x000000070b007c0c */ /* 0x000fc4000d7c1270 */
[----:B------:R-:W-:Y:S02]  /*4c030*/  ISETP.LT.AND P3, PT, R28, UR8, !P2 ;  /* 0x000000081c007c0c */ /* 0x000fe4000d761270 */
[C---:B------:R-:W-:Y:S01]  /*4c040*/  PRMT R0, R22.reuse, 0x7771, RZ ;  /* 0x0000777116007816 */ /* 0x040fe200000000ff */
[----:B------:R-:W1:Y:S01]  /*4c050*/  LDCU UR10, c[0x0][0x398] ;  /* 0x00007300ff0a77ac */ /* 0x000e620008000800 */
[----:B------:R-:W1:Y:S01]  /*4c060*/  LDCU UR7, c[0x0][0x398] ;  /* 0x00007300ff0777ac */ /* 0x000e620008000800 */
[----:B0-----:R-:W2:Y:S04]  /*4c070*/  LDL.LU.64 R8, [R1+0x8f8] ;  /* 0x0008f80001087983 */ /* 0x001ea80000300a00 */
[----:B------:R0:W-:Y:S01]  /*4c080*/  @P4 STG.E.U8 desc[UR28][R16.64], R0 ;  /* 0x0000000010004986 */ /* 0x0001e2000c10111c */
[----:B------:R-:W-:-:S02]  /*4c090*/  PRMT R2, R22, 0x7772, RZ ;  /* 0x0000777216027816 */ /* 0x000fc400000000ff */
[----:B----4-:R-:W-:Y:S02]  /*4c0a0*/  ISETP.LT.AND P4, PT, R12, UR6, !P2 ;  /* 0x000000060c007c0c */ /* 0x010fe4000d781270 */
[----:B------:R-:W-:Y:S01]  /*4c0b0*/  ISETP.LT.AND P5, PT, R15, UR5, !P2 ;  /* 0x000000050f007c0c */ /* 0x000fe2000d7a1270 */
[----:B------:R-:W4:Y:S01]  /*4c0c0*/  LDCU UR8, c[0x0][0x398] ;  /* 0x00007300ff0877ac */ /* 0x000f220008000800 */
[----:B------:R-:W1:Y:S01]  /*4c0d0*/  LDCU UR5, c[0x0][0x398] ;  /* 0x00007300ff0577ac */ /* 0x000e620008000800 */
[----:B------:R-:W1:Y:S01]  /*4c0e0*/  LDCU UR6, c[0x0][0x398] ;  /* 0x00007300ff0677ac */ /* 0x000e620008000800 */
[----:B0-----:R-:W-:Y:S01]  /*4c0f0*/  PRMT R0, R22, 0x7773, RZ ;  /* 0x0000777316007816 */ /* 0x001fe200000000ff */
[----:B--2---:R0:W-:Y:S04]  /*4c100*/  STL.64 [R1+0x16e8], R8 ;  /* 0x0016e80801007387 */ /* 0x0041e80000100a00 */
[----:B0-----:R-:W2:Y:S04]  /*4c110*/  LDL.LU.64 R8, [R1+0x900] ;  /* 0x0009000001087983 */ /* 0x001ea80000300a00 */
[----:B------:R0:W-:Y:S04]  /*4c120*/  @P6 STG.E.U8 desc[UR28][R4.64], R2 ;  /* 0x0000000204006986 */ /* 0x0001e8000c10111c */
[----:B---3--:R3:W-:Y:S01]  /*4c130*/  @P3 STG.E.U8 desc[UR28][R26.64], R0 ;  /* 0x000000001a003986 */ /* 0x0087e2000c10111c */
[----:B------:R-:W-:-:S03]  /*4c140*/  ISETP.LT.AND P3, PT, R14, UR9, !P2 ;  /* 0x000000090e007c0c */ /* 0x000fc6000d761270 */
[----:B------:R-:W4:Y:S04]  /*4c150*/  LDL.LU R29, [R1+0x1e8] ;  /* 0x0001e800011d7983 */ /* 0x000f280000300800 */
[----:B------:R-:W4:Y:S01]  /*4c160*/  LDL.LU.64 R16, [R1+0x8f0] ;  /* 0x0008f00001107983 */ /* 0x000f220000300a00 */
[----:B------:R-:W-:Y:S01]  /*4c170*/  VIADD R3, R18, 0xc ;  /* 0x0000000c12037836 */ /* 0x000fe20000000000 */
[----:B------:R-:W1:Y:S01]  /*4c180*/  LDCU UR9, c[0x0][0x398] ;  /* 0x00007300ff0977ac */ /* 0x000e620008000800 */
[C---:B0-----:R-:W-:Y:S02]  /*4c190*/  PRMT R2, R23.reuse, 0x7770, RZ ;  /* 0x0000777017027816 */ /* 0x041fe400000000ff */
[C---:B---3--:R-:W-:Y:S01]  /*4c1a0*/  PRMT R0, R23.reuse, 0x7771, RZ ;  /* 0x0000777117007816 */ /* 0x048fe200000000ff */
[----:B------:R-:W3:Y:S04]  /*4c1b0*/  LDL.LU.64 R4, [R1+0x8e8] ;  /* 0x0008e80001047983 */ /* 0x000ee80000300a00 */
[----:B------:R0:W-:Y:S04]  /*4c1c0*/  @P4 STG.E.U8 desc[UR28][R24.64], R2 ;  /* 0x0000000218004986 */ /* 0x0001e8000c10111c */
[----:B------:R-:W3:Y:S04]  /*4c1d0*/  LDL.LU.64 R26, [R1+0x8e0] ;  /* 0x0008e000011a7983 */ /* 0x000ee80000300a00 */
[----:B------:R1:W-:Y:S01]  /*4c1e0*/  @P5 STG.E.U8 desc[UR28][R6.64], R0 ;  /* 0x0000000006005986 */ /* 0x0003e2000c10111c */
[----:B0-----:R-:W-:-:S03]  /*4c1f0*/  PRMT R2, R23, 0x7772, RZ ;  /* 0x0000777217027816 */ /* 0x001fc600000000ff */
[----:B------:R-:W3:Y:S04]  /*4c200*/  LDL.LU.64 R24, [R1+0x8d8] ;  /* 0x0008d80001187983 */ /* 0x000ee80000300a00 */
[----:B------:R-:W3:Y:S04]  /*4c210*/  LDL.LU R22, [R1+0xd8] ;  /* 0x0000d80001167983 */ /* 0x000ee80000300800 */
[----:B-1----:R-:W3:Y:S04]  /*4c220*/  LDL.LU.64 R6, [R1+0x8c8] ;  /* 0x0008c80001067983 */ /* 0x002ee80000300a00 */
[----:B--2---:R0:W-:Y:S04]  /*4c230*/  @P3 STG.E.U8 desc[UR28][R8.64], R2 ;  /* 0x0000000208003986 */ /* 0x0041e8000c10111c */
[----:B0-----:R-:W2:Y:S01]  /*4c240*/  LDL.LU.64 R8, [R1+0x16e8] ;  /* 0x0016e80001087983 */ /* 0x001ea20000300a00 */
[----:B------:R-:W-:-:S02]  /*4c250*/  ISETP.LT.AND P2, PT, R13, UR10, !P2 ;  /* 0x0000000a0d007c0c */ /* 0x000fc4000d741270 */
[----:B------:R-:W-:Y:S02]  /*4c260*/  ISETP.GE.AND P6, PT, R3, UR72, PT ;  /* 0x0000004803007c0c */ /* 0x000fe4000bfc6270 */
[----:B------:R-:W-:Y:S02]  /*4c270*/  PRMT R0, R23, 0x7773, RZ ;  /* 0x0000777317007816 */ /* 0x000fe400000000ff */
[----:B----4-:R-:W-:Y:S01]  /*4c280*/  PRMT R2, R29, 0x7770, RZ ;  /* 0x000077701d027816 */ /* 0x010fe200000000ff */
[----:B------:R-:W0:Y:S01]  /*4c290*/  LDCU UR10, c[0x0][0x398] ;  /* 0x00007300ff0a77ac */ /* 0x000e220008000800 */
[----:B------:R-:W-:Y:S02]  /*4c2a0*/  ISETP.LT.AND P4, PT, R21, UR7, !P6 ;  /* 0x0000000715007c0c */ /* 0x000fe4000f781270 */
[----:B------:R-:W-:Y:S02]  /*4c2b0*/  ISETP.LT.AND P5, PT, R10, UR8, !P6 ;  /* 0x000000080a007c0c */ /* 0x000fe4000f7a1270 */
[----:B------:R-:W-:Y:S01]  /*4c2c0*/  ISETP.LT.AND P3, PT, R28, UR6, !P6 ;  /* 0x000000061c007c0c */ /* 0x000fe2000f761270 */
[----:B------:R-:W1:Y:S01]  /*4c2d0*/  LDCU UR7, c[0x0][0x398] ;  /* 0x00007300ff0777ac */ /* 0x000e620008000800 */
[----:B------:R-:W4:Y:S01]  /*4c2e0*/  LDCU UR6, c[0x0][0x398] ;  /* 0x00007300ff0677ac */ /* 0x000f220008000800 */
[----:B------:R-:W0:Y:S01]  /*4c2f0*/  LDCU UR8, c[0x0][0x398] ;  /* 0x00007300ff0877ac */ /* 0x000e220008000800 */
[----:B--2---:R2:W-:Y:S01]  /*4c300*/  @P2 STG.E.U8 desc[UR28][R8.64], R0 ;  /* 0x0000000008002986 */ /* 0x0045e2000c10111c */
[----:B------:R-:W-:-:S04]  /*4c310*/  ISETP.LT.AND P2, PT, R11, UR5, !P6 ;  /* 0x000000050b007c0c */ /* 0x000fc8000f741270 */
[----:B------:R0:W-:Y:S01]  /*4c320*/  @P4 STG.E.U8 desc[UR28][R16.64], R2 ;  /* 0x0000000210004986 */ /* 0x0001e2000c10111c */
[----:B------:R-:W1:Y:S03]  /*4c330*/  LDCU UR5, c[0x0][0x398] ;  /* 0x00007300ff0577ac */ /* 0x000e660008000800 */
[----:B--2---:R-:W2:Y:S01]  /*4c340*/  LDL.LU.64 R8, [R1+0x8c0] ;  /* 0x0008c00001087983 */ /* 0x004ea20000300a00 */
[C---:B------:R-:W-:Y:S02]  /*4c350*/  PRMT R0, R29.reuse, 0x7771, RZ ;  /* 0x000077711d007816 */ /* 0x040fe400000000ff */
[C---:B0-----:R-:W-:Y:S01]  /*4c360*/  PRMT R2, R29.reuse, 0x7772, RZ ;  /* 0x000077721d027816 */ /* 0x041fe200000000ff */
[----:B------:R-:W2:Y:S04]  /*4c370*/  LDL.LU.64 R16, [R1+0x8b8] ;  /* 0x0008b80001107983 */ /* 0x000ea80000300a00 */
[----:B------:R-:W2:Y:S04]  /*4c380*/  LDL.LU R23, [R1+0x198] ;  /* 0x0001980001177983 */ /* 0x000ea80000300800 */
[----:B---3--:R0:W-:Y:S04]  /*4c390*/  @P5 STG.E.U8 desc[UR28][R4.64], R0 ;  /* 0x0000000004005986 */ /* 0x0081e8000c10111c */
[----:B------:R3:W-:Y:S01]  /*4c3a0*/  @P2 STG.E.U8 desc[UR28][R26.64], R2 ;  /* 0x000000021a002986 */ /* 0x0007e2000c10111c */
[----:B0-----:R-:W-:-:S03]  /*4c3b0*/  PRMT R0, R29, 0x7773, RZ ;  /* 0x000077731d007816 */ /* 0x001fc600000000ff */
[----:B---3--:R-:W3:Y:S04]  /*4c3c0*/  LDL.LU.64 R26, [R1+0x8a0] ;  /* 0x0008a000011a7983 */ /* 0x008ee80000300a00 */
[----:B------:R0:W-:Y:S04]  /*4c3d0*/  @P3 STG.E.U8 desc[UR28][R24.64], R0 ;  /* 0x0000000018003986 */ /* 0x0001e8000c10111c */
[----:B0-----:R-:W3:Y:S01]  /*4c3e0*/  LDL.LU.64 R24, [R1+0x898] ;  /* 0x0008980001187983 */ /* 0x001ee20000300a00 */
[----:B------:R-:W-:Y:S02]  /*4c3f0*/  ISETP.LT.AND P4, PT, R12, UR9, !P6 ;  /* 0x000000090c007c0c */ /* 0x000fe4000f781270 */
[----:B-1----:R-:W-:Y:S01]  /*4c400*/  ISETP.LT.AND P2, PT, R15, UR7, !P6 ;  /* 0x000000070f007c0c */ /* 0x002fe2000f741270 */
[----:B------:R-:W-:Y:S01]  /*4c410*/  VIADD R2, R18, 0xd ;  /* 0x0000000d12027836 */ /* 0x000fe20000000000 */
[----:B------:R-:W-:-:S02]  /*4c420*/  PRMT R0, R22, 0x7770, RZ ;  /* 0x0000777016007816 */ /* 0x000fc400000000ff */
[----:B------:R-:W-:Y:S01]  /*4c430*/  ISETP.LT.AND P3, PT, R14, UR5, !P6 ;  /* 0x000000050e007c0c */ /* 0x000fe2000f761270 */
[----:B------:R-:W0:Y:S01]  /*4c440*/  LDCU UR5, c[0x0][0x398] ;  /* 0x00007300ff0577ac */ /* 0x000e220008000800 */
[----:B------:R-:W3:Y:S01]  /*4c450*/  LDL.LU.64 R4, [R1+0x890] ;  /* 0x0008900001047983 */ /* 0x000ee20000300a00 */
[----:B------:R-:W-:Y:S02]  /*4c460*/  ISETP.GE.AND P5, PT, R2, UR71, PT ;  /* 0x0000004702007c0c */ /* 0x000fe4000bfa6270 */
[C---:B------:R-:W-:Y:S02]  /*4c470*/  PRMT R2, R22.reuse, 0x7771, RZ ;  /* 0x0000777116027816 */ /* 0x040fe400000000ff */
[----:B----4-:R-:W-:Y:S01]  /*4c480*/  ISETP.LT.AND P6, PT, R13, UR6, !P6 ;  /* 0x000000060d007c0c */ /* 0x010fe2000f7c1270 */
[----:B------:R-:W1:Y:S01]  /*4c490*/  LDCU UR9, c[0x0][0x398] ;  /* 0x00007300ff0977ac */ /* 0x000e620008000800 */
[----:B------:R-:W4:Y:S01]  /*4c4a0*/  LDCU UR7, c[0x0][0x398] ;  /* 0x00007300ff0777ac */ /* 0x000f220008000800 */
[----:B------:R-:W0:Y:S01]  /*4c4b0*/  LDCU UR6, c[0x0][0x398] ;  /* 0x00007300ff0677ac */ /* 0x000e220008000800 */
[----:B------:R1:W-:Y:S02]  /*4c4c0*/  @P4 STG.E.U8 desc[UR28][R6.64], R0 ;  /* 0x0000000006004986 */ /* 0x0003e4000c10111c */
[----:B-1----:R-:W-:-:S02]  /*4c4d0*/  PRMT R0, R22, 0x7772, RZ ;  /* 0x0000777216007816 */ /* 0x002fc400000000ff */
[----:B------:R-:W3:Y:S04]  /*4c4e0*/  LDL.LU.64 R6, [R1+0x888] ;  /* 0x0008880001067983 */ /* 0x000ee80000300a00 */
[----:B--2---:R1:W-:Y:S01]  /*4c4f0*/  @P2 STG.E.U8 desc[UR28][R8.64], R2 ;  /* 0x0000000208002986 */ /* 0x0043e2000c10111c */
[----:B------:R-:W-:-:S03]  /*4c500*/  ISETP.LT.AND P2, PT, R21, UR8, !P5 ;  /* 0x0000000815007c0c */ /* 0x000fc6000ef41270 */
[----:B------:R2:W-:Y:S01]  /*4c510*/  @P3 STG.E.U8 desc[UR28][R16.64], R0 ;  /* 0x0000000010003986 */ /* 0x0005e2000c10111c */
[----:B----4-:R-:W-:Y:S01]  /*4c520*/  ISETP.LT.AND P4, PT, R11, UR7, !P5 ;  /* 0x000000070b007c0c */ /* 0x010fe2000ef81270 */
[----:B------:R-:W4:Y:S01]  /*4c530*/  LDCU UR8, c[0x0][0x398] ;  /* 0x00007300ff0877ac */ /* 0x000f220008000800 */
[----:B-1----:R-:W-:Y:S01]  /*4c540*/  PRMT R2, R22, 0x7773, RZ ;  /* 0x0000777316027816 */ /* 0x002fe200000000ff */
[----:B------:R-:W4:Y:S01]  /*4c550*/  LDL.LU R9, [R1+0x1ec] ;  /* 0x0001ec0001097983 */ /* 0x000f220000300800 */
[----:B--2---:R-:W-:-:S03]  /*4c560*/  PRMT R0, R23, 0x7770, RZ ;  /* 0x0000777017007816 */ /* 0x004fc600000000ff */
[----:B------:R-:W-:Y:S04]  /*4c570*/  STL [R1+0x16d8], R18 ;  /* 0x0016d81201007387 */ /* 0x000fe80000100800 */
[----:B------:R-:W2:Y:S04]  /*4c580*/  LDL.LU.64 R16, [R1+0x880] ;  /* 0x0008800001107983 */ /* 0x000ea80000300a00 */
[----:B------:R-:W2:Y:S04]  /*4c590*/  LDL.LU R20, [R1+0x1c8] ;  /* 0x0001c80001147983 */ /* 0x000ea80000300800 */
[----:B---3--:R1:W-:Y:S01]  /*4c5a0*/  @P6 STG.E.U8 desc[UR28][R26.64], R2 ;  /* 0x000000021a006986 */ /* 0x0083e2000c10111c */
[----:B------:R-:W-:Y:S01]  /*4c5b0*/  ISETP.LT.AND P3, PT, R10, UR9, !P5 ;  /* 0x000000090a007c0c */ /* 0x000fe2000ef61270 */
[----:B------:R-:W-:Y:S01]  /*4c5c0*/  VIADD R3, R18, 0xe ;  /* 0x0000000e12037836 */ /* 0x000fe20000000000 */
[----:B------:R-:W3:Y:S01]  /*4c5d0*/  LDCU UR7, c[0x0][0x398] ;  /* 0x00007300ff0777ac */ /* 0x000ee20008000800 */
[----:B------:R-:W2:Y:S01]  /*4c5e0*/  LDCU UR9, c[0x0][0x398] ;  /* 0x00007300ff0977ac */ /* 0x000ea20008000800 */
[----:B-1----:R-:W2:Y:S04]  /*4c5f0*/  LDL.LU.64 R26, [R1+0x878] ;  /* 0x00087800011a7983 */ /* 0x002ea80000300a00 */
[----:B------:R1:W-:Y:S01]  /*4c600*/  @P2 STG.E.U8 desc[UR28][R24.64], R0 ;  /* 0x0000000018002986 */ /* 0x0003e2000c10111c */
[----:B0-----:R-:W-:-:S02]  /*4c610*/  ISETP.LT.AND P2, PT, R28, UR5, !P5 ;  /* 0x000000051c007c0c */ /* 0x001fc4000ef41270 */
[----:B------:R-:W-:Y:S02]  /*4c620*/  PRMT R2, R23, 0x7771, RZ ;  /* 0x0000777117027816 */ /* 0x000fe400000000ff */
[----:B------:R-:W-:Y:S01]  /*4c630*/  ISETP.GE.AND P6, PT, R3, UR70, PT ;  /* 0x0000004603007c0c */ /* 0x000fe2000bfc6270 */
[----:B------:R-:W0:Y:S01]  /*4c640*/  LDCU UR5, c[0x0][0x398] ;  /* 0x00007300ff0577ac */ /* 0x000e220008000800 */
[----:B-1----:R-:W2:Y:S04]  /*4c650*/  LDL.LU.64 R24, [R1+0x870] ;  /* 0x0008700001187983 */ /* 0x002ea80000300a00 */
[----:B------:R1:W-:Y:S04]  /*4c660*/  STL [R1+0x16dc], R28 ;  /* 0x0016dc1c01007387 */ /* 0x0003e80000100800 */
[----:B-1----:R-:W2:Y:S01]  /*4c670*/  LDL.LU.64 R28, [R1+0x850] ;  /* 0x00085000011c7983 */ /* 0x002ea20000300a00 */
[----:B------:R-:W-:-:S03]  /*4c680*/  PRMT R0, R23, 0x7772, RZ ;  /* 0x0000777217007816 */ /* 0x000fc600000000ff */
[----:B------:R-:W-:Y:S04]  /*4c690*/  @P3 STG.E.U8 desc[UR28][R4.64], R2 ;  /* 0x0000000204003986 */ /* 0x000fe8000c10111c */
[----:B------:R1:W-:Y:S01]  /*4c6a0*/  @P4 STG.E.U8 desc[UR28][R6.64], R0 ;  /* 0x0000000006004986 */ /* 0x0003e2000c10111c */
[----:B------:R-:W-:Y:S02]  /*4c6b0*/  ISETP.LT.AND P4, PT, R12, UR10, !P5 ;  /* 0x0000000a0c007c0c */ /* 0x000fe4000ef81270 */
[----:B------:R-:W-:Y:S01]  /*4c6c0*/  ISETP.LT.AND P3, PT, R15, UR6, !P5 ;  /* 0x000000060f007c0c */ /* 0x000fe2000ef61270 */
[----:B------:R-:W0:Y:S01]  /*4c6d0*/  LDCU UR6, c[0x0][0x398] ;  /* 0x00007300ff0677ac */ /* 0x000e220008000800 */
[----:B------:R-:W0:Y:S01]  /*4c6e0*/  LDCU UR10, c[0x0][0x398] ;  /* 0x00007300ff0a77ac */ /* 0x000e220008000800 */
[----:B-1----:R-:W-:Y:S01]  /*4c6f0*/  PRMT R0, R23, 0x7773, RZ ;  /* 0x0000777317007816 */ /* 0x002fe200000000ff */
[----:B--2---:R1:W-:Y:S04]  /*4c700*/  STL.64 [R1+0x16e0], R28 ;  /* 0x0016e01c01007387 */ /* 0x0043e80000100a00 */
[----:B-1----:R-:W2:Y:S04]  /*4c710*/  LDL.LU.64 R28, [R1+0x868] ;  /* 0x00086800011c7983 */ /* 0x002ea80000300a00 */
[----:B------:R1:W-:Y:S01]  /*4c720*/  @P2 STG.E.U8 desc[UR28][R16.64], R0 ;  /* 0x0000000010002986 */ /* 0x0003e2000c10111c */
[----:B----4-:R-:W-:-:S02]  /*4c730*/  ISETP.LT.AND P2, PT, R14, UR8, !P5 ;  /* 0x000000080e007c0c */ /* 0x010fc4000ef41270 */
[----:B------:R-:W-:Y:S01]  /*4c740*/  PRMT R2, R20, 0x7770, RZ ;  /* 0x0000777014027816 */ /* 0x000fe200000000ff */
[----:B------:R-:W4:Y:S01]  /*4c750*/  LDL.LU.64 R18, [R1+0x848] ;  /* 0x0008480001127983 */ /* 0x000f220000300a00 */
[C---:B------:R-:W-:Y:S02]  /*4c760*/  PRMT R6, R9.reuse, 0x7773, RZ ;  /* 0x0000777309067816 */ /* 0x040fe400000000ff */
[C---:B------:R-:W-:Y:S01]  /*4c770*/  PRMT R5, R9.reuse, 0x7772, RZ ;  /* 0x0000777209057816 */ /* 0x040fe200000000ff */
[----:B------:R-:W3:Y:S04]  /*4c780*/  LDL.LU.64 R22, [R1+0x840] ;  /* 0x0008400001167983 */ /* 0x000ee80000300a00 */
[----:B------:R0:W-:Y:S01]  /*4c790*/  @P4 STG.E.U8 desc[UR28][R26.64], R2 ;  /* 0x000000021a004986 */ /* 0x0001e2000c10111c */
[----:B------:R-:W-:-:S02]  /*4c7a0*/  PRMT R4, R9, 0x7771, RZ ;  /* 0x0000777109047816 */ /* 0x000fc400000000ff */
[----:B------:R-:W-:Y:S01]  /*4c7b0*/  PRMT R3, R9, 0x7770, RZ ;  /* 0x0000777009037816 */ /* 0x000fe200000000ff */
[----:B------:R-:W2:Y:S01]  /*4c7c0*/  LDCU UR8, c[0x0][0x398] ;  /* 0x00007300ff0877ac */ /* 0x000ea20008000800 */
[----:B------:R-:W4:Y:S01]  /*4c7d0*/  LDL.LU.64 R8, [R1+0x838] ;  /* 0x0008380001087983 */ /* 0x000f220000300a00 */
[----:B-1----:R-:W-:-:S03]  /*4c7e0*/  PRMT R0, R20, 0x7771, RZ ;  /* 0x0000777114007816 */ /* 0x002fc600000000ff */
[----:B------:R-:W4:Y:S04]  /*4c7f0*/  LDL.LU.64 R16, [R1+0x830] ;  /* 0x0008300001107983 */ /* 0x000f280000300a00 */
[----:B------:R-:W4:Y:S01]  /*4c800*/  LDL.LU R7, [R1+0xdc] ;  /* 0x0000dc0001077983 */ /* 0x000f220000300800 */
[----:B0-----:R-:W-:-:S03]  /*4c810*/  PRMT R2, R20, 0x7772, RZ ;  /* 0x0000777214027816 */ /* 0x001fc600000000ff */
[----:B------:R0:W-:Y:S04]  /*4c820*/  @P3 STG.E.U8 desc[UR28][R24.64], R0 ;  /* 0x0000000018003986 */ /* 0x0001e8000c10111c */
[----:B------:R-:W4:Y:S04]  /*4c830*/  LDL.LU.64 R26, [R1+0x810] ;  /* 0x00081000011a7983 */ /* 0x000f280000300a00 */
[----:B0-----:R-:W4:Y:S04]  /*4c840*/  LDL.LU.64 R24, [R1+0x808] ;  /* 0x0008080001187983 */ /* 0x001f280000300a00 */
[----:B--2---:R0:W-:Y:S04]  /*4c850*/  @P2 STG.E.U8 desc[UR28][R28.64], R2 ;  /* 0x000000021c002986 */ /* 0x0041e8000c10111c */
[----:B0-----:R-:W2:Y:S01]  /*4c860*/  LDL.LU.64 R28, [R1+0x16e0] ;  /* 0x0016e000011c7983 */ /* 0x001ea20000300a00 */
[----:B---3--:R-:W-:-:S02]  /*4c870*/  ISETP.LT.AND P5, PT, R13, UR7, !P5 ;  /* 0x000000070d007c0c */ /* 0x008fc4000efa1270 */
[----:B------:R-:W-:Y:S02]  /*4c880*/  PRMT R0, R20, 0x7773, RZ ;  /* 0x0000777314007816 */ /* 0x000fe400000000ff */
[----:B------:R-:W-:Y:S02]  /*4c890*/  ISETP.LT.AND P3, PT, R21, UR9, !P6 ;  /* 0x0000000915007c0c */ /* 0x000fe4000f761270 */
[----:B------:R-:W-:Y:S01]  /*4c8a0*/  ISETP.LT.AND P4, PT, R10, UR5, !P6 ;  /* 0x000000050a007c0c */ /* 0x000fe2000f781270 */
[----:B------:R-:W0:Y:S01]  /*4c8b0*/  LDCU UR7, c[0x0][0x398] ;  /* 0x00007300ff0777ac */ /* 0x000e220008000800 */
[----:B------:R-:W1:Y:S01]  /*4c8c0*/  LDCU UR9, c[0x0][0x398] ;  /* 0x00007300ff0977ac */ /* 0x000e620008000800 */
[----:B------:R-:W-:Y:S01]  /*4c8d0*/  ISETP.LT.AND P2, PT, R11, UR6, !P6 ;  /* 0x000000060b007c0c */ /* 0x000fe2000f741270 */
[----:B------:R-:W3:Y:S01]  /*4c8e0*/  LDCU UR6, c[0x0][0x398] ;  /* 0x00007300ff0677ac */ /* 0x000ee20008000800 */
[----:B----4-:R-:W-:Y:S01]  /*4c8f0*/  PRMT R2, R7, 0x7771, RZ ;  /* 0x0000777107027816 */ /* 0x010fe200000000ff */
[----:B------:R-:W4:Y:S01]  /*4c900*/  LDCU UR5, c[0x0][0x39c] ;  /* 0x00007380ff0577ac */ /* 0x000f220008000800 */
[----:B--2---:R2:W-:Y:S04]  /*4c910*/  @P5 STG.E.U8 desc[UR28][R28.64], R0 ;  /* 0x000000001c005986 */ /* 0x0045e8000c10111c */
[----:B------:R0:W-:Y:S04]  /*4c920*/  @P3 STG.E.U8 desc[UR28][R18.64], R3 ;  /* 0x0000000312003986 */ /* 0x0001e8000c10111c */
[----:B--2---:R-:W2:Y:S04]  /*4c930*/  LDL.LU R28, [R1+0x16dc] ;  /* 0x0016dc00011c7983 */ /* 0x004ea80000300800 */
[----:B0-----:R-:W3:Y:S04]  /*4c940*/  LDL.LU R18, [R1+0x16d8] ;  /* 0x0016d80001127983 */ /* 0x001ee80000300800 */
[----:B------:R0:W-:Y:S04]  /*4c950*/  @P4 STG.E.U8 desc[UR28][R22.64], R4 ;  /* 0x0000000416004986 */ /* 0x0001e8000c10111c */
[----:B0-----:R-:W4:Y:S01]  /*4c960*/  LDL.LU.64 R22, [R1+0x800] ;  /* 0x0008000001167983 */ /* 0x001f220000300a00 */
[----:B------:R-:W-:Y:S01]  /*4c970*/  ISETP.LT.AND P4, PT, R12, UR7, !P6 ;  /* 0x000000070c007c0c */ /* 0x000fe2000f781270 */
[----:B------:R-:W0:Y:S01]  /*4c980*/  LDCU UR7, c[0x0][0x398] ;  /* 0x00007300ff0777ac */ /* 0x000e220008000800 */
[----:B-1----:R-:W-:Y:S01]  /*4c990*/  ISETP.LT.AND P3, PT, R15, UR9, !P6 ;  /* 0x000000090f007c0c */ /* 0x002fe2000f761270 */
[----:B------:R1:W-:Y:S04]  /*4c9a0*/  @P2 STG.E.U8 desc[UR28][R8.64], R5 ;  /* 0x0000000508002986 */ /* 0x0003e8000c10111c */
[----:B------:R-:W4:Y:S01]  /*4c9b0*/  LDL.LU R29, [R1+0x19c] ;  /* 0x00019c00011d7983 */ /* 0x000f220000300800 */
[----:B------:R-:W-:Y:S01]  /*4c9c0*/  PRMT R3, R7, 0x7772, RZ ;  /* 0x0000777207037816 */ /* 0x000fe200000000ff */
[----:B------:R-:W0:Y:S02]  /*4c9d0*/  LDCU UR9, c[0x0][0x398] ;  /* 0x00007300ff0977ac */ /* 0x000e240008000800 */
[----:B-1----:R-:W4:Y:S01]  /*4c9e0*/  LDL.LU.64 R4, [R1+0x7f0] ;  /* 0x0007f00001047983 */ /* 0x002f220000300a00 */
[----:B--2---:R-:W-:Y:S01]  /*4c9f0*/  ISETP.LT.AND P5, PT, R28, UR8, !P6 ;  /* 0x000000081c007c0c */ /* 0x004fe2000f7a1270 */
[----:B---3--:R-:W-:Y:S01]  /*4ca00*/  VIADD R0, R18, 0xf ;  /* 0x0000000f12007836 */ /* 0x008fe20000000000 */
[----:B------:R-:W1:Y:S04]  /*4ca10*/  LDCU UR8, c[0x0][0x398] ;  /* 0x00007300ff0877ac */ /* 0x000e680008000800 */
[----:B------:R-:W-:-:S02]  /*4ca20*/  ISETP.GE.AND P2, PT, R0, UR69, PT ;  /* 0x0000004500007c0c */ /* 0x000fc4000bf46270 */
[----:B------:R-:W-:-:S05]  /*4ca30*/  PRMT R0, R7, 0x7770, RZ ;  /* 0x0000777007007816 */ /* 0x000fca00000000ff */
[----:B------:R2:W-:Y:S01]  /*4ca40*/  @P5 STG.E.U8 desc[UR28][R16.64], R6 ;  /* 0x0000000610005986 */ /* 0x0005e2000c10111c */
[----:B------:R-:W-:-:S03]  /*4ca50*/  ISETP.LT.AND P5, PT, R14, UR6, !P6 ;  /* 0x000000060e007c0c */ /* 0x000fc6000f7a1270 */
[----:B------:R3:W-:Y:S04]  /*4ca60*/  @P4 STG.E.U8 desc[UR28][R26.64], R0 ;  /* 0x000000001a004986 */ /* 0x0007e8000c10111c */
[----:B------:R1:W-:Y:S01]  /*4ca70*/  @P3 STG.E.U8 desc[UR28][R24.64], R2 ;  /* 0x0000000218003986 */ /* 0x0003e2000c10111c */
[----:B0-----:R-:W-:Y:S01]  /*4ca80*/  ISETP.LT.AND P4, PT, R21, UR7, !P2 ;  /* 0x0000000715007c0c */ /* 0x001fe2000d781270 */
[----:B------:R-:W0:Y:S01]  /*4ca90*/  LDCU UR6, c[0x0][0x398] ;  /* 0x00007300ff0677ac */ /* 0x000e220008000800 */
[----:B------:R-:W0:Y:S01]  /*4caa0*/  LDCU UR7, c[0x0][0x398] ;  /* 0x00007300ff0777ac */ /* 0x000e220008000800 */
[----:B--2---:R-:W2:Y:S04]  /*4cab0*/  LDL.LU.64 R16, [R1+0x7e8] ;  /* 0x0007e80001107983 */ /* 0x004ea80000300a00 */
[----:B---3--:R-:W3:Y:S04]  /*4cac0*/  LDL.LU.64 R26, [R1+0x7e0] ;  /* 0x0007e000011a7983 */ /* 0x008ee80000300a00 */
[----:B-1----:R-:W2:Y:S04]  /*4cad0*/  LDL.LU.64 R24, [R1+0x7d8] ;  /* 0x0007d80001187983 */ /* 0x002ea80000300a00 */
[----:B------:R-:W2:Y:S04]  /*4cae0*/  LDL.LU.64 R8, [R1+0x7d0] ;  /* 0x0007d00001087983 */ /* 0x000ea80000300a00 */
[----:B------:R-:W-:Y:S04]  /*4caf0*/  STL [R1+0x16c8], R18 ;  /* 0x0016c81201007387 */ /* 0x000fe80000100800 */
[----:B------:R-:W-:Y:S04]  /*4cb00*/  STL [R1+0x16cc], R21 ;  /* 0x0016cc1501007387 */ /* 0x000fe80000100800 */
[----:B----4-:R1:W-:Y:S04]  /*4cb10*/  @P5 STG.E.U8 desc[UR28][R22.64], R3 ;  /* 0x0000000316005986 */ /* 0x0103e8000c10111c */
[----:B-1----:R-:W4:Y:S04]  /*4cb20*/  LDL.LU R23, [R1+0x1cc] ;  /* 0x0001cc0001177983 */ /* 0x002f280000300800 */
[----:B------:R-:W2:Y:S01]  /*4cb30*/  LDL.LU.64 R20, [R1+0x7c0] ;  /* 0x0007c00001147983 */ /* 0x000ea20000300a00 */
[----:B------:R-:W-:Y:S01]  /*4cb40*/  ISETP.LT.AND P6, PT, R13, UR8, !P6 ;  /* 0x000000080d007c0c */ /* 0x000fe2000f7c1270 */
[----:B------:R-:W1:Y:S01]  /*4cb50*/  LDCU UR8, c[0x0][0x398] ;  /* 0x00007300ff0877ac */ /* 0x000e620008000800 */
[----:B------:R-:W-:Y:S01]  /*4cb60*/  VIADD R0, R18, 0x10 ;  /* 0x0000001012007836 */ /* 0x000fe20000000000 */
[----:B------:R-:W-:-:S02]  /*4cb70*/  ISETP.LT.AND P5, PT, R10, UR9, !P2 ;  /* 0x000000090a007c0c */ /* 0x000fc4000d7a1270 */
[----:B------:R-:W-:Y:S02]  /*4cb80*/  PRMT R2, R7, 0x7773, RZ ;  /* 0x0000777307027816 */ /* 0x000fe400000000ff */
[C---:B------:R-:W-:Y:S01]  /*4cb90*/  PRMT R3, R29.reuse, 0x7773, RZ ;  /* 0x000077731d037816 */ /* 0x040fe200000000ff */
[----:B------:R-:W0:Y:S01]  /*4cba0*/  LDCU UR9, c[0x0][0x398] ;  /* 0x00007300ff0977ac */ /* 0x000e220008000800 */
[----:B------:R-:W-:Y:S02]  /*4cbb0*/  ISETP.GE.AND P3, PT, R0, UR68, PT ;  /* 0x0000004400007c0c */ /* 0x000fe4000bf66270 */
[----:B------:R-:W-:Y:S02]  /*4cbc0*/  PRMT R0, R29, 0x7770, RZ ;  /* 0x000077701d007816 */ /* 0x000fe400000000ff */
[----:B------:R-:W-:Y:S01]  /*4cbd0*/  @P6 STG.E.U8 desc[UR28][R4.64], R2 ;  /* 0x0000000204006986 */ /* 0x000fe2000c10111c */
[----:B------:R-:W-:Y:S01]  /*4cbe0*/  ISETP.LT.AND P6, PT, R11, UR10, !P2 ;  /* 0x0000000a0b007c0c */ /* 0x000fe2000d7c1270 */
[----:B------:R-:W0:Y:S02]  /*4cbf0*/  LDCU UR10, c[0x0][0x398] ;  /* 0x00007300ff0a77ac */ /* 0x000e240008000800 */
[----:B--2---:R2:W-:Y:S04]  /*4cc00*/  STL.64 [R1+0x16d0], R20 ;  /* 0x0016d01401007387 */ /* 0x0045e80000100a00 */
[----:B--2---:R-:W2:Y:S01]  /*4cc10*/  LDL.LU.64 R20, [R1+0x7c8] ;  /* 0x0007c80001147983 */ /* 0x004ea20000300a00 */
[----:B------:R-:W-:-:S03]  /*4cc20*/  PRMT R2, R29, 0x7771, RZ ;  /* 0x000077711d027816 */ /* 0x000fc600000000ff */
[----:B------:R1:W-:Y:S01]  /*4cc30*/  @P4 STG.E.U8 desc[UR28][R16.64], R0 ;  /* 0x0000000010004986 */ /* 0x0003e2000c10111c */
[----:B0-----:R-:W-:-:S03]  /*4cc40*/  ISETP.LT.AND P4, PT, R28, UR6, !P2 ;  /* 0x000000061c007c0c */ /* 0x001fc6000d781270 */
[----:B------:R-:W2:Y:S01]  /*4cc50*/  LDL.LU.64 R6, [R1+0x7b8] ;  /* 0x0007b80001067983 */ /* 0x000ea20000300a00 */
[----:B----4-:R-:W-:-:S03]  /*4cc60*/  PRMT R4, R23, 0x7773, RZ ;  /* 0x0000777317047816 */ /* 0x010fc600000000ff */
[----:B---3--:R0:W-:Y:S01]  /*4cc70*/  @P5 STG.E.U8 desc[UR28][R26.64], R2 ;  /* 0x000000021a005986 */ /* 0x0081e2000c10111c */
[----:B-1----:R-:W-:Y:S01]  /*4cc80*/  ISETP.LT.AND P5, PT, R12, UR8, !P2 ;  /* 0x000000080c007c0c */ /* 0x002fe2000d7a1270 */
[----:B------:R-:W1:Y:S01]  /*4cc90*/  LDCU UR6, c[0x0][0x398] ;  /* 0x00007300ff0677ac */ /* 0x000e620008000800 */
[----:B------:R-:W3:Y:S01]  /*4cca0*/  LDCU UR8, c[0x0][0x398] ;  /* 0x00007300ff0877ac */ /* 0x000ee20008000800 */
[----:B------:R-:W-:Y:S01]  /*4ccb0*/  PRMT R0, R29, 0x7772, RZ ;  /* 0x000077721d007816 */ /* 0x000fe200000000ff */
[----:B------:R-:W4:Y:S04]  /*4ccc0*/  LDL.LU.64 R16, [R1+0x798] ;  /* 0x0007980001107983 */ /* 0x000f280000300a00 */
[----:B------:R-:W3:Y:S01]  /*4ccd0*/  LDL.LU R22, [R1+0x1a0] ;  /* 0x0001a00001167983 */ /* 0x000ee20000300800 */
[----:B0-----:R-:W-:-:S03]  /*4cce0*/  PRMT R2, R23, 0x7770, RZ ;  /* 0x0000777017027816 */ /* 0x001fc600000000ff */
[----:B------:R0:W-:Y:S04]  /*4ccf0*/  @P6 STG.E.U8 desc[UR28][R24.64], R0 ;  /* 0x0000000018006986 */ /* 0x0001e8000c10111c */
[----:B------:R1:W-:Y:S04]  /*4cd00*/  @P4 STG.E.U8 desc[UR28][R8.64], R3 ;  /* 0x0000000308004986 */ /* 0x0003e8000c10111c */
[----:B0-----:R-:W4:Y:S04]  /*4cd10*/  LDL.LU.64 R24, [R1+0x790] ;  /* 0x0007900001187983 */ /* 0x001f280000300a00 */
[----:B------:R-:W4:Y:S04]  /*4cd20*/  LDL.LU.64 R26, [R1+0x788] ;  /* 0x00078800011a7983 */ /* 0x000f280000300a00 */
[----:B------:R-:W4:Y:S04]  /*4cd30*/  LDL.LU.64 R18, [R1+0x780] ;  /* 0x0007800001127983 */ /* 0x000f280000300a00 */
[----:B-1----:R-:W4:Y:S01]  /*4cd40*/  LDL.LU.64 R8, [R1+0x778] ;  /* 0x0007780001087983 */ /* 0x002f220000300a00 */
[----:B------:R-:W-:-:S02]  /*4cd50*/  PRMT R3, R23, 0x7772, RZ ;  /* 0x0000777217037816 */ /* 0x000fc400000000ff */
[----:B------:R-:W-:Y:S02]  /*4cd60*/  PRMT R0, R23, 0x7771, RZ ;  /* 0x0000777117007816 */ /* 0x000fe400000000ff */
[----:B------:R-:W4:Y:S04]  /*4cd70*/  LDL.LU R23, [R1+0xc0] ;  /* 0x0000c00001177983 */ /* 0x000f280000300800 */
[----:B--2---:R0:W-:Y:S04]  /*4cd80*/  @P5 STG.E.U8 desc[UR28][R20.64], R2 ;  /* 0x0000000214005986 */ /* 0x0041e8000c10111c */
[----:B0-----:R-:W2:Y:S01]  /*4cd90*/  LDL.LU.64 R20, [R1+0x16d0] ;  /* 0x0016d00001147983 */ /* 0x001ea20000300a00 */
[----:B------:R-:W-:-:S02]  /*4cda0*/  ISETP.LT.AND P6, PT, R15, UR7, !P2 ;  /* 0x000000070f007c0c */ /* 0x000fc4000d7c1270 */
[----:B------:R-:W-:Y:S02]  /*4cdb0*/  ISETP.LT.AND P4, PT, R14, UR11, !P2 ;  /* 0x0000000b0e007c0c */ /* 0x000fe4000d781270 */
[----:B------:R-:W-:Y:S02]  /*4cdc0*/  ISETP.LT.AND P2, PT, R13, UR9, !P2 ;  /* 0x000000090d007c0c */ /* 0x000fe4000d741270 */
[----:B---3--:R-:W-:Y:S01]  /*4cdd0*/  PRMT R2, R22, 0x7770, RZ ;  /* 0x0000777016027816 */ /* 0x008fe200000000ff */
[----:B------:R-:W0:Y:S01]  /*4cde0*/  LDCU UR7, c[0x0][0x398] ;  /* 0x00007300ff0777ac */ /* 0x000e220008000800 */
[----:B------:R-:W1:Y:S01]  /*4cdf0*/  LDCU UR9, c[0x0][0x398] ;  /* 0x00007300ff0977ac */ /* 0x000e620008000800 */
[----:B------:R-:W3:Y:S04]  /*4ce00*/  LDCU UR11, c[0x0][0x398] ;  /* 0x00007300ff0b77ac */ /* 0x000ee80008000800 */
[----:B--2---:R2:W-:Y:S04]  /*4ce10*/  @P6 STG.E.U8 desc[UR28][R20.64], R0 ;  /* 0x0000000014006986 */ /* 0x0045e8000c10111c */
[----:B--2---:R-:W2:Y:S04]  /*4ce20*/  LDL.LU R21, [R1+0x16cc] ;  /* 0x0016cc0001157983 */ /* 0x004ea80000300800 */
[----:B------:R-:W-:Y:S01]  /*4ce30*/  @P4 STG.E.U8 desc[UR28][R6.64], R3 ;  /* 0x0000000306004986 */ /* 0x000fe2000c10111c */
[----:B------:R-:W-:-:S03]  /*4ce40*/  ISETP.LT.AND P6, PT, R10, UR10, !P3 ;  /* 0x0000000a0a007c0c */ /* 0x000fc6000dfc1270 */
[----:B----4-:R4:W-:Y:S01]  /*4ce50*/  @P2 STG.E.U8 desc[UR28][R16.64], R4 ;  /* 0x0000000410002986 */ /* 0x0109e2000c10111c */
[----:B------:R-:W-:Y:S02]  /*4ce60*/  ISETP.LT.AND P2, PT, R11, UR8, !P3 ;  /* 0x000000080b007c0c */ /* 0x000fe4000df41270 */
[----:B------:R-:W-:Y:S02]  /*4ce70*/  PRMT R0, R22, 0x7771, RZ ;  /* 0x0000777116007816 */ /* 0x000fe400000000ff */
[----:B--2---:R-:W-:Y:S01]  /*4ce80*/  ISETP.LT.AND P5, PT, R21, UR6, !P3 ;  /* 0x0000000615007c0c */ /* 0x004fe2000dfa1270 */
[----:B----4-:R-:W2:Y:S04]  /*4ce90*/  LDL.LU.64 R16, [R1+0x768] ;  /* 0x0007680001107983 */ /* 0x010ea80000300a00 */
[----:B------:R-:W4:Y:S01]  /*4cea0*/  LDL.LU.64 R4, [R1+0x760] ;  /* 0x0007600001047983 */ /* 0x000f220000300a00 */
[----:B0-----:R-:W-:Y:S01]  /*4ceb0*/  ISETP.LT.AND P4, PT, R28, UR7, !P3 ;  /* 0x000000071c007c0c */ /* 0x001fe2000df81270 */
[----:B------:R-:W0:Y:S01]  /*4cec0*/  LDCU UR6, c[0x0][0x398] ;  /* 0x00007300ff0677ac */ /* 0x000e220008000800 */
[----:B------:R-:W0:Y:S01]  /*4ced0*/  LDCU UR10, c[0x0][0x398] ;  /* 0x00007300ff0a77ac */ /* 0x000e220008000800 */
[----:B------:R-:W0:Y:S01]  /*4cee0*/  LDCU UR7, c[0x0][0x398] ;  /* 0x00007300ff0777ac */ /* 0x000e220008000800 */
[----:B------:R-:W0:Y:S03]  /*4cef0*/  LDCU UR8, c[0x0][0x398] ;  /* 0x00007300ff0877ac */ /* 0x000e260008000800 */
[----:B------:R1:W-:Y:S04]  /*4cf00*/  @P5 STG.E.U8 desc[UR28][R24.64], R2 ;  /* 0x0000000218005986 */ /* 0x0003e8000c10111c */
[----:B------:R0:W-:Y:S01]  /*4cf10*/  @P6 STG.E.U8 desc[UR28][R26.64], R0 ;  /* 0x000000001a006986 */ /* 0x0001e2000c10111c */
[----:B-1----:R-:W-:-:S03]  /*4cf20*/  PRMT R2, R22, 0x7772, RZ ;  /* 0x0000777216027816 */ /* 0x002fc600000000ff */
[----:B------:R-:W2:Y:S04]  /*4cf30*/  LDL.LU R25, [R1+0x170] ;  /* 0x0001700001197983 */ /* 0x000ea80000300800 */
[----:B------:R-:W2:Y:S04]  /*4cf40*/  LDL.LU.64 R6, [R1+0x758] ;  /* 0x0007580001067983 */ /* 0x000ea80000300a00 */
[----:B0-----:R-:W2:Y:S04]  /*4cf50*/  LDL.LU.64 R26, [R1+0x750] ;  /* 0x00075000011a7983 */ /* 0x001ea80000300a00 */
[----:B------:R0:W-:Y:S04]  /*4cf60*/  @P2 STG.E.U8 desc[UR28][R18.64], R2 ;  /* 0x0000000212002986 */ /* 0x0001e8000c10111c */
[----:B0-----:R-:W2:Y:S01]  /*4cf70*/  LDL.LU R18, [R1+0x16c8] ;  /* 0x0016c80001127983 */ /* 0x001ea20000300800 */
[----:B------:R-:W-:-:S05]  /*4cf80*/  PRMT R0, R22, 0x7773, RZ ;  /* 0x0000777316007816 */ /* 0x000fca00000000ff */
[----:B------:R0:W-:Y:S04]  /*4cf90*/  @P4 STG.E.U8 desc[UR28][R8.64], R0 ;  /* 0x0000000008004986 */ /* 0x0001e8000c10111c */
[----:B0-----:R-:W3:Y:S01]  /*4cfa0*/  LDL.LU.64 R8, [R1+0x748] ;  /* 0x0007480001087983 */ /* 0x001ee20000300a00 */
        /* <DEDUP_REMOVED lines=19> */
[----:B----4-:R4:W-:Y:S01]  /*4d0e0*/  @P5 STG.E.U8 desc[UR28][R4.64], R0 ;  /* 0x0000000004005986 */ /* 0x0109e2000c10111c */
[----:B0-----:R-:W-:Y:S02]  /*4d0f0*/  ISETP.LT.AND P5, PT, R10, UR9, !P2 ;  /* 0x000000090a007c0c */ /* 0x001fe4000d7a1270 */
[----:B--2---:R-:W-:Y:S02]  /*4d100*/  PRMT R2, R23, 0x7773, RZ ;  /* 0x0000777317027816 */ /* 0x004fe400000000ff */
[----:B----4-:R-:W-:Y:S01]  /*4d110*/  PRMT R0, R25, 0x7770, RZ ;  /* 0x0000777019007816 */ /* 0x010fe200000000ff */
[----:B------:R-:W2:Y:S04]  /*4d120*/  LDL.LU.64 R16, [R1+0x738] ;  /* 0x0007380001107983 */ /* 0x000ea80000300a00 */
[----:B------:R0:W-:Y:S04]  /*4d130*/  @P3 STG.E.U8 desc[UR28][R6.64], R2 ;  /* 0x0000000206003986 */ /* 0x0001e8000c10111c */
[----:B------:R-:W4:Y:S04]  /*4d140*/  LDL.LU.64 R4, [R1+0x710] ;  /* 0x0007100001047983 */ /* 0x000f280000300a00 */
[----:B------:R1:W-:Y:S01]  /*4d150*/  @P6 STG.E.U8 desc[UR28][R26.64], R0 ;  /* 0x000000001a006986 */ /* 0x0003e2000c10111c */
[----:B---3--:R-:W-:Y:S01]  /*4d160*/  ISETP.LT.AND P4, PT, R11, UR11, !P2 ;  /* 0x0000000b0b007c0c */ /* 0x008fe2000d781270 */
[----:B------:R-:W3:Y:S01]  /*4d170*/  LDCU UR9, c[0x0][0x398] ;  /* 0x00007300ff0977ac */ /* 0x000ee20008000800 */
[----:B0-----:R-:W-:Y:S01]  /*4d180*/  PRMT R2, R25, 0x7771, RZ ;  /* 0x0000777119027816 */ /* 0x001fe200000000ff */
[----:B-1----:R-:W2:Y:S04]  /*4d190*/  LDL.LU.64 R26, [R1+0x708] ;  /* 0x00070800011a7983 */ /* 0x002ea80000300a00 */
[----:B------:R-:W2:Y:S04]  /*4d1a0*/  LDL.LU R23, [R1+0x1a4] ;  /* 0x0001a40001177983 */ /* 0x000ea80000300800 */
[----:B------:R0:W-:Y:S01]  /*4d1b0*/  @P5 STG.E.U8 desc[UR28][R8.64], R2 ;  /* 0x0000000208005986 */ /* 0x0001e2000c10111c */
[----:B------:R-:W-:-:S02]  /*4d1c0*/  ISETP.LT.AND P3, PT, R28, UR6, !P2 ;  /* 0x000000061c007c0c */ /* 0x000fc4000d761270 */
[C---:B------:R-:W-:Y:S02]  /*4d1d0*/  PRMT R0, R25.reuse, 0x7772, RZ ;  /* 0x0000777219007816 */ /* 0x040fe400000000ff */
[----:B------:R-:W-:Y:S01]  /*4d1e0*/  ISETP.LT.AND P6, PT, R12, UR10, !P2 ;  /* 0x0000000a0c007c0c */ /* 0x000fe2000d7c1270 */
[----:B------:R-:W1:Y:S01]  /*4d1f0*/  LDCU UR11, c[0x0][0x398] ;  /* 0x00007300ff0b77ac */ /* 0x000e620008000800 */
[----:B------:R-:W1:Y:S01]  /*4d200*/  LDCU UR6, c[0x0][0x398] ;  /* 0x00007300ff0677ac */ /* 0x000e620008000800 */
        /* <DEDUP_REMOVED lines=15> */
[----:B---3--:R-:W-:Y:S01]  /*4d300*/  ISETP.LT.AND P2, PT, R13, UR9, !P2 ;  /* 0x000000090d007c0c */ /* 0x008fe2000d741270 */
        /* <DEDUP_REMOVED lines=9> */
[----:B----4-:R2:W-:Y:S01]  /*4d3a0*/  @P4 STG.E.U8 desc[UR28][R4.64], R2 ;  /* 0x0000000204004986 */ /* 0x0105e2000c10111c */
[----:B------:R-:W-:-:S03]  /*4d3b0*/  ISETP.LT.AND P4, PT, R10, UR6, !P3 ;  /* 0x000000060a007c0c */ /* 0x000fc6000df81270 */
[----:B------:R4:W-:Y:S01]  /*4d3c0*/  @P5 STG.E.U8 desc[UR28][R26.64], R0 ;  /* 0x000000001a005986 */ /* 0x0009e2000c10111c */
[----:B------:R-:W-:Y:S01]  /*4d3d0*/  ISETP.LT.AND P5, PT, R11, UR10, !P3 ;  /* 0x0000000a0b007c0c */ /* 0x000fe2000dfa1270 */
[----:B------:R-:W0:Y:S01]  /*4d3e0*/  LDCU UR6, c[0x0][0x398] ;  /* 0x00007300ff0677ac */ /* 0x000e220008000800 */
[----:B------:R-:W0:Y:S01]  /*4d3f0*/  LDCU UR10, c[0x0][0x398] ;  /* 0x00007300ff0a77ac */ /* 0x000e220008000800 */
[----:B--2---:R-:W-:Y:S01]  /*4d400*/  PRMT R2, R22, 0x7773, RZ ;  /* 0x0000777316027816 */ /* 0x004fe200000000ff */
[----:B------:R-:W2:Y:S01]  /*4d410*/  LDL.LU.64 R4, [R1+0x6d8] ;  /* 0x0006d80001047983 */ /* 0x000ea20000300a00 */
[----:B----4-:R-:W-:-:S03]  /*4d420*/  PRMT R0, R23, 0x7770, RZ ;  /* 0x0000777017007816 */ /* 0x010fc600000000ff */
[----:B------:R-:W4:Y:S04]  /*4d430*/  LDL.LU.64 R26, [R1+0x6d0] ;  /* 0x0006d000011a7983 */ /* 0x000f280000300a00 */
        /* <DEDUP_REMOVED lines=22> */
[----:B------:R-:W-:-:S02]  /*4d5a0*/  ISETP.LT.AND P6, PT, R14, UR6, !P3 ;  /* 0x000000060e007c0c */ /* 0x000fc4000dfc1270 */
[----:B------:R-:W-:Y:S01]  /*4d5b0*/  ISETP.LT.AND P3, PT, R13, UR10, !P3 ;  /* 0x0000000a0d007c0c */ /* 0x000fe2000df61270 */
[----:B------:R-:W2:Y:S01]  /*4d5c0*/  LDCU UR6, c[0x0][0x398] ;  /* 0x00007300ff0677ac */ /* 0x000ea20008000800 */
[----:B------:R-:W1:Y:S01]  /*4d5d0*/  LDCU UR10, c[0x0][0x398] ;  /* 0x00007300ff0a77ac */ /* 0x000e620008000800 */
[C---:B---3--:R-:W-:Y:S02]  /*4d5e0*/  PRMT R2, R29.reuse, 0x7770, RZ ;  /* 0x000077701d027816 */ /* 0x048fe400000000ff */
[----:B------:R-:W-:-:S03]  /*4d5f0*/  PRMT R0, R29, 0x7771, RZ ;  /* 0x000077711d007816 */ /* 0x000fc600000000ff */
[----:B------:R3:W-:Y:S04]  /*4d600*/  @P4 STG.E.U8 desc[UR28][R4.64], R2 ;  /* 0x0000000204004986 */ /* 0x0007e8000c10111c */
[----:B----4-:R4:W-:Y:S01]  /*4d610*/  @P5 STG.E.U8 desc[UR28][R26.64], R0 ;  /* 0x000000001a005986 */ /* 0x0109e2000c10111c */
[----:B0-----:R-:W-:Y:S02]  /*4d620*/  ISETP.LT.AND P5, PT, R21, UR7, !P2 ;  /* 0x0000000715007c0c */ /* 0x001fe4000d7a1270 */
[C---:B---3--:R-:W-:Y:S02]  /*4d630*/  PRMT R2, R29.reuse, 0x7772, RZ ;  /* 0x000077721d027816 */ /* 0x048fe400000000ff */
[----:B----4-:R-:W-:Y:S01]  /*4d640*/  PRMT R0, R29, 0x7773, RZ ;  /* 0x000077731d007816 */ /* 0x010fe200000000ff */
[----:B------:R-:W3:Y:S04]  /*4d650*/  LDL.LU.64 R4, [R1+0x698] ;  /* 0x0006980001047983 */ /* 0x000ee80000300a00 */
[----:B------:R0:W-:Y:S04]  /*4d660*/  @P6 STG.E.U8 desc[UR28][R6.64], R2 ;  /* 0x0000000206006986 */ /* 0x0001e8000c10111c */
[----:B------:R-:W4:Y:S04]  /*4d670*/  LDL.LU.64 R26, [R1+0x690] ;  /* 0x00069000011a7983 */ /* 0x000f280000300a00 */
[----:B------:R-:W3:Y:S04]  /*4d680*/  LDL.LU R23, [R1+0x184] ;  /* 0x0001840001177983 */ /* 0x000ee80000300800 */
[----:B------:R1:W-:Y:S01]  /*4d690*/  @P3 STG.E.U8 desc[UR28][R24.64], R0 ;  /* 0x0000000018003986 */ /* 0x0003e2000c10111c */
[----:B------:R-:W-:Y:S01]  /*4d6a0*/  ISETP.LT.AND P4, PT, R10, UR11, !P2 ;  /* 0x0000000b0a007c0c */ /* 0x000fe2000d781270 */
[----:B------:R-:W2:Y:S01]  /*4d6b0*/  LDCU UR7, c[0x0][0x398] ;  /* 0x00007300ff0777ac */ /* 0x000ea20008000800 */
[----:B0-----:R-:W-:Y:S01]  /*4d6c0*/  PRMT R2, R22, 0x7770, RZ ;  /* 0x0000777016027816 */ /* 0x001fe200000000ff */
[----:B-1----:R-:W3:Y:S04]  /*4d6d0*/  LDL.LU.64 R24, [R1+0x670] ;  /* 0x0006700001187983 */ /* 0x002ee80000300a00 */
[----:B------:R-:W3:Y:S04]  /*4d6e0*/  LDL.LU.64 R6, [R1+0x668] ;  /* 0x0006680001067983 */ /* 0x000ee80000300a00 */
[----:B------:R0:W-:Y:S01]  /*4d6f0*/  @P5 STG.E.U8 desc[UR28][R8.64], R2 ;  /* 0x0000000208005986 */ /* 0x0001e2000c10111c */
[----:B------:R-:W-:-:S02]  /*4d700*/  ISETP.LT.AND P6, PT, R11, UR8, !P2 ;  /* 0x000000080b007c0c */ /* 0x000fc4000d7c1270 */
[----:B------:R-:W-:Y:S02]  /*4d710*/  ISETP.LT.AND P3, PT, R28, UR9, !P2 ;  /* 0x000000091c007c0c */ /* 0x000fe4000d761270 */
[C---:B------:R-:W-:Y:S01]  /*4d720*/  PRMT R0, R22.reuse, 0x7771, RZ ;  /* 0x0000777116007816 */ /* 0x040fe200000000ff */
[----:B------:R-:W1:Y:S01]  /*4d730*/  LDCU UR11, c[0x0][0x398] ;  /* 0x00007300ff0b77ac */ /* 0x000e620008000800 */
[----:B------:R-:W1:Y:S01]  /*4d740*/  LDCU UR8, c[0x0][0x398] ;  /* 0x00007300ff0877ac */ /* 0x000e620008000800 */
[----:B0-----:R-:W3:Y:S04]  /*4d750*/  LDL.LU.64 R8, [R1+0x640] ;  /* 0x0006400001087983 */ /* 0x001ee80000300a00 */
[----:B------:R0:W-:Y:S01]  /*4d760*/  @P4 STG.E.U8 desc[UR28][R16.64], R0 ;  /* 0x0000000010004986 */ /* 0x0001e2000c10111c */
[----:B------:R-:W-:-:S02]  /*4d770*/  PRMT R2, R22, 0x7772, RZ ;  /* 0x0000777216027816 */ /* 0x000fc400000000ff */
[----:B--2---:R-:W-:Y:S02]  /*4d780*/  ISETP.LT.AND P4, PT, R12, UR6, !P2 ;  /* 0x000000060c007c0c */ /* 0x004fe4000d781270 */
[----:B------:R-:W-:Y:S01]  /*4d790*/  ISETP.LT.AND P5, PT, R15, UR7, !P2 ;  /* 0x000000070f007c0c */ /* 0x000fe2000d7a1270 */
[----:B------:R-:W2:Y:S01]  /*4d7a0*/  LDCU UR9, c[0x0][0x398] ;  /* 0x00007300ff0977ac */ /* 0x000ea20008000800 */
[----:B------:R-:W1:Y:S01]  /*4d7b0*/  LDCU UR6, c[0x0][0x398] ;  /* 0x00007300ff0677ac */ /* 0x000e620008000800 */
[----:B------:R-:W1:Y:S01]  /*4d7c0*/  LDCU UR7, c[0x0][0x398] ;  /* 0x00007300ff0777ac */ /* 0x000e620008000800 */
[----:B0-----:R-:W-:Y:S01]  /*4d7d0*/  PRMT R0, R22, 0x7773, RZ ;  /* 0x0000777316007816 */ /* 0x001fe200000000ff */
[----:B---3--:R0:W-:Y:S04]  /*4d7e0*/  STL.64 [R1+0x16c0], R8 ;  /* 0x0016c00801007387 */ /* 0x0081e80000100a00 */
[----:B0-----:R-:W3:Y:S04]  /*4d7f0*/  LDL.LU.64 R8, [R1+0x660] ;  /* 0x0006600001087983 */ /* 0x001ee80000300a00 */
[----:B------:R0:W-:Y:S04]  /*4d800*/  @P6 STG.E.U8 desc[UR28][R4.64], R2 ;  /* 0x0000000204006986 */ /* 0x0001e8000c10111c */
[----:B----4-:R4:W-:Y:S01]  /*4d810*/  @P3 STG.E.U8 desc[UR28][R26.64], R0 ;  /* 0x000000001a003986 */ /* 0x0109e2000c10111c */
[----:B------:R-:W-:-:S03]  /*4d820*/  ISETP.LT.AND P3, PT, R14, UR10, !P2 ;  /* 0x0000000a0e007c0c */ /* 0x000fc6000d761270 */
[----:B------:R-:W2:Y:S04]  /*4d830*/  LDL.LU R29, [R1+0x1a8] ;  /* 0x0001a800011d7983 */ /* 0x000ea80000300800 */
[----:B------:R-:W2:Y:S01]  /*4d840*/  LDL.LU.64 R16, [R1+0x638] ;  /* 0x0006380001107983 */ /* 0x000ea20000300a00 */
[----:B------:R-:W-:Y:S01]  /*4d850*/  VIADD R3, R18, 0x14 ;  /* 0x0000001412037836 */ /* 0x000fe20000000000 */
[----:B------:R-:W1:Y:S01]  /*4d860*/  LDCU UR10, c[0x0][0x398] ;  /* 0x00007300ff0a77ac */ /* 0x000e620008000800 */
[C---:B0-----:R-:W-:Y:S02]  /*4d870*/  PRMT R2, R23.reuse, 0x7770, RZ ;  /* 0x0000777017027816 */ /* 0x041fe400000000ff */
[C---:B----4-:R-:W-:Y:S01]  /*4d880*/  PRMT R0, R23.reuse, 0x7771, RZ ;  /* 0x0000777117007816 */ /* 0x050fe200000000ff */
[----:B------:R-:W4:Y:S04]  /*4d890*/  LDL.LU.64 R4, [R1+0x630] ;  /* 0x0006300001047983 */ /* 0x000f280000300a00 */
[----:B------:R0:W-:Y:S04]  /*4d8a0*/  @P4 STG.E.U8 desc[UR28][R24.64], R2 ;  /* 0x0000000218004986 */ /* 0x0001e8000c10111c */
[----:B------:R-:W4:Y:S04]  /*4d8b0*/  LDL.LU.64 R26, [R1+0x628] ;  /* 0x00062800011a7983 */ /* 0x000f280000300a00 */
[----:B------:R1:W-:Y:S01]  /*4d8c0*/  @P5 STG.E.U8 desc[UR28][R6.64], R0 ;  /* 0x0000000006005986 */ /* 0x0003e2000c10111c */
[----:B0-----:R-:W-:-:S03]  /*4d8d0*/  PRMT R2, R23, 0x7772, RZ ;  /* 0x0000777217027816 */ /* 0x001fc600000000ff */
[----:B------:R-:W4:Y:S04]  /*4d8e0*/  LDL.LU.64 R24, [R1+0x620] ;  /* 0x0006200001187983 */ /* 0x000f280000300a00 */
[----:B------:R-:W4:Y:S04]  /*4d8f0*/  LDL.LU R22, [R1+0xc8] ;  /* 0x0000c80001167983 */ /* 0x000f280000300800 */
[----:B-1----:R-:W4:Y:S04]  /*4d900*/  LDL.LU.64 R6, [R1+0x608] ;  /* 0x0006080001067983 */ /* 0x002f280000300a00 */
[----:B---3--:R0:W-:Y:S04]  /*4d910*/  @P3 STG.E.U8 desc[UR28][R8.64], R2 ;  /* 0x0000000208003986 */ /* 0x0081e8000c10111c */
[----:B0-----:R-:W3:Y:S01]  /*4d920*/  LDL.LU.64 R8, [R1+0x16c0] ;  /* 0x0016c00001087983 */ /* 0x001ee20000300a00 */
[----:B------:R-:W-:-:S02]  /*4d930*/  ISETP.LT.AND P2, PT, R13, UR11, !P2 ;  /* 0x0000000b0d007c0c */ /* 0x000fc4000d741270 */
[----:B------:R-:W-:Y:S02]  /*4d940*/  ISETP.GE.AND P6, PT, R3, UR65, PT ;  /* 0x0000004103007c0c */ /* 0x000fe4000bfc6270 */
[----:B------:R-:W-:Y:S02]  /*4d950*/  PRMT R0, R23, 0x7773, RZ ;  /* 0x0000777317007816 */ /* 0x000fe400000000ff */
[----:B--2---:R-:W-:Y:S01]  /*4d960*/  PRMT R2, R29, 0x7770, RZ ;  /* 0x000077701d027816 */ /* 0x004fe200000000ff */
[----:B------:R-:W0:Y:S01]  /*4d970*/  LDCU UR11, c[0x0][0x398] ;  /* 0x00007300ff0b77ac */ /* 0x000e220008000800 */
[----:B------:R-:W-:Y:S02]  /*4d980*/  ISETP.LT.AND P4, PT, R21, UR8, !P6 ;  /* 0x0000000815007c0c */ /* 0x000fe4000f781270 */
[----:B------:R-:W-:Y:S02]  /*4d990*/  ISETP.LT.AND P5, PT, R10, UR9, !P6 ;  /* 0x000000090a007c0c */ /* 0x000fe4000f7a1270 */
[----:B------:R-:W-:Y:S01]  /*4d9a0*/  ISETP.LT.AND P3, PT, R28, UR7, !P6 ;  /* 0x000000071c007c0c */ /* 0x000fe2000f761270 */
[----:B------:R-:W1:Y:S01]  /*4d9b0*/  LDCU UR8, c[0x0][0x398] ;  /* 0x00007300ff0877ac */ /* 0x000e620008000800 */
[----:B------:R-:W2:Y:S01]  /*4d9c0*/  LDCU UR7, c[0x0][0x398] ;  /* 0x00007300ff0777ac */ /* 0x000ea20008000800 */
[----:B------:R-:W0:Y:S01]  /*4d9d0*/  LDCU UR9, c[0x0][0x398] ;  /* 0x00007300ff0977ac */ /* 0x000e220008000800 */
[----:B---3--:R3:W-:Y:S01]  /*4d9e0*/  @P2 STG.E.U8 desc[UR28][R8.64], R0 ;  /* 0x0000000008002986 */ /* 0x0087e2000c10111c */
[----:B------:R-:W-:-:S04]  /*4d9f0*/  ISETP.LT.AND P2, PT, R11, UR6, !P6 ;  /* 0x000000060b007c0c */ /* 0x000fc8000f741270 */
[----:B------:R0:W-:Y:S01]  /*4da00*/  @P4 STG.E.U8 desc[UR28][R16.64], R2 ;  /* 0x0000000210004986 */ /* 0x0001e2000c10111c */
[----:B------:R-:W1:Y:S03]  /*4da10*/  LDCU UR6, c[0x0][0x398] ;  /* 0x00007300ff0677ac */ /* 0x000e660008000800 */
[----:B---3--:R-:W3:Y:S01]  /*4da20*/  LDL.LU.64 R8, [R1+0x600] ;  /* 0x0006000001087983 */ /* 0x008ee20000300a00 */
[C---:B------:R-:W-:Y:S02]  /*4da30*/  PRMT R0, R29.reuse, 0x7771, RZ ;  /* 0x000077711d007816 */ /* 0x040fe400000000ff */
[C---:B0-----:R-:W-:Y:S01]  /*4da40*/  PRMT R2, R29.reuse, 0x7772, RZ ;  /* 0x000077721d027816 */ /* 0x041fe200000000ff */
[----:B------:R-:W3:Y:S04]  /*4da50*/  LDL.LU.64 R16, [R1+0x5f8] ;  /* 0x0005f80001107983 */ /* 0x000ee80000300a00 */
[----:B------:R-:W3:Y:S04]  /*4da60*/  LDL.LU R23, [R1+0x178] ;  /* 0x0001780001177983 */ /* 0x000ee80000300800 */
[----:B----4-:R0:W-:Y:S04]  /*4da70*/  @P5 STG.E.U8 desc[UR28][R4.64], R0 ;  /* 0x0000000004005986 */ /* 0x0101e8000c10111c */
[----:B------:R4:W-:Y:S01]  /*4da80*/  @P2 STG.E.U8 desc[UR28][R26.64], R2 ;  /* 0x000000021a002986 */ /* 0x0009e2000c10111c */
[----:B0-----:R-:W-:-:S03]  /*4da90*/  PRMT R0, R29, 0x7773, RZ ;  /* 0x000077731d007816 */ /* 0x001fc600000000ff */
[----:B----4-:R-:W4:Y:S04]  /*4daa0*/  LDL.LU.64 R26, [R1+0x5e8] ;  /* 0x0005e800011a7983 */ /* 0x010f280000300a00 */
[----:B------:R0:W-:Y:S04]  /*4dab0*/  @P3 STG.E.U8 desc[UR28][R24.64], R0 ;  /* 0x0000000018003986 */ /* 0x0001e8000c10111c */
[----:B0-----:R-:W4:Y:S01]  /*4dac0*/  LDL.LU.64 R24, [R1+0x5e0] ;  /* 0x0005e00001187983 */ /* 0x001f220000300a00 */
[----:B------:R-:W-:Y:S02]  /*4dad0*/  ISETP.LT.AND P4, PT, R12, UR10, !P6 ;  /* 0x0000000a0c007c0c */ /* 0x000fe4000f781270 */
[----:B-1----:R-:W-:Y:S01]  /*4dae0*/  ISETP.LT.AND P2, PT, R15, UR8, !P6 ;  /* 0x000000080f007c0c */ /* 0x002fe2000f741270 */
[----:B------:R-:W-:Y:S01]  /*4daf0*/  VIADD R2, R18, 0x15 ;  /* 0x0000001512027836 */ /* 0x000fe20000000000 */
[----:B------:R-:W-:-:S02]  /*4db00*/  PRMT R0, R22, 0x7770, RZ ;  /* 0x0000777016007816 */ /* 0x000fc400000000ff */
[----:B------:R-:W-:Y:S01]  /*4db10*/  ISETP.LT.AND P3, PT, R14, UR6, !P6 ;  /* 0x000000060e007c0c */ /* 0x000fe2000f761270 */
[----:B------:R-:W0:Y:S01]  /*4db20*/  LDCU UR6, c[0x0][0x398] ;  /* 0x00007300ff0677ac */ /* 0x000e220008000800 */
[----:B------:R-:W4:Y:S01]  /*4db30*/  LDL.LU.64 R4, [R1+0x5d8] ;  /* 0x0005d80001047983 */ /* 0x000f220000300a00 */
[----:B------:R-:W-:Y:S02]  /*4db40*/  ISETP.GE.AND P5, PT, R2, UR64, PT ;  /* 0x0000004002007c0c */ /* 0x000fe4000bfa6270 */
[C---:B------:R-:W-:Y:S02]  /*4db50*/  PRMT R2, R22.reuse, 0x7771, RZ ;  /* 0x0000777116027816 */ /* 0x040fe400000000ff */
[----:B--2---:R-:W-:Y:S01]  /*4db60*/  ISETP.LT.AND P6, PT, R13, UR7, !P6 ;  /* 0x000000070d007c0c */ /* 0x004fe2000f7c1270 */
[----:B------:R-:W1:Y:S01]  /*4db70*/  LDCU UR10, c[0x0][0x398] ;  /* 0x00007300ff0a77ac */ /* 0x000e620008000800 */
[----:B------:R-:W2:Y:S01]  /*4db80*/  LDCU UR8, c[0x0][0x398] ;  /* 0x00007300ff0877ac */ /* 0x000ea20008000800 */
[----:B------:R-:W0:Y:S01]  /*4db90*/  LDCU UR7, c[0x0][0x398] ;  /* 0x00007300ff0777ac */ /* 0x000e220008000800 */
[----:B------:R1:W-:Y:S02]  /*4dba0*/  @P4 STG.E.U8 desc[UR28][R6.64], R0 ;  /* 0x0000000006004986 */ /* 0x0003e4000c10111c */
[----:B-1----:R-:W-:-:S02]  /*4dbb0*/  PRMT R0, R22, 0x7772, RZ ;  /* 0x0000777216007816 */ /* 0x002fc400000000ff */
[----:B------:R-:W4:Y:S04]  /*4dbc0*/  LDL.LU.64 R6, [R1+0x5d0] ;  /* 0x0005d00001067983 */ /* 0x000f280000300a00 */
[----:B---3--:R1:W-:Y:S01]  /*4dbd0*/  @P2 STG.E.U8 desc[UR28][R8.64], R2 ;  /* 0x0000000208002986 */ /* 0x0083e2000c10111c */
[----:B------:R-:W-:-:S03]  /*4dbe0*/  ISETP.LT.AND P2, PT, R21, UR9, !P5 ;  /* 0x0000000915007c0c */ /* 0x000fc6000ef41270 */
[----:B------:R3:W-:Y:S01]  /*4dbf0*/  @P3 STG.E.U8 desc[UR28][R16.64], R0 ;  /* 0x0000000010003986 */ /* 0x0007e2000c10111c */
[----:B--2---:R-:W-:Y:S01]  /*4dc00*/  ISETP.LT.AND P4, PT, R11, UR8, !P5 ;  /* 0x000000080b007c0c */ /* 0x004fe2000ef81270 */
[----:B------:R-:W2:Y:S01]  /*4dc10*/  LDCU UR9, c[0x0][0x398] ;  /* 0x00007300ff0977ac */ /* 0x000ea20008000800 */
[----:B-1----:R-:W-:Y:S01]  /*4dc20*/  PRMT R2, R22, 0x7773, RZ ;  /* 0x0000777316027816 */ /* 0x002fe200000000ff */
[----:B------:R-:W2:Y:S01]  /*4dc30*/  LDL.LU R9, [R1+0x1ac] ;  /* 0x0001ac0001097983 */ /* 0x000ea20000300800 */
[----:B---3--:R-:W-:-:S03]  /*4dc40*/  PRMT R0, R23, 0x7770, RZ ;  /* 0x0000777017007816 */ /* 0x008fc600000000ff */
[----:B------:R-:W-:Y:S04]  /*4dc50*/  STL [R1+0x16ac], R18 ;  /* 0x0016ac1201007387 */ /* 0x000fe80000100800 */
[----:B------:R-:W3:Y:S04]  /*4dc60*/  LDL.LU.64 R16, [R1+0x5c8] ;  /* 0x0005c80001107983 */ /* 0x000ee80000300a00 */
[----:B------:R-:W2:Y:S04]  /*4dc70*/  LDL.LU R20, [R1+0x188] ;  /* 0x0001880001147983 */ /* 0x000ea80000300800 */
[----:B----4-:R1:W-:Y:S01]  /*4dc80*/  @P6 STG.E.U8 desc[UR28][R26.64], R2 ;  /* 0x000000021a006986 */ /* 0x0103e2000c10111c */
[----:B------:R-:W-:Y:S01]  /*4dc90*/  ISETP.LT.AND P3, PT, R10, UR10, !P5 ;  /* 0x0000000a0a007c0c */ /* 0x000fe2000ef61270 */
[----:B------:R-:W-:Y:S01]  /*4dca0*/  VIADD R3, R18, 0x16 ;  /* 0x0000001612037836 */ /* 0x000fe20000000000 */
[----:B------:R-:W4:Y:S01]  /*4dcb0*/  LDCU UR8, c[0x0][0x398] ;  /* 0x00007300ff0877ac */ /* 0x000f220008000800 */
        /* <DEDUP_REMOVED lines=20> */
[----:B---3--:R1:W-:Y:S01]  /*4de00*/  @P2 STG.E.U8 desc[UR28][R16.64], R0 ;  /* 0x0000000010002986 */ /* 0x0083e2000c10111c */
[----:B------:R-:W-:-:S02]  /*4de10*/  ISETP.LT.AND P2, PT, R14, UR9, !P5 ;  /* 0x000000090e007c0c */ /* 0x000fc4000ef41270 */
[----:B------:R-:W-:Y:S01]  /*4de20*/  PRMT R2, R20, 0x7770, RZ ;  /* 0x0000777014027816 */ /* 0x000fe200000000ff */
[----:B------:R-:W3:Y:S01]  /*4de30*/  LDL.LU.64 R18, [R1+0x5a0] ;  /* 0x0005a00001127983 */ /* 0x000ee20000300a00 */
[C---:B------:R-:W-:Y:S02]  /*4de40*/  PRMT R6, R9.reuse, 0x7773, RZ ;  /* 0x0000777309067816 */ /* 0x040fe400000000ff */
[C---:B------:R-:W-:Y:S01]  /*4de50*/  PRMT R5, R9.reuse, 0x7772, RZ ;  /* 0x0000777209057816 */ /* 0x040fe200000000ff */
[----:B------:R-:W3:Y:S04]  /*4de60*/  LDL.LU.64 R22, [R1+0x598] ;  /* 0x0005980001167983 */ /* 0x000ee80000300a00 */
[----:B------:R0:W-:Y:S01]  /*4de70*/  @P4 STG.E.U8 desc[UR28][R26.64], R2 ;  /* 0x000000021a004986 */ /* 0x0001e2000c10111c */
[----:B------:R-:W-:-:S02]  /*4de80*/  PRMT R4, R9, 0x7771, RZ ;  /* 0x0000777109047816 */ /* 0x000fc400000000ff */
[----:B------:R-:W-:Y:S01]  /*4de90*/  PRMT R3, R9, 0x7770, RZ ;  /* 0x0000777009037816 */ /* 0x000fe200000000ff */
[----:B------:R-:W2:Y:S01]  /*4dea0*/  LDCU UR9, c[0x0][0x398] ;  /* 0x00007300ff0977ac */ /* 0x000ea20008000800 */
[----:B------:R-:W3:Y:S01]  /*4deb0*/  LDL.LU.64 R8, [R1+0x590] ;  /* 0x0005900001087983 */ /* 0x000ee20000300a00 */
[----:B-1----:R-:W-:-:S03]  /*4dec0*/  PRMT R0, R20, 0x7771, RZ ;  /* 0x0000777114007816 */ /* 0x002fc600000000ff */
[----:B------:R-:W3:Y:S04]  /*4ded0*/  LDL.LU.64 R16, [R1+0x588] ;  /* 0x0005880001107983 */ /* 0x000ee80000300a00 */
[----:B------:R-:W3:Y:S01]  /*4dee0*/  LDL.LU R7, [R1+0xcc] ;  /* 0x0000cc0001077983 */ /* 0x000ee20000300800 */
[----:B0-----:R-:W-:-:S03]  /*4def0*/  PRMT R2, R20, 0x7772, RZ ;  /* 0x0000777214027816 */ /* 0x001fc600000000ff */
[----:B------:R0:W-:Y:S04]  /*4df00*/  @P3 STG.E.U8 desc[UR28][R24.64], R0 ;  /* 0x0000000018003986 */ /* 0x0001e8000c10111c */
[----:B------:R-:W3:Y:S04]  /*4df10*/  LDL.LU.64 R26, [R1+0x580] ;  /* 0x00058000011a7983 */ /* 0x000ee80000300a00 */
[----:B0-----:R-:W3:Y:S04]  /*4df20*/  LDL.LU.64 R24, [R1+0x578] ;  /* 0x0005780001187983 */ /* 0x001ee80000300a00 */
[----:B--2---:R0:W-:Y:S04]  /*4df30*/  @P2 STG.E.U8 desc[UR28][R28.64], R2 ;  /* 0x000000021c002986 */ /* 0x0041e8000c10111c */
[----:B0-----:R-:W2:Y:S01]  /*4df40*/  LDL.LU.64 R28, [R1+0x16b8] ;  /* 0x0016b800011c7983 */ /* 0x001ea20000300a00 */
[----:B----4-:R-:W-:-:S02]  /*4df50*/  ISETP.LT.AND P5, PT, R13, UR8, !P5 ;  /* 0x000000080d007c0c */ /* 0x010fc4000efa1270 */
[----:B------:R-:W-:Y:S02]  /*4df60*/  PRMT R0, R20, 0x7773, RZ ;  /* 0x0000777314007816 */ /* 0x000fe400000000ff */
[----:B------:R-:W-:Y:S02]  /*4df70*/  ISETP.LT.AND P3, PT, R21, UR10, !P6 ;  /* 0x0000000a15007c0c */ /* 0x000fe4000f761270 */
[----:B------:R-:W-:Y:S01]  /*4df80*/  ISETP.LT.AND P4, PT, R10, UR6, !P6 ;  /* 0x000000060a007c0c */ /* 0x000fe2000f781270 */
[----:B------:R-:W0:Y:S01]  /*4df90*/  LDCU UR8, c[0x0][0x398] ;  /* 0x00007300ff0877ac */ /* 0x000e220008000800 */
[----:B------:R-:W1:Y:S01]  /*4dfa0*/  LDCU UR10, c[0x0][0x398] ;  /* 0x00007300ff0a77ac */ /* 0x000e620008000800 */
[----:B------:R-:W-:Y:S01]  /*4dfb0*/  ISETP.LT.AND P2, PT, R11, UR7, !P6 ;  /* 0x000000070b007c0c */ /* 0x000fe2000f741270 */
[----:B------:R-:W4:Y:S01]  /*4dfc0*/  LDCU UR7, c[0x0][0x398] ;  /* 0x00007300ff0777ac */ /* 0x000f220008000800 */
[----:B---3--:R-:W-:Y:S01]  /*4dfd0*/  PRMT R2, R7, 0x7770, RZ ;  /* 0x0000777007027816 */ /* 0x008fe200000000ff */
[----:B------:R-:W3:Y:S01]  /*4dfe0*/  LDCU UR6, c[0x0][0x39c] ;  /* 0x00007380ff0677ac */ /* 0x000ee20008000800 */
[----:B--2---:R2:W-:Y:S04]  /*4dff0*/  @P5 STG.E.U8 desc[UR28][R28.64], R0 ;  /* 0x000000001c005986 */ /* 0x0045e8000c10111c */
[----:B------:R0:W-:Y:S04]  /*4e000*/  @P3 STG.E.U8 desc[UR28][R18.64], R3 ;  /* 0x0000000312003986 */ /* 0x0001e8000c10111c */
[----:B--2---:R-:W2:Y:S04]  /*4e010*/  LDL.LU R28, [R1+0x16b0] ;  /* 0x0016b000011c7983 */ /* 0x004ea80000300800 */
[----:B0-----:R-:W3:Y:S04]  /*4e020*/  LDL.LU R18, [R1+0x16ac] ;  /* 0x0016ac0001127983 */ /* 0x001ee80000300800 */
[----:B------:R0:W-:Y:S04]  /*4e030*/  @P4 STG.E.U8 desc[UR28][R22.64], R4 ;  /* 0x0000000416004986 */ /* 0x0001e8000c10111c */
[----:B0-----:R-:W4:Y:S01]  /*4e040*/  LDL.LU.64 R22, [R1+0x570] ;  /* 0x0005700001167983 */ /* 0x001f220000300a00 */
[----:B------:R-:W-:-:S03]  /*4e050*/  ISETP.LT.AND P4, PT, R12, UR8, !P6 ;  /* 0x000000080c007c0c */ /* 0x000fc6000f781270 */
[----:B------:R0:W-:Y:S01]  /*4e060*/  @P2 STG.E.U8 desc[UR28][R8.64], R5 ;  /* 0x0000000508002986 */ /* 0x0001e2000c10111c */
[----:B-1----:R-:W-:-:S03]  /*4e070*/  ISETP.LT.AND P2, PT, R15, UR10, !P6 ;  /* 0x0000000a0f007c0c */ /* 0x002fc6000f741270 */
[----:B------:R-:W4:Y:S01]  /*4e080*/  LDL.LU R29, [R1+0x17c] ;  /* 0x00017c00011d7983 */ /* 0x000f220000300800 */
[----:B------:R-:W1:Y:S01]  /*4e090*/  LDCU UR8, c[0x0][0x398] ;  /* 0x00007300ff0877ac */ /* 0x000e620008000800 */
[----:B------:R-:W-:Y:S01]  /*4e0a0*/  PRMT R3, R7, 0x7772, RZ ;  /* 0x0000777207037816 */ /* 0x000fe200000000ff */
        /* <DEDUP_REMOVED lines=8> */
[----:B------:R2:W-:Y:S01]  /*4e130*/  @P5 STG.E.U8 desc[UR28][R16.64], R6 ;  /* 0x0000000610005986 */ /* 0x0005e2000c10111c */
[----:B----4-:R-:W-:-:S03]  /*4e140*/  ISETP.LT.AND P5, PT, R14, UR7, !P6 ;  /* 0x000000070e007c0c */ /* 0x010fc6000f7a1270 */
[----:B------:R-:W-:Y:S04]  /*4e150*/  @P4 STG.E.U8 desc[UR28][R26.64], R2 ;  /* 0x000000021a004986 */ /* 0x000fe8000c10111c */
[----:B------:R3:W-:Y:S04]  /*4e160*/  @P2 STG.E.U8 desc[UR28][R24.64], R0 ;  /* 0x0000000018002986 */ /* 0x0007e8000c10111c */
[----:B--2---:R-:W2:Y:S04]  /*4e170*/  LDL.LU.64 R16, [R1+0x558] ;  /* 0x0005580001107983 */ /* 0x004ea80000300a00 */
[----:B---3--:R-:W3:Y:S04]  /*4e180*/  LDL.LU.64 R24, [R1+0x550] ;  /* 0x0005500001187983 */ /* 0x008ee80000300a00 */
[----:B------:R-:W4:Y:S04]  /*4e190*/  LDL.LU.64 R26, [R1+0x548] ;  /* 0x00054800011a7983 */ /* 0x000f280000300a00 */
[----:B------:R-:W-:Y:S04]  /*4e1a0*/  STL [R1+0x16a4], R18 ;  /* 0x0016a41201007387 */ /* 0x000fe80000100800 */
[----:B------:R-:W-:Y:S04]  /*4e1b0*/  STL [R1+0x16a8], R21 ;  /* 0x0016a81501007387 */ /* 0x000fe80000100800 */
[----:B------:R0:W-:Y:S01]  /*4e1c0*/  @P5 STG.E.U8 desc[UR28][R22.64], R3 ;  /* 0x0000000316005986 */ /* 0x0001e2000c10111c */
[----:B-1----:R-:W-:Y:S01]  /*4e1d0*/  ISETP.LT.AND P4, PT, R21, UR8, !P3 ;  /* 0x0000000815007c0c */ /* 0x002fe2000df81270 */
[----:B------:R-:W1:Y:S02]  /*4e1e0*/  LDCU UR7, c[0x0][0x398] ;  /* 0x00007300ff0777ac */ /* 0x000e640008000800 */
[----:B0-----:R-:W4:Y:S04]  /*4e1f0*/  LDL.LU R23, [R1+0x18c] ;  /* 0x00018c0001177983 */ /* 0x001f280000300800 */
[----:B------:R-:W4:Y:S01]  /*4e200*/  LDL.LU.64 R20, [R1+0x530] ;  /* 0x0005300001147983 */ /* 0x000f220000300a00 */
[----:B------:R-:W-:Y:S01]  /*4e210*/  ISETP.LT.AND P6, PT, R13, UR9, !P6 ;  /* 0x000000090d007c0c */ /* 0x000fe2000f7c1270 */
[----:B------:R-:W0:Y:S01]  /*4e220*/  LDCU UR9, c[0x0][0x398] ;  /* 0x00007300ff0977ac */ /* 0x000e220008000800 */
[----:B------:R-:W-:Y:S01]  /*4e230*/  VIADD R0, R18, 0x18 ;  /* 0x0000001812007836 */ /* 0x000fe20000000000 */
[----:B------:R-:W-:-:S02]  /*4e240*/  ISETP.LT.AND P5, PT, R10, UR10, !P3 ;  /* 0x0000000a0a007c0c */ /* 0x000fc4000dfa1270 */
[----:B------:R-:W-:Y:S02]  /*4e250*/  PRMT R2, R7, 0x7773, RZ ;  /* 0x0000777307027816 */ /* 0x000fe400000000ff */
[C---:B------:R-:W-:Y:S01]  /*4e260*/  PRMT R3, R29.reuse, 0x7771, RZ ;  /* 0x000077711d037816 */ /* 0x040fe200000000ff */
[----:B------:R-:W4:Y:S01]  /*4e270*/  LDL.LU.64 R6, [R1+0x528] ;  /* 0x0005280001067983 */ /* 0x000f220000300a00 */
[----:B------:R-:W-:Y:S02]  /*4e280*/  ISETP.GE.AND P2, PT, R0, UR13, PT ;  /* 0x0000000d00007c0c */ /* 0x000fe4000bf46270 */
[----:B------:R-:W-:Y:S01]  /*4e290*/  PRMT R0, R29, 0x7770, RZ ;  /* 0x000077701d007816 */ /* 0x000fe200000000ff */
[----:B------:R-:W0:Y:S01]  /*4e2a0*/  LDCU UR8, c[0x0][0x398] ;  /* 0x00007300ff0877ac */ /* 0x000e220008000800 */
[----:B------:R-:W0:Y:S01]  /*4e2b0*/  LDCU UR13, c[0x0][0x398] ;  /* 0x00007300ff0d77ac */ /* 0x000e220008000800 */
[----:B------:R-:W0:Y:S01]  /*4e2c0*/  LDCU UR10, c[0x0][0x398] ;  /* 0x00007300ff0a77ac */ /* 0x000e220008000800 */
[----:B------:R0:W-:Y:S01]  /*4e2d0*/  @P6 STG.E.U8 desc[UR28][R4.64], R2 ;  /* 0x0000000204006986 */ /* 0x0001e2000c10111c */
[----:B------:R-:W-:-:S03]  /*4e2e0*/  ISETP.LT.AND P6, PT, R11, UR11, !P3 ;  /* 0x0000000b0b007c0c */ /* 0x000fc6000dfc1270 */
[----:B------:R0:W-:Y:S01]  /*4e2f0*/  @P4 STG.E.U8 desc[UR28][R8.64], R0 ;  /* 0x0000000008004986 */ /* 0x0001e2000c10111c */
[----:B-1----:R-:W-:Y:S01]  /*4e300*/  ISETP.LT.AND P4, PT, R28, UR7, !P3 ;  /* 0x000000071c007c0c */ /* 0x002fe2000df81270 */
[----:B------:R-:W1:Y:S01]  /*4e310*/  LDCU UR7, c[0x0][0x398] ;  /* 0x00007300ff0777ac */ /* 0x000e620008000800 */
[----:B------:R-:W1:Y:S01]  /*4e320*/  LDCU UR11, c[0x0][0x398] ;  /* 0x00007300ff0b77ac */ /* 0x000e620008000800 */
[C---:B0-----:R-:W-:Y:S02]  /*4e330*/  PRMT R2, R29.reuse, 0x7772, RZ ;  /* 0x000077721d027816 */ /* 0x041fe400000000ff */
[----:B------:R-:W-:Y:S01]  /*4e340*/  PRMT R0, R29, 0x7773, RZ ;  /* 0x000077731d007816 */ /* 0x000fe200000000ff */
[----:B------:R-:W4:Y:S04]  /*4e350*/  LDL.LU.64 R8, [R1+0x518] ;  /* 0x0005180001087983 */ /* 0x000f280000300a00 */
[----:B------:R-:W4:Y:S04]  /*4e360*/  LDL.LU R22, [R1+0x160] ;  /* 0x0001600001167983 */ /* 0x000f280000300800 */
[----:B--2---:R0:W-:Y:S01]  /*4e370*/  @P5 STG.E.U8 desc[UR28][R16.64], R3 ;  /* 0x0000000310005986 */ /* 0x0041e2000c10111c */
[----:B------:R-:W-:-:S03]  /*4e380*/  ISETP.LT.AND P5, PT, R12, UR9, !P3 ;  /* 0x000000090c007c0c */ /* 0x000fc6000dfa1270 */
[----:B---3--:R2:W-:Y:S04]  /*4e390*/  @P6 STG.E.U8 desc[UR28][R24.64], R2 ;  /* 0x0000000218006986 */ /* 0x0085e8000c10111c */
[----:B----4-:R3:W-:Y:S01]  /*4e3a0*/  @P4 STG.E.U8 desc[UR28][R26.64], R0 ;  /* 0x000000001a004986 */ /* 0x0107e2000c10111c */
[----:B------:R-:W4:Y:S03]  /*4e3b0*/  LDCU UR9, c[0x0][0x398] ;  /* 0x00007300ff0977ac */ /* 0x000f260008000800 */
[----:B0-----:R-:W4:Y:S04]  /*4e3c0*/  LDL.LU.64 R16, [R1+0x510] ;  /* 0x0005100001107983 */ /* 0x001f280000300a00 */
[----:B--2---:R-:W2:Y:S04]  /*4e3d0*/  LDL.LU.64 R24, [R1+0x508] ;  /* 0x0005080001187983 */ /* 0x004ea80000300a00 */
[----:B------:R-:W2:Y:S04]  /*4e3e0*/  LDL.LU.64 R18, [R1+0x500] ;  /* 0x0005000001127983 */ /* 0x000ea80000300a00 */
[----:B---3--:R-:W3:Y:S04]  /*4e3f0*/  LDL.LU.64 R26, [R1+0x4f8] ;  /* 0x0004f800011a7983 */ /* 0x008ee80000300a00 */
[----:B------:R-:W2:Y:S01]  /*4e400*/  LDL.LU R29, [R1+0xb0] ;  /* 0x0000b000011d7983 */ /* 0x000ea20000300800 */
[----:B------:R-:W-:-:S05]  /*4e410*/  PRMT R4, R23, 0x7770, RZ ;  /* 0x0000777017047816 */ /* 0x000fca00000000ff */
[----:B------:R0:W-:Y:S04]  /*4e420*/  @P5 STG.E.U8 desc[UR28][R20.64], R4 ;  /* 0x0000000414005986 */ /* 0x0001e8000c10111c */
[----:B0-----:R-:W2:Y:S04]  /*4e430*/  LDL.LU R21, [R1+0x16a8] ;  /* 0x0016a80001157983 */ /* 0x001ea80000300800 */
[----:B------:R-:W3:Y:S01]  /*4e440*/  LDL.LU.64 R4, [R1+0x520] ;  /* 0x0005200001047983 */ /* 0x000ee20000300a00 */
[----:B------:R-:W-:Y:S02]  /*4e450*/  ISETP.LT.AND P6, PT, R15, UR8, !P3 ;  /* 0x000000080f007c0c */ /* 0x000fe4000dfc1270 */
[----:B------:R-:W-:-:S02]  /*4e460*/  ISETP.LT.AND P4, PT, R14, UR13, !P3 ;  /* 0x0000000d0e007c0c */ /* 0x000fc4000df81270 */
[----:B------:R-:W-:Y:S02]  /*4e470*/  ISETP.LT.AND P3, PT, R13, UR10, !P3 ;  /* 0x0000000a0d007c0c */ /* 0x000fe4000df61270 */
[C---:B------:R-:W-:Y:S02]  /*4e480*/  PRMT R3, R23.reuse, 0x7771, RZ ;  /* 0x0000777117037816 */ /* 0x040fe400000000ff */
[C---:B------:R-:W-:Y:S02]  /*4e490*/  PRMT R2, R23.reuse, 0x7772, RZ ;  /* 0x0000777217027816 */ /* 0x040fe400000000ff */
[----:B------:R-:W-:Y:S01]  /*4e4a0*/  PRMT R0, R23, 0x7773, RZ ;  /* 0x0000777317007816 */ /* 0x000fe200000000ff */
[----:B------:R-:W0:Y:S01]  /*4e4b0*/  LDCU UR8, c[0x0][0x398] ;  /* 0x00007300ff0877ac */ /* 0x000e220008000800 */
[----:B------:R-:W0:Y:S01]  /*4e4c0*/  LDCU UR10, c[0x0][0x398] ;  /* 0x00007300ff0a77ac */ /* 0x000e220008000800 */
[----:B------:R-:W0:Y:S01]  /*4e4d0*/  LDCU UR13, c[0x0][0x398] ;  /* 0x00007300ff0d77ac */ /* 0x000e220008000800 */
[----:B------:R0:W-:Y:S01]  /*4e4e0*/  @P6 STG.E.U8 desc[UR28][R6.64], R3 ;  /* 0x0000000306006986 */ /* 0x0001e2000c10111c */
[----:B-1----:R-:W-:Y:S01]  /*4e4f0*/  ISETP.LT.AND P6, PT, R10, UR11, !P2 ;  /* 0x0000000b0a007c0c */ /* 0x002fe2000d7c1270 */
[----:B------:R-:W1:Y:S02]  /*4e500*/  LDCU UR11, c[0x0][0x398] ;  /* 0x00007300ff0b77ac */ /* 0x000e640008000800 */
[----:B0-----:R-:W4:Y:S01]  /*4e510*/  LDL.LU.64 R6, [R1+0x4e0] ;  /* 0x0004e00001067983 */ /* 0x001f220000300a00 */
[----:B--2---:R-:W-:-:S03]  /*4e520*/  ISETP.LT.AND P5, PT, R21, UR7, !P2 ;  /* 0x0000000715007c0c */ /* 0x004fc6000d7a1270 */
[----:B---3--:R0:W-:Y:S04]  /*4e530*/  @P4 STG.E.U8 desc[UR28][R4.64], R2 ;  /* 0x0000000204004986 */ /* 0x0081e8000c10111c */
[----:B------:R2:W-:Y:S01]  /*4e540*/  @P3 STG.E.U8 desc[UR28][R8.64], R0 ;  /* 0x0000000008003986 */ /* 0x0005e2000c10111c */
[----:B----4-:R-:W-:Y:S01]  /*4e550*/  ISETP.LT.AND P3, PT, R11, UR9, !P2 ;  /* 0x000000090b007c0c */ /* 0x010fe2000d761270 */
[----:B------:R-:W3:Y:S01]  /*4e560*/  LDCU UR7, c[0x0][0x398] ;  /* 0x00007300ff0777ac */ /* 0x000ee20008000800 */
[C---:B0-----:R-:W-:Y:S02]  /*4e570*/  PRMT R2, R22.reuse, 0x7770, RZ ;  /* 0x0000777016027816 */ /* 0x041fe400000000ff */
[----:B--2---:R-:W-:Y:S01]  /*4e580*/  PRMT R0, R22, 0x7771, RZ ;  /* 0x0000777116007816 */ /* 0x004fe200000000ff */
[----:B------:R-:W2:Y:S04]  /*4e590*/  LDL.LU.64 R8, [R1+0x4d8] ;  /* 0x0004d80001087983 */ /* 0x000ea80000300a00 */
[----:B------:R0:W-:Y:S04]  /*4e5a0*/  @P5 STG.E.U8 desc[UR28][R16.64], R2 ;  /* 0x0000000210005986 */ /* 0x0001e8000c10111c */
[----:B------:R-:W4:Y:S04]  /*4e5b0*/  LDL.LU.64 R4, [R1+0x4d0] ;  /* 0x0004d00001047983 */ /* 0x000f280000300a00 */
[----:B------:R-:W2:Y:S04]  /*4e5c0*/  LDL.LU R23, [R1+0x150] ;  /* 0x0001500001177983 */ /* 0x000ea80000300800 */
[----:B------:R1:W-:Y:S01]  /*4e5d0*/  @P6 STG.E.U8 desc[UR28][R24.64], R0 ;  /* 0x0000000018006986 */ /* 0x0003e2000c10111c */
[----:B------:R-:W-:Y:S01]  /*4e5e0*/  ISETP.LT.AND P4, PT, R28, UR8, !P2 ;  /* 0x000000081c007c0c */ /* 0x000fe2000d781270 */
[----:B------:R-:W2:Y:S01]  /*4e5f0*/  LDCU UR9, c[0x0][0x398] ;  /* 0x00007300ff0977ac */ /* 0x000ea20008000800 */
[C---:B0-----:R-:W-:Y:S01]  /*4e600*/  PRMT R2, R22.reuse, 0x7772, RZ ;  /* 0x0000777216027816 */ /* 0x041fe200000000ff */
[----:B------:R-:W2:Y:S04]  /*4e610*/  LDL.LU.64 R16, [R1+0x4c8] ;  /* 0x0004c80001107983 */ /* 0x000ea80000300a00 */
[----:B-1----:R-:W2:Y:S01]  /*4e620*/  LDL.LU.64 R24, [R1+0x4c0] ;  /* 0x0004c00001187983 */ /* 0x002ea20000300a00 */
[----:B------:R-:W-:-:S02]  /*4e630*/  PRMT R0, R22, 0x7773, RZ ;  /* 0x0000777316007816 */ /* 0x000fc400000000ff */
[----:B------:R-:W-:Y:S01]  /*4e640*/  ISETP.LT.AND P6, PT, R12, UR10, !P2 ;  /* 0x0000000a0c007c0c */ /* 0x000fe2000d7c1270 */
[----:B------:R0:W-:Y:S01]  /*4e650*/  @P3 STG.E.U8 desc[UR28][R18.64], R2 ;  /* 0x0000000212003986 */ /* 0x0001e2000c10111c */
[----:B------:R-:W1:Y:S01]  /*4e660*/  LDCU UR8, c[0x0][0x398] ;  /* 0x00007300ff0877ac */ /* 0x000e620008000800 */
[----:B------:R-:W1:Y:S02]  /*4e670*/  LDCU UR10, c[0x0][0x398] ;  /* 0x00007300ff0a77ac */ /* 0x000e640008000800 */
[----:B0-----:R-:W2:Y:S04]  /*4e680*/  LDL.LU R18, [R1+0x16a4] ;  /* 0x0016a40001127983 */ /* 0x001ea80000300800 */
[----:B------:R0:W-:Y:S01]  /*4e690*/  @P4 STG.E.U8 desc[UR28][R26.64], R0 ;  /* 0x000000001a004986 */ /* 0x0001e2000c10111c */
[----:B---3--:R-:W-:-:S02]  /*4e6a0*/  ISETP.LT.AND P4, PT, R15, UR7, !P2 ;  /* 0x000000070f007c0c */ /* 0x008fc4000d781270 */
[----:B------:R-:W-:Y:S01]  /*4e6b0*/  ISETP.LT.AND P5, PT, R14, UR11, !P2 ;  /* 0x0000000b0e007c0c */ /* 0x000fe2000d7a1270 */
[----:B------:R-:W3:Y:S01]  /*4e6c0*/  LDCU UR7, c[0x0][0x398] ;  /* 0x00007300ff0777ac */ /* 0x000ee20008000800 */
[----:B------:R-:W1:Y:S01]  /*4e6d0*/  LDCU UR11, c[0x0][0x398] ;  /* 0x00007300ff0b77ac */ /* 0x000e620008000800 */
[----:B0-----:R-:W-:Y:S01]  /*4e6e0*/  PRMT R0, R29, 0x7770, RZ ;  /* 0x000077701d007816 */ /* 0x001fe200000000ff */
[----:B------:R-:W3:Y:S04]  /*4e6f0*/  LDL.LU.64 R26, [R1+0x4b8] ;  /* 0x0004b800011a7983 */ /* 0x000ee80000300a00 */
[----:B------:R0:W-:Y:S04]  /*4e700*/  @P6 STG.E.U8 desc[UR28][R6.64], R0 ;  /* 0x0000000006006986 */ /* 0x0001e8000c10111c */
[----:B0-----:R-:W3:Y:S04]  /*4e710*/  LDL.LU.64 R6, [R1+0x4b0] ;  /* 0x0004b00001067983 */ /* 0x001ee80000300a00 */
[----:B------:R-:W3:Y:S01]  /*4e720*/  LDL.LU R22, [R1+0x130] ;  /* 0x0001300001167983 */ /* 0x000ee20000300800 */
[----:B--2---:R-:W-:-:S05]  /*4e730*/  VIADD R2, R18, 0x19 ;  /* 0x0000001912027836 */ /* 0x004fca0000000000 */
[----:B------:R-:W-:Y:S02]  /*4e740*/  ISETP.GE.AND P3, PT, R2, UR12, PT ;  /* 0x0000000c02007c0c */ /* 0x000fe4000bf66270 */
[----:B------:R-:W-:Y:S02]  /*4e750*/  PRMT R2, R29, 0x7771, RZ ;  /* 0x000077711d027816 */ /* 0x000fe400000000ff */
[----:B-1----:R-:W-:Y:S02]  /*4e760*/  ISETP.LT.AND P2, PT, R13, UR8, !P2 ;  /* 0x000000080d007c0c */ /* 0x002fe4000d741270 */
[----:B------:R-:W-:Y:S02]  /*4e770*/  PRMT R0, R29, 0x7772, RZ ;  /* 0x000077721d007816 */ /* 0x000fe400000000ff */
[----:B------:R-:W-:Y:S01]  /*4e780*/  ISETP.LT.AND P6, PT, R21, UR9, !P3 ;  /* 0x0000000915007c0c */ /* 0x000fe2000dfc1270 */
[----:B------:R-:W-:Y:S01]  /*4e790*/  VIADD R3, R18, 0x1a ;  /* 0x0000001a12037836 */ /* 0x000fe20000000000 */
[----:B------:R0:W-:Y:S01]  /*4e7a0*/  @P4 STG.E.U8 desc[UR28][R8.64], R2 ;  /* 0x0000000208004986 */ /* 0x0001e2000c10111c */
[----:B------:R-:W1:Y:S01]  /*4e7b0*/  LDCU UR8, c[0x0][0x398] ;  /* 0x00007300ff0877ac */ /* 0x000e620008000800 */
[----:B------:R-:W2:Y:S01]  /*4e7c0*/  LDCU UR9, c[0x0][0x398] ;  /* 0x00007300ff0977ac */ /* 0x000ea20008000800 */
[----:B------:R-:W1:Y:S01]  /*4e7d0*/  LDCU UR12, c[0x0][0x398] ;  /* 0x00007300ff0c77ac */ /* 0x000e620008000800 */
[----:B0-----:R-:W2:Y:S04]  /*4e7e0*/  LDL.LU.64 R8, [R1+0x4a8] ;  /* 0x0004a80001087983 */ /* 0x001ea80000300a00 */
[----:B----4-:R0:W-:Y:S01]  /*4e7f0*/  @P5 STG.E.U8 desc[UR28][R4.64], R0 ;  /* 0x0000000004005986 */ /* 0x0101e2000c10111c */
[----:B------:R-:W-:-:S02]  /*4e800*/  ISETP.LT.AND P5, PT, R10, UR10, !P3 ;  /* 0x0000000a0a007c0c */ /* 0x000fc4000dfa1270 */
[----:B------:R-:W-:Y:S02]  /*4e810*/  PRMT R2, R29, 0x7773, RZ ;  /* 0x000077731d027816 */ /* 0x000fe400000000ff */
[----:B------:R-:W-:Y:S01]  /*4e820*/  ISETP.LT.AND P4, PT, R11, UR13, !P3 ;  /* 0x0000000d0b007c0c */ /* 0x000fe2000df81270 */
[----:B------:R-:W4:Y:S01]  /*4e830*/  LDCU UR10, c[0x0][0x398] ;  /* 0x00007300ff0a77ac */ /* 0x000f220008000800 */
[----:B------:R-:W1:Y:S01]  /*4e840*/  LDCU UR13, c[0x0][0x398] ;  /* 0x00007300ff0d77ac */ /* 0x000e620008000800 */
[----:B------:R4:W-:Y:S01]  /*4e850*/  @P2 STG.E.U8 desc[UR28][R16.64], R2 ;  /* 0x0000000210002986 */ /* 0x0009e2000c10111c */
[----:B---3--:R-:W-:Y:S01]  /*4e860*/  ISETP.LT.AND P2, PT, R28, UR7, !P3 ;  /* 0x000000071c007c0c */ /* 0x008fe2000df41270 */
[----:B------:R-:W3:Y:S01]  /*4e870*/  LDCU UR7, c[0x0][0x398] ;  /* 0x00007300ff0777ac */ /* 0x000ee20008000800 */
[C---:B0-----:R-:W-:Y:S02]  /*4e880*/  PRMT R0, R23.reuse, 0x7770, RZ ;  /* 0x0000777017007816 */ /* 0x041fe400000000ff */
[----:B----4-:R-:W-:-:S03]  /*4e890*/  PRMT R2, R23, 0x7771, RZ ;  /* 0x0000777117027816 */ /* 0x010fc600000000ff */
[----:B------:R0:W-:Y:S04]  /*4e8a0*/  @P6 STG.E.U8 desc[UR28][R24.64], R0 ;  /* 0x0000000018006986 */ /* 0x0001e8000c10111c */
[----:B------:R-:W4:Y:S04]  /*4e8b0*/  LDL.LU.64 R16, [R1+0x488] ;  /* 0x0004880001107983 */ /* 0x000f280000300a00 */
[----:B------:R1:W-:Y:S01]  /*4e8c0*/  @P5 STG.E.U8 desc[UR28][R26.64], R2 ;  /* 0x000000021a005986 */ /* 0x0003e2000c10111c */
[----:B0-----:R-:W-:-:S03]  /*4e8d0*/  PRMT R0, R23, 0x7772, RZ ;  /* 0x0000777217007816 */ /* 0x001fc600000000ff */
[----:B------:R-:W3:Y:S01]  /*4e8e0*/  LDL.LU.64 R24, [R1+0x480] ;  /* 0x0004800001187983 */ /* 0x000ee20000300a00 */
[----:B-1----:R-:W-:-:S03]  /*4e8f0*/  PRMT R2, R23, 0x7773, RZ ;  /* 0x0000777317027816 */ /* 0x002fc600000000ff */
[----:B------:R-:W3:Y:S04]  /*4e900*/  LDL.LU R29, [R1+0x164] ;  /* 0x00016400011d7983 */ /* 0x000ee80000300800 */
[----:B------:R-:W3:Y:S04]  /*4e910*/  LDL.LU.64 R4, [R1+0x478] ;  /* 0x0004780001047983 */ /* 0x000ee80000300a00 */
[----:B------:R-:W3:Y:S04]  /*4e920*/  LDL.LU.64 R26, [R1+0x470] ;  /* 0x00047000011a7983 */ /* 0x000ee80000300a00 */
[----:B------:R0:W-:Y:S04]  /*4e930*/  @P4 STG.E.U8 desc[UR28][R6.64], R0 ;  /* 0x0000000006004986 */ /* 0x0001e8000c10111c */
[----:B0-----:R-:W3:Y:S04]  /*4e940*/  LDL.LU.64 R6, [R1+0x468] ;  /* 0x0004680001067983 */ /* 0x001ee80000300a00 */
[----:B--2---:R0:W-:Y:S01]  /*4e950*/  @P2 STG.E.U8 desc[UR28][R8.64], R2 ;  /* 0x0000000208002986 */ /* 0x0041e2000c10111c */
[----:B------:R-:W-:-:S03]  /*4e960*/  ISETP.GE.AND P2, PT, R3, UR15, PT ;  /* 0x0000000f03007c0c */ /* 0x000fc6000bf46270 */
[----:B0-----:R-:W2:Y:S04]  /*4e970*/  LDL.LU.64 R8, [R1+0x460] ;  /* 0x0004600001087983 */ /* 0x001ea80000300a00 */
[----:B------:R-:W2:Y:S01]  /*4e980*/  LDL.LU.64 R2, [R1+0x490] ;  /* 0x0004900001027983 */ /* 0x000ea20000300a00 */
[----:B------:R-:W-:Y:S02]  /*4e990*/  ISETP.LT.AND P6, PT, R12, UR11, !P3 ;  /* 0x0000000b0c007c0c */ /* 0x000fe4000dfc1270 */
[----:B------:R-:W-:Y:S01]  /*4e9a0*/  ISETP.LT.AND P4, PT, R15, UR8, !P3 ;  /* 0x000000080f007c0c */ /* 0x000fe2000df81270 */
[----:B------:R-:W0:Y:S01]  /*4e9b0*/  LDCU UR11, c[0x0][0x398] ;  /* 0x00007300ff0b77ac */ /* 0x000e220008000800 */
[----:B------:R-:W-:Y:S02]  /*4e9c0*/  PRMT R0, R22, 0x7770, RZ ;  /* 0x0000777016007816 */ /* 0x000fe400000000ff */
[----:B------:R-:W-:-:S02]  /*4e9d0*/  ISETP.LT.AND P5, PT, R14, UR9, !P3 ;  /* 0x000000090e007c0c */ /* 0x000fc4000dfa1270 */
        /* <DEDUP_REMOVED lines=8> */
[C---:B--2---:R-:W-:Y:S02]  /*4ea60*/  PRMT R2, R22.reuse, 0x7771, RZ ;  /* 0x0000777116027816 */ /* 0x044fe400000000ff */
[----:B------:R-:W-:-:S03]  /*4ea70*/  PRMT R0, R22, 0x7772, RZ ;  /* 0x0000777216007816 */ /* 0x000fc600000000ff */
[----:B----4-:R2:W-:Y:S01]  /*4ea80*/  @P4 STG.E.U8 desc[UR28][R16.64], R2 ;  /* 0x0000000210004986 */ /* 0x0105e2000c10111c */
[----:B---3--:R-:W-:-:S03]  /*4ea90*/  ISETP.LT.AND P4, PT, R10, UR7, !P2 ;  /* 0x000000070a007c0c */ /* 0x008fc6000d781270 */
[----:B------:R3:W-:Y:S01]  /*4eaa0*/  @P5 STG.E.U8 desc[UR28][R24.64], R0 ;  /* 0x0000000018005986 */ /* 0x0007e2000c10111c */
[----:B0-----:R-:W-:Y:S01]  /*4eab0*/  ISETP.LT.AND P5, PT, R11, UR11, !P2 ;  /* 0x0000000b0b007c0c */ /* 0x001fe2000d7a1270 */
[----:B------:R-:W0:Y:S01]  /*4eac0*/  LDCU UR7, c[0x0][0x398] ;  /* 0x00007300ff0777ac */ /* 0x000e220008000800 */
[----:B------:R-:W4:Y:S01]  /*4ead0*/  LDCU UR11, c[0x0][0x398] ;  /* 0x00007300ff0b77ac */ /* 0x000f220008000800 */
[----:B--2---:R-:W-:Y:S02]  /*4eae0*/  PRMT R2, R22, 0x7773, RZ ;  /* 0x0000777316027816 */ /* 0x004fe400000000ff */
[C---:B---3--:R-:W-:Y:S01]  /*4eaf0*/  PRMT R0, R29.reuse, 0x7770, RZ ;  /* 0x000077701d007816 */ /* 0x048fe200000000ff */
[----:B------:R-:W2:Y:S04]  /*4eb00*/  LDL.LU.64 R24, [R1+0x448] ;  /* 0x0004480001187983 */ /* 0x000ea80000300a00 */
[----:B------:R3:W-:Y:S04]  /*4eb10*/  @P3 STG.E.U8 desc[UR28][R4.64], R2 ;  /* 0x0000000204003986 */ /* 0x0007e8000c10111c */
[----:B------:R0:W-:Y:S04]  /*4eb20*/  @P6 STG.E.U8 desc[UR28][R26.64], R0 ;  /* 0x000000001a006986 */ /* 0x0001e8000c10111c */
[----:B------:R-:W2:Y:S01]  /*4eb30*/  LDL.LU.64 R16, [R1+0x440] ;  /* 0x0004400001107983 */ /* 0x000ea20000300a00 */
[----:B---3--:R-:W-:-:S02]  /*4eb40*/  PRMT R2, R29, 0x7771, RZ ;  /* 0x000077711d027816 */ /* 0x008fc400000000ff */
[----:B0-----:R-:W-:Y:S01]  /*4eb50*/  PRMT R0, R29, 0x7772, RZ ;  /* 0x000077721d007816 */ /* 0x001fe200000000ff */
[----:B------:R-:W3:Y:S04]  /*4eb60*/  LDL.LU.64 R26, [R1+0x438] ;  /* 0x00043800011a7983 */ /* 0x000ee80000300a00 */
        /* <DEDUP_REMOVED lines=9> */
[----:B------:R-:W-:Y:S02]  /*4ec00*/  ISETP.LT.AND P6, PT, R28, UR8, !P2 ;  /* 0x000000081c007c0c */ /* 0x000fe4000d7c1270 */
[----:B------:R-:W-:Y:S02]  /*4ec10*/  ISETP.LT.AND P4, PT, R12, UR9, !P2 ;  /* 0x000000090c007c0c */ /* 0x000fe4000d781270 */
[----:B------:R-:W-:Y:S02]  /*4ec20*/  PRMT R0, R29, 0x7773, RZ ;  /* 0x000077731d007816 */ /* 0x000fe400000000ff */
[----:B------:R-:W-:Y:S01]  /*4ec30*/  ISETP.LT.AND P5, PT, R15, UR10, !P2 ;  /* 0x0000000a0f007c0c */ /* 0x000fe2000d7a1270 */
[----:B------:R-:W0:Y:S01]  /*4ec40*/  LDCU UR8, c[0x0][0x398] ;  /* 0x00007300ff0877ac */ /* 0x000e220008000800 */
[----:B------:R-:W1:Y:S01]  /*4ec50*/  LDCU UR9, c[0x0][0x398] ;  /* 0x00007300ff0977ac */ /* 0x000e620008000800 */
[----:B------:R-:W0:Y:S04]  /*4ec60*/  LDCU UR10, c[0x0][0x398] ;  /* 0x00007300ff0a77ac */ /* 0x000e280008000800 */
[----:B--2---:R2:W-:Y:S01]  /*4ec70*/  @P6 STG.E.U8 desc[UR28][R2.64], R0 ;  /* 0x0000000002006986 */ /* 0x0045e2000c10111c */
[----:B------:R-:W-:-:S02]  /*4ec80*/  ISETP.LT.AND P6, PT, R14, UR7, !P2 ;  /* 0x000000070e007c0c */ /* 0x000fc4000d7c1270 */
[C---:B--2---:R-:W-:Y:S02]  /*4ec90*/  PRMT R2, R23.reuse, 0x7770, RZ ;  /* 0x0000777017027816 */ /* 0x044fe400000000ff */
[C---:B------:R-:W-:Y:S01]  /*4eca0*/  PRMT R0, R23.reuse, 0x7771, RZ ;  /* 0x0000777117007816 */ /* 0x040fe200000000ff */
[----:B------:R-:W2:Y:S02]  /*4ecb0*/  LDCU UR7, c[0x0][0x398] ;  /* 0x00007300ff0777ac */ /* 0x000ea40008000800 */
[----:B------:R0:W-:Y:S04]  /*4ecc0*/  @P4 STG.E.U8 desc[UR28][R24.64], R2 ;  /* 0x0000000218004986 */ /* 0x0001e8000c10111c */
[----:B------:R1:W-:Y:S04]  /*4ecd0*/  @P5 STG.E.U8 desc[UR28][R16.64], R0 ;  /* 0x0000000010005986 */ /* 0x0003e8000c10111c */
[----:B0-----:R-:W2:Y:S04]  /*4ece0*/  LDL.LU.64 R24, [R1+0x410] ;  /* 0x0004100001187983 */ /* 0x001ea80000300a00 */
[----:B-1----:R-:W2:Y:S01]  /*4ecf0*/  LDL.LU.64 R16, [R1+0x408] ;  /* 0x0004080001107983 */ /* 0x002ea20000300a00 */
[----:B------:R-:W-:-:S03]  /*4ed00*/  PRMT R2, R23, 0x7772, RZ ;  /* 0x0000777217027816 */ /* 0x000fc600000000ff */
[----:B------:R-:W2:Y:S04]  /*4ed10*/  LDL.LU R29, [R1+0x134] ;  /* 0x00013400011d7983 */ /* 0x000ea80000300800 */
[----:B---3--:R0:W-:Y:S04]  /*4ed20*/  @P6 STG.E.U8 desc[UR28][R26.64], R2 ;  /* 0x000000021a006986 */ /* 0x0081e8000c10111c */
[----:B0-----:R-:W3:Y:S01]  /*4ed30*/  LDL.LU.64 R26, [R1+0x400] ;  /* 0x00040000011a7983 */ /* 0x001ee20000300a00 */
[----:B----4-:R-:W-:Y:S02]  /*4ed40*/  ISETP.LT.AND P2, PT, R13, UR11, !P2 ;  /* 0x0000000b0d007c0c */ /* 0x010fe4000d741270 */
[----:B------:R-:W-:-:S02]  /*4ed50*/  ISETP.LT.AND P4, PT, R21, UR8, !P3 ;  /* 0x0000000815007c0c */ /* 0x000fc4000df81270 */
[----:B------:R-:W-:Y:S02]  /*4ed60*/  ISETP.LT.AND P5, PT, R10, UR12, !P3 ;  /* 0x0000000c0a007c0c */ /* 0x000fe4000dfa1270 */
[----:B------:R-:W-:Y:S02]  /*4ed70*/  PRMT R0, R23, 0x7773, RZ ;  /* 0x0000777317007816 */ /* 0x000fe400000000ff */
[----:B------:R-:W-:Y:S01]  /*4ed80*/  PRMT R2, R22, 0x7770, RZ ;  /* 0x0000777016027816 */ /* 0x000fe200000000ff */
[----:B------:R-:W-:Y:S01]  /*4ed90*/  VIADD R3, R18, 0x1c ;  /* 0x0000001c12037836 */ /* 0x000fe20000000000 */
[----:B------:R-:W0:Y:S01]  /*4eda0*/  LDCU UR8, c[0x0][0x398] ;  /* 0x00007300ff0877ac */ /* 0x000e220008000800 */
[----:B------:R-:W1:Y:S01]  /*4edb0*/  LDCU UR11, c[0x0][0x398] ;  /* 0x00007300ff0b77ac */ /* 0x000e620008000800 */
[----:B------:R-:W4:Y:S01]  /*4edc0*/  LDCU UR12, c[0x0][0x398] ;  /* 0x00007300ff0c77ac */ /* 0x000f220008000800 */
[----:B------:R0:W-:Y:S01]  /*4edd0*/  @P2 STG.E.U8 desc[UR28][R6.64], R0 ;  /* 0x0000000006002986 */ /* 0x0001e2000c10111c */
[----:B------:R-:W-:-:S03]  /*4ede0*/  ISETP.LT.AND P2, PT, R11, UR9, !P3 ;  /* 0x000000090b007c0c */ /* 0x000fc6000df41270 */
[----:B------:R1:W-:Y:S01]  /*4edf0*/  @P4 STG.E.U8 desc[UR28][R4.64], R2 ;  /* 0x0000000204004986 */ /* 0x0003e2000c10111c */
[----:B------:R-:W2:Y:S01]  /*4ee00*/  LDCU UR9, c[0x0][0x398] ;  /* 0x00007300ff0977ac */ /* 0x000ea20008000800 */
[----:B------:R-:W-:Y:S01]  /*4ee10*/  ISETP.LT.AND P4, PT, R28, UR10, !P3 ;  /* 0x0000000a1c007c0c */ /* 0x000fe2000df81270 */
[----:B------:R-:W2:Y:S01]  /*4ee20*/  LDCU UR10, c[0x0][0x398] ;  /* 0x00007300ff0a77ac */ /* 0x000ea20008000800 */
[C---:B0-----:R-:W-:Y:S01]  /*4ee30*/  PRMT R0, R22.reuse, 0x7771, RZ ;  /* 0x0000777116007816 */ /* 0x041fe200000000ff */
[----:B------:R-:W4:Y:S01]  /*4ee40*/  LDL.LU.64 R6, [R1+0x3f8] ;  /* 0x0003f80001067983 */ /* 0x000f220000300a00 */
[----:B-1----:R-:W-:-:S03]  /*4ee50*/  PRMT R2, R22, 0x7772, RZ ;  /* 0x0000777216027816 */ /* 0x002fc600000000ff */
[----:B------:R-:W4:Y:S04]  /*4ee60*/  LDL.LU.64 R4, [R1+0x3d8] ;  /* 0x0003d80001047983 */ /* 0x000f280000300a00 */
[----:B------:R-:W4:Y:S04]  /*4ee70*/  LDL.LU R23, [R1+0x168] ;  /* 0x0001680001177983 */ /* 0x000f280000300800 */
[----:B------:R0:W-:Y:S01]  /*4ee80*/  @P5 STG.E.U8 desc[UR28][R8.64], R0 ;  /* 0x0000000008005986 */ /* 0x0001e2000c10111c */
[----:B--2---:R-:W-:Y:S02]  /*4ee90*/  ISETP.LT.AND P5, PT, R12, UR7, !P3 ;  /* 0x000000070c007c0c */ /* 0x004fe4000dfa1270 */
[----:B------:R-:W-:Y:S01]  /*4eea0*/  ISETP.LT.AND P6, PT, R15, UR8, !P3 ;  /* 0x000000080f007c0c */ /* 0x000fe2000dfc1270 */
[----:B------:R-:W1:Y:S01]  /*4eeb0*/  LDCU UR7, c[0x0][0x398] ;  /* 0x00007300ff0777ac */ /* 0x000e620008000800 */
[----:B------:R-:W2:Y:S01]  /*4eec0*/  LDCU UR8, c[0x0][0x398] ;  /* 0x00007300ff0877ac */ /* 0x000ea20008000800 */
[----:B0-----:R-:W-:Y:S01]  /*4eed0*/  PRMT R0, R22, 0x7773, RZ ;  /* 0x0000777316007816 */ /* 0x001fe200000000ff */
[----:B------:R0:W-:Y:S01]  /*4eee0*/  @P2 STG.E.U8 desc[UR28][R24.64], R2 ;  /* 0x0000000218002986 */ /* 0x0001e2000c10111c */
[----:B------:R-:W-:-:S03]  /*4eef0*/  ISETP.GE.AND P2, PT, R3, UR62, PT ;  /* 0x0000003e03007c0c */ /* 0x000fc6000bf46270 */
[----:B------:R1:W-:Y:S01]  /*4ef00*/  @P4 STG.E.U8 desc[UR28][R16.64], R0 ;  /* 0x0000000010004986 */ /* 0x0003e2000c10111c */
[----:B0-----:R-:W-:-:S03]  /*4ef10*/  PRMT R2, R29, 0x7770, RZ ;  /* 0x000077701d027816 */ /* 0x001fc600000000ff */
[----:B------:R-:W2:Y:S04]  /*4ef20*/  LDL.LU.64 R24, [R1+0x3d0] ;  /* 0x0003d00001187983 */ /* 0x000ea80000300a00 */
[----:B------:R-:W2:Y:S04]  /*4ef30*/  LDL.LU.64 R8, [R1+0x3c8] ;  /* 0x0003c80001087983 */ /* 0x000ea80000300a00 */
[----:B-1----:R-:W2:Y:S04]  /*4ef40*/  LDL.LU.64 R16, [R1+0x3c0] ;  /* 0x0003c00001107983 */ /* 0x002ea80000300a00 */
[----:B---3--:R0:W-:Y:S01]  /*4ef50*/  @P5 STG.E.U8 desc[UR28][R26.64], R2 ;  /* 0x000000021a005986 */ /* 0x0081e2000c10111c */
[----:B------:R-:W-:-:S02]  /*4ef60*/  ISETP.LT.AND P5, PT, R21, UR9, !P2 ;  /* 0x0000000915007c0c */ /* 0x000fc4000d7a1270 */
[----:B------:R-:W-:Y:S01]  /*4ef70*/  ISETP.LT.AND P4, PT, R14, UR11, !P3 ;  /* 0x0000000b0e007c0c */ /* 0x000fe2000df81270 */
[----:B0-----:R-:W3:Y:S04]  /*4ef80*/  LDL.LU.64 R26, [R1+0x3b8] ;  /* 0x0003b800011a7983 */ /* 0x001ee80000300a00 */
[----:B------:R-:W2:Y:S04]  /*4ef90*/  LDL.LU R22, [R1+0xb8] ;  /* 0x0000b80001167983 */ /* 0x000ea80000300800 */
[----:B------:R0:W-:Y:S01]  /*4efa0*/  STL [R1+0x16a0], R21 ;  /* 0x0016a01501007387 */ /* 0x0001e20000100800 */
[----:B------:R-:W-:-:S02]  /*4efb0*/  PRMT R0, R29, 0x7771, RZ ;  /* 0x000077711d007816 */ /* 0x000fc400000000ff */
[----:B------:R-:W-:Y:S01]  /*4efc0*/  PRMT R2, R29, 0x7772, RZ ;  /* 0x000077721d027816 */ /* 0x000fe200000000ff */
[----:B------:R-:W1:Y:S01]  /*4efd0*/  LDCU UR11, c[0x0][0x398] ;  /* 0x00007300ff0b77ac */ /* 0x000e620008000800 */
[----:B------:R-:W1:Y:S01]  /*4efe0*/  LDCU UR9, c[0x0][0x398] ;  /* 0x00007300ff0977ac */ /* 0x000e620008000800 */
[----:B0-----:R-:W2:Y:S04]  /*4eff0*/  LDL.LU.64 R20, [R1+0x3f0] ;  /* 0x0003f00001147983 */ /* 0x001ea80000300a00 */
[----:B----4-:R0:W-:Y:S04]  /*4f000*/  @P6 STG.E.U8 desc[UR28][R6.64], R0 ;  /* 0x0000000006006986 */ /* 0x0101e8000c10111c */
[----:B0-----:R-:W4:Y:S01]  /*4f010*/  LDL.LU.64 R6, [R1+0x3a8] ;  /* 0x0003a80001067983 */ /* 0x001f220000300a00 */
[----:B------:R-:W-:-:S02]  /*4f020*/  ISETP.LT.AND P3, PT, R13, UR12, !P3 ;  /* 0x0000000c0d007c0c */ /* 0x000fc4000df61270 */
[----:B------:R-:W-:Y:S02]  /*4f030*/  ISETP.LT.AND P6, PT, R10, UR10, !P2 ;  /* 0x0000000a0a007c0c */ /* 0x000fe4000d7c1270 */
[----:B------:R-:W-:Y:S01]  /*4f040*/  PRMT R0, R29, 0x7773, RZ ;  /* 0x000077731d007816 */ /* 0x000fe200000000ff */
[----:B------:R-:W0:Y:S01]  /*4f050*/  LDCU UR10, c[0x0][0x398] ;  /* 0x00007300ff0a77ac */ /* 0x000e220008000800 */
[----:B------:R-:W0:Y:S01]  /*4f060*/  LDCU UR12, c[0x0][0x398] ;  /* 0x00007300ff0c77ac */ /* 0x000e220008000800 */
[----:B--2---:R2:W-:Y:S04]  /*4f070*/  @P4 STG.E.U8 desc[UR28][R20.64], R2 ;  /* 0x0000000214004986 */ /* 0x0045e8000c10111c */
[----:B--2---:R-:W2:Y:S01]  /*4f080*/  LDL.LU.64 R20, [R1+0x3a0] ;  /* 0x0003a00001147983 */ /* 0x004ea20000300a00 */
[----:B------:R-:W-:-:S02]  /*4f090*/  ISETP.LT.AND P4, PT, R11, UR7, !P2 ;  /* 0x000000070b007c0c */ /* 0x000fc4000d781270 */
[C---:B------:R-:W-:Y:S01]  /*4f0a0*/  PRMT R2, R23.reuse, 0x7770, RZ ;  /* 0x0000777017027816 */ /* 0x040fe200000000ff */
[----:B------:R0:W-:Y:S01]  /*4f0b0*/  @P3 STG.E.U8 desc[UR28][R4.64], R0 ;  /* 0x0000000004003986 */ /* 0x0001e2000c10111c */
[----:B------:R-:W-:Y:S01]  /*4f0c0*/  ISETP.LT.AND P3, PT, R28, UR8, !P2 ;  /* 0x000000081c007c0c */ /* 0x000fe2000d761270 */
[----:B------:R-:W3:Y:S01]  /*4f0d0*/  LDCU UR7, c[0x0][0x398] ;  /* 0x00007300ff0777ac */ /* 0x000ee20008000800 */
[----:B------:R-:W2:Y:S01]  /*4f0e0*/  LDCU UR8, c[0x0][0x398] ;  /* 0x00007300ff0877ac */ /* 0x000ea20008000800 */
[----:B------:R1:W-:Y:S01]  /*4f0f0*/  @P5 STG.E.U8 desc[UR28][R24.64], R2 ;  /* 0x0000000218005986 */ /* 0x0003e2000c10111c */
[C---:B0-----:R-:W-:Y:S02]  /*4f100*/  PRMT R0, R23.reuse, 0x7771, RZ ;  /* 0x0000777117007816 */ /* 0x041fe400000000ff */
[----:B-1----:R-:W-:-:S03]  /*4f110*/  PRMT R2, R23, 0x7772, RZ ;  /* 0x0000777217027816 */ /* 0x002fc600000000ff */
[----:B------:R0:W-:Y:S01]  /*4f120*/  @P6 STG.E.U8 desc[UR28][R8.64], R0 ;  /* 0x0000000008006986 */ /* 0x0001e2000c10111c */
[----:B------:R-:W-:-:S03]  /*4f130*/  ISETP.LT.AND P6, PT, R12, UR11, !P2 ;  /* 0x0000000b0c007c0c */ /* 0x000fc6000d7c1270 */
[----:B------:R-:W2:Y:S04]  /*4f140*/  LDL.LU.64 R24, [R1+0x398] ;  /* 0x0003980001187983 */ /* 0x000ea80000300a00 */
[----:B------:R1:W-:Y:S01]  /*4f150*/  @P4 STG.E.U8 desc[UR28][R16.64], R2 ;  /* 0x0000000210004986 */ /* 0x0003e2000c10111c */
[----:B------:R-:W-:Y:S02]  /*4f160*/  ISETP.LT.AND P4, PT, R15, UR9, !P2 ;  /* 0x000000090f007c0c */ /* 0x000fe4000d781270 */
[----:B---3--:R-:W-:Y:S01]  /*4f170*/  ISETP.LT.AND P5, PT, R14, UR7, !P2 ;  /* 0x000000070e007c0c */ /* 0x008fe2000d7a1270 */
[----:B------:R-:W3:Y:S01]  /*4f180*/  LDCU UR7, c[0x0][0x398] ;  /* 0x00007300ff0777ac */ /* 0x000ee20008000800 */
[----:B------:R-:W2:Y:S01]  /*4f190*/  LDCU UR11, c[0x0][0x398] ;  /* 0x00007300ff0b77ac */ /* 0x000ea20008000800 */
[----:B0-----:R-:W-:Y:S01]  /*4f1a0*/  PRMT R0, R23, 0x7773, RZ ;  /* 0x0000777317007816 */ /* 0x001fe200000000ff */
[----:B------:R-:W3:Y:S04]  /*4f1b0*/  LDL.LU R9, [R1+0x158] ;  /* 0x0001580001097983 */ /* 0x000ee80000300800 */
[----:B-1----:R-:W3:Y:S01]  /*4f1c0*/  LDL.LU.64 R16, [R1+0x388] ;  /* 0x0003880001107983 */ /* 0x002ee20000300a00 */
[----:B------:R-:W-:Y:S01]  /*4f1d0*/  VIADD R2, R18, 0x1d ;  /* 0x0000001d12027836 */ /* 0x000fe20000000000 */
[----:B------:R-:W0:Y:S02]  /*4f1e0*/  LDCU UR9, c[0x0][0x398] ;  /* 0x00007300ff0977ac */ /* 0x000e240008000800 */
[----:B------:R1:W-:Y:S02]  /*4f1f0*/  @P3 STG.E.U8 desc[UR28][R26.64], R0 ;  /* 0x000000001a003986 */ /* 0x0003e4000c10111c */
[----:B------:R-:W-:-:S02]  /*4f200*/  ISETP.GE.AND P3, PT, R2, UR18, PT ;  /* 0x0000001202007c0c */ /* 0x000fc4000bf66270 */
[C---:B------:R-:W-:Y:S02]  /*4f210*/  PRMT R2, R22.reuse, 0x7771, RZ ;  /* 0x0000777116027816 */ /* 0x040fe400000000ff */
[----:B-1----:R-:W-:Y:S01]  /*4f220*/  PRMT R0, R22, 0x7770, RZ ;  /* 0x0000777016007816 */ /* 0x002fe200000000ff */
[----:B------:R-:W3:Y:S04]  /*4f230*/  LDL.LU.64 R26, [R1+0x380] ;  /* 0x00038000011a7983 */ /* 0x000ee80000300a00 */
[----:B------:R-:W3:Y:S04]  /*4f240*/  LDL.LU.64 R4, [R1+0x378] ;  /* 0x0003780001047983 */ /* 0x000ee80000300a00 */
[----:B----4-:R1:W-:Y:S04]  /*4f250*/  @P6 STG.E.U8 desc[UR28][R6.64], R0 ;  /* 0x0000000006006986 */ /* 0x0103e8000c10111c */
[----:B-1----:R-:W4:Y:S04]  /*4f260*/  LDL.LU.64 R6, [R1+0x370] ;  /* 0x0003700001067983 */ /* 0x002f280000300a00 */
[----:B--2---:R1:W-:Y:S04]  /*4f270*/  @P4 STG.E.U8 desc[UR28][R20.64], R2 ;  /* 0x0000000214004986 */ /* 0x0043e8000c10111c */
[----:B-1----:R-:W2:Y:S01]  /*4f280*/  LDL.LU R21, [R1+0x16a0] ;  /* 0x0016a00001157983 */ /* 0x002ea20000300800 */
[----:B------:R-:W-:-:S02]  /*4f290*/  ISETP.LT.AND P2, PT, R13, UR8, !P2 ;  /* 0x000000080d007c0c */ /* 0x000fc4000d741270 */
[C---:B------:R-:W-:Y:S02]  /*4f2a0*/  PRMT R0, R22.reuse, 0x7772, RZ ;  /* 0x0000777216007816 */ /* 0x040fe400000000ff */
[----:B------:R-:W-:Y:S01]  /*4f2b0*/  PRMT R2, R22, 0x7773, RZ ;  /* 0x0000777316027816 */ /* 0x000fe200000000ff */
[----:B------:R-:W4:Y:S04]  /*4f2c0*/  LDL.LU R23, [R1+0x16c] ;  /* 0x00016c0001177983 */ /* 0x000f280000300800 */
[----:B------:R-:W-:Y:S01]  /*4f2d0*/  STL [R1+0x168c], R18 ;  /* 0x00168c1201007387 */ /* 0x000fe20000100800 */
[----:B0-----:R-:W-:Y:S01]  /*4f2e0*/  ISETP.LT.AND P6, PT, R11, UR9, !P3 ;  /* 0x000000090b007c0c */ /* 0x001fe2000dfc1270 */
[----:B------:R-:W0:Y:S01]  /*4f2f0*/  LDCU UR8, c[0x0][0x398] ;  /* 0x00007300ff0877ac */ /* 0x000e220008000800 */
[----:B------:R-:W-:Y:S01]  /*4f300*/  VIADD R3, R18, 0x1e ;  /* 0x0000001e12037836 */ /* 0x000fe20000000000 */
[----:B------:R-:W1:Y:S01]  /*4f310*/  LDCU UR9, c[0x0][0x398] ;  /* 0x00007300ff0977ac */ /* 0x000e620008000800 */
[----:B------:R3:W-:Y:S02]  /*4f320*/  @P5 STG.E.U8 desc[UR28][R24.64], R0 ;  /* 0x0000000018005986 */ /* 0x0007e4000c10111c */
[----:B---3--:R-:W-:-:S02]  /*4f330*/  PRMT R0, R9, 0x7770, RZ ;  /* 0x0000777009007816 */ /* 0x008fc400000000ff */
[----:B------:R-:W3:Y:S04]  /*4f340*/  LDL.LU.64 R24, [R1+0x368] ;  /* 0x0003680001187983 */ /* 0x000ee80000300a00 */
[----:B------:R-:W3:Y:S04]  /*4f350*/  LDL.LU R22, [R1+0x138] ;  /* 0x0001380001167983 */ /* 0x000ee80000300800 */
[----:B------:R0:W-:Y:S04]  /*4f360*/  @P2 STG.E.U8 desc[UR28][R16.64], R2 ;  /* 0x0000000210002986 */ /* 0x0001e8000c10111c */
[----:B0-----:R-:W3:Y:S01]  /*4f370*/  LDL.LU.64 R16, [R1+0x350] ;  /* 0x0003500001107983 */ /* 0x001ee20000300a00 */
[----:B--2---:R-:W-:-:S02]  /*4f380*/  ISETP.LT.AND P4, PT, R21, UR10, !P3 ;  /* 0x0000000a15007c0c */ /* 0x004fc4000df81270 */
[----:B------:R-:W-:Y:S01]  /*4f390*/  ISETP.LT.AND P5, PT, R10, UR11, !P3 ;  /* 0x0000000b0a007c0c */ /* 0x000fe2000dfa1270 */
[----:B------:R-:W0:Y:S01]  /*4f3a0*/  LDCU UR10, c[0x0][0x398] ;  /* 0x00007300ff0a77ac */ /* 0x000e220008000800 */
[----:B------:R-:W-:Y:S02]  /*4f3b0*/  PRMT R2, R9, 0x7771, RZ ;  /* 0x0000777109027816 */ /* 0x000fe400000000ff */
[----:B------:R-:W-:-:S07]  /*4f3c0*/  ISETP.GE.AND P2, PT, R3, UR63, PT ;  /* 0x0000003f03007c0c */ /* 0x000fce000bf46270 */
[----:B------:R2:W-:Y:S01]  /*4f3d0*/  @P4 STG.E.U8 desc[UR28][R26.64], R0 ;  /* 0x000000001a004986 */ /* 0x0005e2000c10111c */
[----:B------:R-:W-:Y:S01]  /*4f3e0*/  ISETP.LT.AND P4, PT, R28, UR7, !P3 ;  /* 0x000000071c007c0c */ /* 0x000fe2000df81270 */
[----:B------:R-:W0:Y:S02]  /*4f3f0*/  LDCU UR11, c[0x0][0x398] ;  /* 0x00007300ff0b77ac */ /* 0x000e240008000800 */
[----:B--2---:R-:W2:Y:S04]  /*4f400*/  LDL.LU.64 R26, [R1+0x348] ;  /* 0x00034800011a7983 */ /* 0x004ea80000300a00 */
[----:B------:R0:W-:Y:S01]  /*4f410*/  STL [R1+0x1690], R28 ;  /* 0x0016901c01007387 */ /* 0x0001e20000100800 */
[----:B------:R-:W-:-:S03]  /*4f420*/  PRMT R0, R9, 0x7772, RZ ;  /* 0x0000777209007816 */ /* 0x000fc600000000ff */
[----:B------:R3:W-:Y:S01]  /*4f430*/  @P5 STG.E.U8 desc[UR28][R4.64], R2 ;  /* 0x0000000204005986 */ /* 0x0007e2000c10111c */
[----:B----4-:R-:W-:Y:S01]  /*4f440*/  PRMT R3, R23, 0x7773, RZ ;  /* 0x0000777317037816 */ /* 0x010fe200000000ff */
[----:B------:R-:W4:Y:S02]  /*4f450*/  LDCU UR7, c[0x0][0x398] ;  /* 0x00007300ff0777ac */ /* 0x000f240008000800 */
[----:B0-----:R-:W2:Y:S04]  /*4f460*/  LDL.LU.64 R28, [R1+0x328] ;  /* 0x00032800011c7983 */ /* 0x001ea80000300a00 */
[----:B------:R0:W-:Y:S01]  /*4f470*/  @P6 STG.E.U8 desc[UR28][R6.64], R0 ;  /* 0x0000000006006986 */ /* 0x0001e2000c10111c */
[----:B------:R-:W-:Y:S02]  /*4f480*/  ISETP.LT.AND P6, PT, R12, UR12, !P3 ;  /* 0x0000000c0c007c0c */ /* 0x000fe4000dfc1270 */
[----:B------:R-:W-:-:S02]  /*4f490*/  ISETP.LT.AND P5, PT, R15, UR8, !P3 ;  /* 0x000000080f007c0c */ /* 0x000fc4000dfa1270 */
[----:B---3--:R-:W-:Y:S02]  /*4f4a0*/  PRMT R2, R22, 0x7770, RZ ;  /* 0x0000777016027816 */ /* 0x008fe400000000ff */
[C---:B------:R-:W-:Y:S02]  /*4f4b0*/  PRMT R5, R23.reuse, 0x7771, RZ ;  /* 0x0000777117057816 */ /* 0x040fe400000000ff */
[----:B------:R-:W-:Y:S01]  /*4f4c0*/  PRMT R4, R23, 0x7772, RZ ;  /* 0x0000777217047816 */ /* 0x000fe200000000ff */
[----:B------:R-:W3:Y:S01]  /*4f4d0*/  LDCU UR8, c[0x0][0x398] ;  /* 0x00007300ff0877ac */ /* 0x000ee20008000800 */
[----:B------:R-:W1:Y:S01]  /*4f4e0*/  LDCU UR12, c[0x0][0x398] ;  /* 0x00007300ff0c77ac */ /* 0x000e620008000800 */
[----:B0-----:R-:W-:Y:S01]  /*4f4f0*/  PRMT R0, R9, 0x7773, RZ ;  /* 0x0000777309007816 */ /* 0x001fe200000000ff */
[----:B--2---:R0:W-:Y:S04]  /*4f500*/  STL.64 [R1+0x1698], R28 ;  /* 0x0016981c01007387 */ /* 0x0041e80000100a00 */
[----:B0-----:R-:W2:Y:S04]  /*4f510*/  LDL.LU.64 R28, [R1+0x340] ;  /* 0x00034000011c7983 */ /* 0x001ea80000300a00 */
[----:B------:R0:W-:Y:S01]  /*4f520*/  @P4 STG.E.U8 desc[UR28][R24.64], R0 ;  /* 0x0000000018004986 */ /* 0x0001e2000c10111c */
[----:B------:R-:W-:-:S03]  /*4f530*/  ISETP.LT.AND P4, PT, R14, UR10, !P3 ;  /* 0x0000000a0e007c0c */ /* 0x000fc6000df81270 */
[----:B------:R1:W-:Y:S04]  /*4f540*/  @P6 STG.E.U8 desc[UR28][R16.64], R2 ;  /* 0x0000000210006986 */ /* 0x0003e8000c10111c */
[----:B------:R-:W3:Y:S01]  /*4f550*/  LDL.LU.64 R18, [R1+0x320] ;  /* 0x0003200001127983 */ /* 0x000ee20000300a00 */
[----:B------:R-:W-:Y:S01]  /*4f560*/  PRMT R6, R23, 0x7770, RZ ;  /* 0x0000777017067816 */ /* 0x000fe200000000ff */
[----:B------:R-:W2:Y:S01]  /*4f570*/  LDCU UR10, c[0x0][0x398] ;  /* 0x00007300ff0a77ac */ /* 0x000ea20008000800 */
[C---:B0-----:R-:W-:Y:S01]  /*4f580*/  PRMT R0, R22.reuse, 0x7771, RZ ;  /* 0x0000777116007816 */ /* 0x041fe200000000ff */
[----:B------:R-:W3:Y:S01]  /*4f590*/  LDL.LU.64 R24, [R1+0x310] ;  /* 0x0003100001187983 */ /* 0x000ee20000300a00 */
[----:B-1----:R-:W-:-:S03]  /*4f5a0*/  PRMT R2, R22, 0x7772, RZ ;  /* 0x0000777216027816 */ /* 0x002fc600000000ff */
[----:B------:R-:W3:Y:S04]  /*4f5b0*/  LDL.LU.64 R8, [R1+0x308] ;  /* 0x0003080001087983 */ /* 0x000ee80000300a00 */
[----:B------:R-:W3:Y:S04]  /*4f5c0*/  LDL.LU R23, [R1+0xbc] ;  /* 0x0000bc0001177983 */ /* 0x000ee80000300800 */
[----:B------:R0:W-:Y:S04]  /*4f5d0*/  @P5 STG.E.U8 desc[UR28][R26.64], R0 ;  /* 0x000000001a005986 */ /* 0x0001e8000c10111c */
[----:B------:R-:W3:Y:S04]  /*4f5e0*/  LDL.LU.64 R16, [R1+0x300] ;  /* 0x0003000001107983 */ /* 0x000ee80000300a00 */
[----:B0-----:R-:W3:Y:S04]  /*4f5f0*/  LDL.LU.64 R26, [R1+0x2f8] ;  /* 0x0002f800011a7983 */ /* 0x001ee80000300a00 */
[----:B--2---:R0:W-:Y:S04]  /*4f600*/  @P4 STG.E.U8 desc[UR28][R28.64], R2 ;  /* 0x000000021c004986 */ /* 0x0041e8000c10111c */
[----:B0-----:R-:W2:Y:S01]  /*4f610*/  LDL.LU.64 R28, [R1+0x1698] ;  /* 0x00169800011c7983 */ /* 0x001ea20000300a00 */
[----:B------:R-:W-:-:S02]  /*4f620*/  ISETP.LT.AND P3, PT, R13, UR9, !P3 ;  /* 0x000000090d007c0c */ /* 0x000fc4000df61270 */
[----:B------:R-:W-:Y:S02]  /*4f630*/  ISETP.LT.AND P5, PT, R21, UR11, !P2 ;  /* 0x0000000b15007c0c */ /* 0x000fe4000d7a1270 */
[----:B------:R-:W-:Y:S02]  /*4f640*/  PRMT R0, R22, 0x7773, RZ ;  /* 0x0000777316007816 */ /* 0x000fe400000000ff */
[----:B----4-:R-:W-:Y:S02]  /*4f650*/  ISETP.LT.AND P6, PT, R10, UR7, !P2 ;  /* 0x000000070a007c0c */ /* 0x010fe4000d7c1270 */
[----:B---3--:R-:W-:Y:S01]  /*4f660*/  ISETP.LT.AND P4, PT, R11, UR8, !P2 ;  /* 0x000000080b007c0c */ /* 0x008fe2000d781270 */
[----:B------:R-:W0:Y:S01]  /*4f670*/  LDCU UR9, c[0x0][0x398] ;  /* 0x00007300ff0977ac */ /* 0x000e220008000800 */
[----:B------:R-:W1:Y:S01]  /*4f680*/  LDCU UR11, c[0x0][0x398] ;  /* 0x00007300ff0b77ac */ /* 0x000e620008000800 */
[----:B------:R-:W-:Y:S01]  /*4f690*/  PRMT R2, R23, 0x7770, RZ ;  /* 0x0000777017027816 */ /* 0x000fe200000000ff */
[----:B------:R-:W3:Y:S01]  /*4f6a0*/  LDCU UR8, c[0x0][0x398] ;  /* 0x00007300ff0877ac */ /* 0x000ee20008000800 */
[----:B------:R-:W4:Y:S01]  /*4f6b0*/  LDCU UR7, c[0x0][0x39c] ;  /* 0x00007380ff0777ac */ /* 0x000f220008000800 */
[----:B--2---:R2:W-:Y:S04]  /*4f6c0*/  @P3 STG.E.U8 desc[UR28][R28.64], R0 ;  /* 0x000000001c003986 */ /* 0x0045e8000c10111c */
[----:B------:R0:W-:Y:S04]  /*4f6d0*/  @P5 STG.E.U8 desc[UR28][R18.64], R6 ;  /* 0x0000000612005986 */ /* 0x0001e8000c10111c */
[----:B--2---:R-:W2:Y:S04]  /*4f6e0*/  LDL.LU R28, [R1+0x1690] ;  /* 0x00169000011c7983 */ /* 0x004ea80000300800 */
[----:B0-----:R-:W2:Y:S04]  /*4f6f0*/  LDL.LU R18, [R1+0x168c] ;  /* 0x00168c0001127983 */ /* 0x001ea80000300800 */
[----:B------:R-:W2:Y:S04]  /*4f700*/  LDL.LU.64 R6, [R1+0x318] ;  /* 0x0003180001067983 */ /* 0x000ea80000300a00 */
[----:B------:R-:W3:Y:S01]  /*4f710*/  LDL.LU R22, [R1+0x15c] ;  /* 0x00015c0001167983 */ /* 0x000ee20000300800 */
[----:B------:R-:W-:Y:S01]  /*4f720*/  ISETP.LT.AND P5, PT, R12, UR9, !P2 ;  /* 0x000000090c007c0c */ /* 0x000fe2000d7a1270 */
[----:B------:R-:W0:Y:S02]  /*4f730*/  LDCU UR9, c[0x0][0x398] ;  /* 0x00007300ff0977ac */ /* 0x000e240008000800 */
[----:B--2---:R-:W-:Y:S04]  /*4f740*/  @P6 STG.E.U8 desc[UR28][R6.64], R5 ;  /* 0x0000000506006986 */ /* 0x004fe8000c10111c */
[----:B------:R2:W-:Y:S04]  /*4f750*/  @P4 STG.E.U8 desc[UR28][R24.64], R4 ;  /* 0x0000000418004986 */ /* 0x0005e8000c10111c */
[----:B--2---:R-:W2:Y:S04]  /*4f760*/  LDL.LU.64 R4, [R1+0x2f0] ;  /* 0x0002f00001047983 */ /* 0x004ea80000300a00 */
[----:B------:R-:W4:Y:S01]  /*4f770*/  LDL.LU.64 R24, [R1+0x2e8] ;  /* 0x0002e80001187983 */ /* 0x000f220000300a00 */
[----:B------:R-:W-:-:S02]  /*4f780*/  ISETP.LT.AND P3, PT, R28, UR10, !P2 ;  /* 0x0000000a1c007c0c */ /* 0x000fc4000d761270 */
[----:B-1----:R-:W-:Y:S01]  /*4f790*/  ISETP.LT.AND P6, PT, R15, UR11, !P2 ;  /* 0x0000000b0f007c0c */ /* 0x002fe2000d7c1270 */
[----:B------:R-:W-:Y:S01]  /*4f7a0*/  VIADD R0, R18, 0x1f ;  /* 0x0000001f12007836 */ /* 0x000fe20000000000 */
[----:B------:R-:W4:Y:S01]  /*4f7b0*/  LDL.LU.64 R6, [R1+0x2e0] ;  /* 0x0002e00001067983 */ /* 0x000f220000300a00 */
[----:B------:R-:W1:Y:S01]  /*4f7c0*/  LDCU UR10, c[0x0][0x398] ;  /* 0x00007300ff0a77ac */ /* 0x000e620008000800 */
[----:B------:R-:W0:Y:S02]  /*4f7d0*/  LDCU UR11, c[0x0][0x398] ;  /* 0x00007300ff0b77ac */ /* 0x000e240008000800 */
[----:B------:R-:W-:Y:S02]  /*4f7e0*/  ISETP.GE.AND P4, PT, R0, UR14, PT ;  /* 0x0000000e00007c0c */ /* 0x000fe4000bf86270 */
[C---:B------:R-:W-:Y:S01]  /*4f7f0*/  PRMT R0, R23.reuse, 0x7771, RZ ;  /* 0x0000777117007816 */ /* 0x040fe200000000ff */
[----:B------:R-:W0:Y:S02]  /*4f800*/  LDCU UR14, c[0x0][0x398] ;  /* 0x00007300ff0e77ac */ /* 0x000e240008000800 */
[----:B------:R1:W-:Y:S04]  /*4f810*/  @P3 STG.E.U8 desc[UR28][R8.64], R3 ;  /* 0x0000000308003986 */ /* 0x0003e8000c10111c */
[----:B------:R0:W-:Y:S04]  /*4f820*/  @P5 STG.E.U8 desc[UR28][R16.64], R2 ;  /* 0x0000000210005986 */ /* 0x0001e8000c10111c */
[----:B------:R3:W-:Y:S04]  /*4f830*/  @P6 STG.E.U8 desc[UR28][R26.64], R0 ;  /* 0x000000001a006986 */ /* 0x0007e8000c10111c */
[----:B-1----:R-:W4:Y:S04]  /*4f840*/  LDL.LU.64 R8, [R1+0x2d8] ;  /* 0x0002d80001087983 */ /* 0x002f280000300a00 */
[----:B0-----:R-:W4:Y:S04]  /*4f850*/  LDL.LU.64 R16, [R1+0x2d0] ;  /* 0x0002d00001107983 */ /* 0x001f280000300a00 */
[----:B---3--:R-:W3:Y:S04]  /*4f860*/  LDL.LU.64 R26, [R1+0x2c8] ;  /* 0x0002c800011a7983 */ /* 0x008ee80000300a00 */
[----:B------:R-:W-:Y:S04]  /*4f870*/  STL [R1+0x1684], R18 ;  /* 0x0016841201007387 */ /* 0x000fe80000100800 */
[----:B------:R0:W-:Y:S01]  /*4f880*/  STL [R1+0x1688], R21 ;  /* 0x0016881501007387 */ /* 0x0001e20000100800 */
[----:B------:R-:W-:-:S02]  /*4f890*/  PRMT R3, R23, 0x7772, RZ ;  /* 0x0000777217037816 */ /* 0x000fc400000000ff */
[----:B------:R-:W-:Y:S02]  /*4f8a0*/  PRMT R2, R23, 0x7773, RZ ;  /* 0x0000777317027816 */ /* 0x000fe400000000ff */
[----:B------:R-:W3:Y:S01]  /*4f8b0*/  LDL.LU R23, [R1+0x13c] ;  /* 0x00013c0001177983 */ /* 0x000ee20000300800 */
[----:B------:R-:W-:Y:S02]  /*4f8c0*/  ISETP.LT.AND P6, PT, R21, UR9, !P4 ;  /* 0x0000000915007c0c */ /* 0x000fe4000e7c1270 */
[----:B------:R-:W-:Y:S01]  /*4f8d0*/  ISETP.LT.AND P3, PT, R14, UR8, !P2 ;  /* 0x000000080e007c0c */ /* 0x000fe2000d761270 */
[----:B0-----:R-:W3:Y:S01]  /*4f8e0*/  LDL.LU.64 R20, [R1+0x2b0] ;  /* 0x0002b00001147983 */ /* 0x001ee20000300a00 */
[----:B------:R-:W-:Y:S01]  /*4f8f0*/  ISETP.LT.AND P2, PT, R13, UR10, !P2 ;  /* 0x0000000a0d007c0c */ /* 0x000fe2000d741270 */
[----:B------:R-:W-:Y:S01]  /*4f900*/  VIADD R0, R18, 0x20 ;  /* 0x0000002012007836 */ /* 0x000fe20000000000 */
[----:B------:R-:W0:Y:S01]  /*4f910*/  LDCU UR8, c[0x0][0x398] ;  /* 0x00007300ff0877ac */ /* 0x000e220008000800 */
[----:B------:R-:W1:Y:S01]  /*4f920*/  LDCU UR10, c[0x0][0x398] ;  /* 0x00007300ff0a77ac */ /* 0x000e620008000800 */
[----:B------:R-:W0:Y:S07]  /*4f930*/  LDCU UR9, c[0x0][0x398] ;  /* 0x00007300ff0977ac */ /* 0x000e2e0008000800 */
[----:B--2---:R-:W-:Y:S04]  /*4f940*/  @P3 STG.E.U8 desc[UR28][R4.64], R3 ;  /* 0x0000000304003986 */ /* 0x004fe8000c10111c */
[----:B----4-:R2:W-:Y:S04]  /*4f950*/  @P2 STG.E.U8 desc[UR28][R24.64], R2 ;  /* 0x0000000218002986 */ /* 0x0105e8000c10111c */
[----:B--2---:R-:W2:Y:S04]  /*4f960*/  LDL.LU.64 R24, [R1+0x2a8] ;  /* 0x0002a80001187983 */ /* 0x004ea80000300a00 */
[----:B------:R-:W4:Y:S01]  /*4f970*/  LDL.LU.64 R18, [R1+0x2a0] ;  /* 0x0002a00001127983 */ /* 0x000f220000300a00 */
[----:B------:R-:W-:-:S02]  /*4f980*/  ISETP.LT.AND P3, PT, R10, UR11, !P4 ;  /* 0x0000000b0a007c0c */ /* 0x000fc4000e761270 */
[----:B------:R-:W-:Y:S02]  /*4f990*/  ISETP.GE.AND P5, PT, R0, UR21, PT ;  /* 0x0000001500007c0c */ /* 0x000fe4000bfa6270 */
[C---:B------:R-:W-:Y:S02]  /*4f9a0*/  PRMT R0, R22.reuse, 0x7770, RZ ;  /* 0x0000777016007816 */ /* 0x040fe400000000ff */
[C---:B------:R-:W-:Y:S02]  /*4f9b0*/  PRMT R3, R22.reuse, 0x7771, RZ ;  /* 0x0000777116037816 */ /* 0x040fe400000000ff */
[----:B------:R-:W-:Y:S02]  /*4f9c0*/  ISETP.LT.AND P2, PT, R11, UR12, !P4 ;  /* 0x0000000c0b007c0c */ /* 0x000fe4000e741270 */
[----:B------:R-:W-:Y:S01]  /*4f9d0*/  PRMT R2, R22, 0x7772, RZ ;  /* 0x0000777216027816 */ /* 0x000fe200000000ff */
[----:B------:R-:W4:Y:S04]  /*4f9e0*/  LDL.LU R29, [R1+0x1d0] ;  /* 0x0001d000011d7983 */ /* 0x000f280000300800 */
[----:B------:R3:W-:Y:S01]  /*4f9f0*/  @P6 STG.E.U8 desc[UR28][R6.64], R0 ;  /* 0x0000000006006986 */ /* 0x0007e2000c10111c */
[----:B0-----:R-:W-:Y:S01]  /*4fa00*/  ISETP.LT.AND P6, PT, R28, UR8, !P4 ;  /* 0x000000081c007c0c */ /* 0x001fe2000e7c1270 */
[----:B------:R-:W0:Y:S01]  /*4fa10*/  LDCU UR11, c[0x0][0x398] ;  /* 0x00007300ff0b77ac */ /* 0x000e220008000800 */
[----:B------:R-:W0:Y:S01]  /*4fa20*/  LDCU UR8, c[0x0][0x398] ;  /* 0x00007300ff0877ac */ /* 0x000e220008000800 */
[----:B------:R-:W0:Y:S01]  /*4fa30*/  LDCU UR12, c[0x0][0x398] ;  /* 0x00007300ff0c77ac */ /* 0x000e220008000800 */
[----:B------:R0:W-:Y:S01]  /*4fa40*/  @P3 STG.E.U8 desc[UR28][R8.64], R3 ;  /* 0x0000000308003986 */ /* 0x0001e2000c10111c */
[----:B-1----:R-:W-:Y:S01]  /*4fa50*/  ISETP.LT.AND P3, PT, R12, UR10, !P4 ;  /* 0x0000000a0c007c0c */ /* 0x002fe2000e761270 */
[----:B------:R-:W1:Y:S01]  /*4fa60*/  LDCU UR10, c[0x0][0x398] ;  /* 0x00007300ff0a77ac */ /* 0x000e620008000800 */
[----:B---3--:R-:W-:-:S02]  /*4fa70*/  PRMT R0, R22, 0x7773, RZ ;  /* 0x0000777316007816 */ /* 0x008fc400000000ff */
[----:B------:R-:W-:Y:S01]  /*4fa80*/  PRMT R4, R23, 0x7770, RZ ;  /* 0x0000777017047816 */ /* 0x000fe200000000ff */
[----:B------:R3:W-:Y:S04]  /*4fa90*/  @P2 STG.E.U8 desc[UR28][R16.64], R2 ;  /* 0x0000000210002986 */ /* 0x0007e8000c10111c */
[----:B------:R1:W-:Y:S04]  /*4faa0*/  @P6 STG.E.U8 desc[UR28][R26.64], R0 ;  /* 0x000000001a006986 */ /* 0x0003e8000c10111c */
[----:B0-----:R-:W4:Y:S04]  /*4fab0*/  LDL.LU.64 R8, [R1+0x288] ;  /* 0x0002880001087983 */ /* 0x001f280000300a00 */
[----:B------:R0:W-:Y:S04]  /*4fac0*/  @P3 STG.E.U8 desc[UR28][R20.64], R4 ;  /* 0x0000000414003986 */ /* 0x0001e8000c10111c */
[----:B---3--:R-:W3:Y:S04]  /*4fad0*/  LDL.LU.64 R16, [R1+0x280] ;  /* 0x0002800001107983 */ /* 0x008ee80000300a00 */
[----:B-1----:R-:W3:Y:S04]  /*4fae0*/  LDL.LU.64 R26, [R1+0x278] ;  /* 0x00027800011a7983 */ /* 0x002ee80000300a00 */
[----:B------:R-:W3:Y:S04]  /*4faf0*/  LDL.LU.64 R6, [R1+0x270] ;  /* 0x0002700001067983 */ /* 0x000ee80000300a00 */
[----:B------:R-:W3:Y:S04]  /*4fb00*/  LDL.LU R22, [R1+0x200] ;  /* 0x0002000001167983 */ /* 0x000ee80000300800 */
[----:B0-----:R-:W3:Y:S01]  /*4fb10*/  LDL.LU R21, [R1+0x1688] ;  /* 0x0016880001157983 */ /* 0x001ee20000300800 */
[----:B------:R-:W-:-:S02]  /*4fb20*/  ISETP.LT.AND P2, PT, R15, UR9, !P4 ;  /* 0x000000090f007c0c */ /* 0x000fc4000e741270 */
[----:B------:R-:W-:Y:S01]  /*4fb30*/  ISETP.LT.AND P6, PT, R14, UR13, !P4 ;  /* 0x0000000d0e007c0c */ /* 0x000fe2000e7c1270 */
[----:B------:R-:W3:Y:S01]  /*4fb40*/  LDL.LU.64 R4, [R1+0x290] ;  /* 0x0002900001047983 */ /* 0x000ee20000300a00 */
[C---:B------:R-:W-:Y:S02]  /*4fb50*/  PRMT R3, R23.reuse, 0x7771, RZ ;  /* 0x0000777117037816 */ /* 0x040fe400000000ff */
[C---:B------:R-:W-:Y:S01]  /*4fb60*/  PRMT R2, R23.reuse, 0x7772, RZ ;  /* 0x0000777217027816 */ /* 0x040fe200000000ff */
[----:B------:R-:W0:Y:S01]  /*4fb70*/  LDCU UR9, c[0x0][0x398] ;  /* 0x00007300ff0977ac */ /* 0x000e220008000800 */
[----:B------:R-:W-:Y:S01]  /*4fb80*/  PRMT R0, R23, 0x7773, RZ ;  /* 0x0000777317007816 */ /* 0x000fe200000000ff */
[----:B------:R-:W1:Y:S04]  /*4fb90*/  LDCU UR13, c[0x0][0x398] ;  /* 0x00007300ff0d77ac */ /* 0x000e680008000800 */
[----:B--2---:R2:W-:Y:S04]  /*4fba0*/  @P2 STG.E.U8 desc[UR28][R24.64], R3 ;  /* 0x0000000318002986 */ /* 0x0045e8000c10111c */
[----:B----4-:R4:W-:Y:S04]  /*4fbb0*/  @P6 STG.E.U8 desc[UR28][R18.64], R2 ;  /* 0x0000000212006986 */ /* 0x0109e8000c10111c */
[----:B--2---:R-:W2:Y:S04]  /*4fbc0*/  LDL.LU.64 R24, [R1+0x1f0] ;  /* 0x0001f00001187983 */ /* 0x004ea80000300a00 */
[----:B----4-:R-:W4:Y:S01]  /*4fbd0*/  LDL.LU R18, [R1+0x1684] ;  /* 0x0016840001127983 */ /* 0x010f220000300800 */
[----:B------:R-:W-:Y:S01]  /*4fbe0*/  ISETP.LT.AND P4, PT, R13, UR11, !P4 ;  /* 0x0000000b0d007c0c */ /* 0x000fe2000e781270 */
[----:B------:R-:W0:Y:S01]  /*4fbf0*/  LDCU UR11, c[0x0][0x398] ;  /* 0x00007300ff0b77ac */ /* 0x000e220008000800 */
[----:B------:R-:W-:-:S02]  /*4fc00*/  ISETP.LT.AND P2, PT, R10, UR12, !P5 ;  /* 0x0000000c0a007c0c */ /* 0x000fc4000ef41270 */
[----:B------:R-:W-:Y:S02]  /*4fc10*/  ISETP.LT.AND P6, PT, R11, UR10, !P5 ;  /* 0x0000000a0b007c0c */ /* 0x000fe4000efc1270 */
[----:B------:R-:W-:Y:S01]  /*4fc20*/  PRMT R2, R29, 0x7770, RZ ;  /* 0x000077701d027816 */ /* 0x000fe200000000ff */
[----:B------:R-:W0:Y:S01]  /*4fc30*/  LDCU UR10, c[0x0][0x398] ;  /* 0x00007300ff0a77ac */ /* 0x000e220008000800 */
[----:B------:R-:W0:Y:S01]  /*4fc40*/  LDCU UR12, c[0x0][0x398] ;  /* 0x00007300ff0c77ac */ /* 0x000e220008000800 */
[----:B---3--:R-:W-:Y:S01]  /*4fc50*/  ISETP.LT.AND P3, PT, R21, UR8, !P5 ;  /* 0x0000000815007c0c */ /* 0x008fe2000ef61270 */
[----:B------:R-:W3:Y:S03]  /*4fc60*/  LDCU UR8, c[0x0][0x398] ;  /* 0x00007300ff0877ac */ /* 0x000ee60008000800 */
[----:B------:R1:W-:Y:S01]  /*4fc70*/  @P4 STG.E.U8 desc[UR28][R4.64], R0 ;  /* 0x0000000004004986 */ /* 0x0003e2000c10111c */
[----:B0-----:R-:W-:Y:S01]  /*4fc80*/  ISETP.LT.AND P4, PT, R28, UR9, !P5 ;  /* 0x000000091c007c0c */ /* 0x001fe2000ef81270 */
[----:B------:R-:W0:Y:S01]  /*4fc90*/  LDCU UR9, c[0x0][0x398] ;  /* 0x00007300ff0977ac */ /* 0x000e220008000800 */
[----:B-1----:R-:W-:-:S06]  /*4fca0*/  PRMT R0, R29, 0x7771, RZ ;  /* 0x000077711d007816 */ /* 0x002fcc00000000ff */
[----:B------:R1:W-:Y:S01]  /*4fcb0*/  @P3 STG.E.U8 desc[UR28][R8.64], R2 ;  /* 0x0000000208003986 */ /* 0x0003e2000c10111c */
[----:B------:R-:W-:Y:S01]  /*4fcc0*/  ISETP.LT.AND P3, PT, R12, UR11, !P5 ;  /* 0x0000000b0c007c0c */ /* 0x000fe2000ef61270 */
[----:B------:R-:W0:Y:S02]  /*4fcd0*/  LDCU UR11, c[0x0][0x398] ;  /* 0x00007300ff0b77ac */ /* 0x000e240008000800 */
[----:B------:R0:W-:Y:S01]  /*4fce0*/  @P2 STG.E.U8 desc[UR28][R16.64], R0 ;  /* 0x0000000010002986 */ /* 0x0001e2000c10111c */
[----:B-1----:R-:W-:-:S03]  /*4fcf0*/  PRMT R2, R29, 0x7772, RZ ;  /* 0x000077721d027816 */ /* 0x002fc600000000ff */
[----:B------:R-:W3:Y:S04]  /*4fd00*/  LDL.LU.64 R8, [R1+0x140] ;  /* 0x0001400001087983 */ /* 0x000ee80000300a00 */
[----:B------:R-:W3:Y:S04]  /*4fd10*/  LDL.LU R23, [R1+0x110] ;  /* 0x0001100001177983 */ /* 0x000ee80000300800 */
[----:B0-----:R-:W3:Y:S01]  /*4fd20*/  LDL.LU.64 R16, [R1+0x60] ;  /* 0x0000600001107983 */ /* 0x001ee20000300a00 */
[----:B------:R-:W-:-:S03]  /*4fd30*/  PRMT R0, R29, 0x7773, RZ ;  /* 0x000077731d007816 */ /* 0x000fc600000000ff */
[----:B------:R0:W-:Y:S04]  /*4fd40*/  @P6 STG.E.U8 desc[UR28][R26.64], R2 ;  /* 0x000000021a006986 */ /* 0x0001e8000c10111c */
[----:B------:R1:W-:Y:S04]  /*4fd50*/  @P4 STG.E.U8 desc[UR28][R6.64], R0 ;  /* 0x0000000006004986 */ /* 0x0003e8000c10111c */
[----:B0-----:R-:W3:Y:S04]  /*4fd60*/  LDL.LU.64 R26, [R1+0x58] ;  /* 0x00005800011a7983 */ /* 0x001ee80000300a00 */
[----:B------:R-:W3:Y:S01]  /*4fd70*/  LDL.LU.64 R4, [R1+0x50] ;  /* 0x0000500001047983 */ /* 0x000ee20000300a00 */
[----:B-1----:R-:W-:-:S03]  /*4fd80*/  PRMT R0, R22, 0x7770, RZ ;  /* 0x0000777016007816 */ /* 0x002fc600000000ff */
[----:B------:R-:W3:Y:S01]  /*4fd90*/  LDL.LU.64 R6, [R1+0x48] ;  /* 0x0000480001067983 */ /* 0x000ee20000300a00 */
[----:B----4-:R-:W-:-:S03]  /*4fda0*/  VIADD R2, R18, 0x21 ;  /* 0x0000002112027836 */ /* 0x010fc60000000000 */
[----:B--2---:R0:W-:Y:S02]  /*4fdb0*/  @P3 STG.E.U8 desc[UR28][R24.64], R0 ;  /* 0x0000000018003986 */ /* 0x0041e4000c10111c */
[----:B------:R-:W-:-:S04]  /*4fdc0*/  ISETP.GE.AND P2, PT, R2, UR17, PT ;  /* 0x0000001102007c0c */ /* 0x000fc8000bf46270 */
[----:B------:R-:W-:Y:S01]  /*4fdd0*/  ISETP.LT.AND P3, PT, R21, UR10, !P2 ;  /* 0x0000000a15007c0c */ /* 0x000fe2000d761270 */
[----:B0-----:R-:W2:Y:S04]  /*4fde0*/  LDL.LU R25, [R1+0x120] ;  /* 0x0001200001197983 */ /* 0x001ea80000300800 */
[----:B------:R0:W-:Y:S01]  /*4fdf0*/  STL [R1+0x1680], R21 ;  /* 0x0016801501007387 */ /* 0x0001e20000100800 */
[----:B---3--:R-:W-:Y:S02]  /*4fe00*/  ISETP.LT.AND P4, PT, R15, UR8, !P5 ;  /* 0x000000080f007c0c */ /* 0x008fe4000ef81270 */
[----:B------:R-:W-:Y:S02]  /*4fe10*/  ISETP.LT.AND P6, PT, R14, UR12, !P5 ;  /* 0x0000000c0e007c0c */ /* 0x000fe4000efc1270 */
[----:B------:R-:W-:-:S02]  /*4fe20*/  PRMT R2, R22, 0x7771, RZ ;  /* 0x0000777116027816 */ /* 0x000fc400000000ff */
[----:B------:R-:W-:Y:S01]  /*4fe30*/  PRMT R0, R22, 0x7772, RZ ;  /* 0x0000777216007816 */ /* 0x000fe200000000ff */
[----:B------:R-:W1:Y:S01]  /*4fe40*/  LDCU UR10, c[0x0][0x398] ;  /* 0x00007300ff0a77ac */ /* 0x000e620008000800 */
[----:B0-----:R-:W3:Y:S01]  /*4fe50*/  LDL.LU.64 R20, [R1+0x1b0] ;  /* 0x0001b00001147983 */ /* 0x001ee20000300a00 */
[----:B------:R-:W-:Y:S01]  /*4fe60*/  ISETP.LT.AND P5, PT, R13, UR9, !P5 ;  /* 0x000000090d007c0c */ /* 0x000fe2000efa1270 */
[----:B------:R-:W0:Y:S01]  /*4fe70*/  LDCU UR8, c[0x0][0x398] ;  /* 0x00007300ff0877ac */ /* 0x000e220008000800 */
[----:B------:R-:W4:Y:S01]  /*4fe80*/  LDCU UR12, c[0x0][0x398] ;  /* 0x00007300ff0c77ac */ /* 0x000f220008000800 */
[----:B------:R-:W0:Y:S01]  /*4fe90*/  LDCU UR9, c[0x0][0x398] ;  /* 0x00007300ff0977ac */ /* 0x000e220008000800 */
[----:B---3--:R3:W-:Y:S04]  /*4fea0*/  @P4 STG.E.U8 desc[UR28][R20.64], R2 ;  /* 0x0000000214004986 */ /* 0x0087e8000c10111c */
[----:B------:R0:W-:Y:S01]  /*4feb0*/  @P6 STG.E.U8 desc[UR28][R8.64], R0 ;  /* 0x0000000008006986 */ /* 0x0001e2000c10111c */
[----:B------:R-:W-:-:S02]  /*4fec0*/  ISETP.LT.AND P6, PT, R10, UR11, !P2 ;  /* 0x0000000b0a007c0c */ /* 0x000fc4000d7c1270 */
[----:B---3--:R-:W-:Y:S02]  /*4fed0*/  PRMT R2, R22, 0x7773, RZ ;  /* 0x0000777316027816 */ /* 0x008fe400000000ff */
[----:B0-----:R-:W-:Y:S01]  /*4fee0*/  PRMT R0, R23, 0x7770, RZ ;  /* 0x0000777017007816 */ /* 0x001fe200000000ff */
[----:B------:R-:W3:Y:S04]  /*4fef0*/  LDL.LU.64 R20, [R1+0x40] ;  /* 0x0000400001147983 */ /* 0x000ee80000300a00 */
[----:B------:R0:W-:Y:S04]  /*4ff00*/  @P5 STG.E.U8 desc[UR28][R16.64], R2 ;  /* 0x0000000210005986 */ /* 0x0001e8000c10111c */
[----:B------:R-:W2:Y:S04]  /*4ff10*/  LDL.LU.64 R8, [R1+0x30] ;  /* 0x0000300001087983 */ /* 0x000ea80000300a00 */
[----:B------:R1:W-:Y:S01]  /*4ff20*/  @P3 STG.E.U8 desc[UR28][R26.64], R0 ;  /* 0x000000001a003986 */ /* 0x0003e2000c10111c */
[----:B------:R-:W-:Y:S01]  /*4ff30*/  ISETP.LT.AND P4, PT, R11, UR13, !P2 ;  /* 0x0000000d0b007c0c */ /* 0x000fe2000d781270 */
[----:B------:R-:W4:Y:S01]  /*4ff40*/  LDCU UR11, c[0x0][0x398] ;  /* 0x00007300ff0b77ac */ /* 0x000f220008000800 */
[----:B0-----:R-:W-:Y:S01]  /*4ff50*/  PRMT R2, R23, 0x7771, RZ ;  /* 0x0000777117027816 */ /* 0x001fe200000000ff */
[----:B-1----:R-:W2:Y:S04]  /*4ff60*/  LDL.LU.64 R26, [R1+0x28] ;  /* 0x00002800011a7983 */ /* 0x002ea80000300a00 */
[----:B------:R-:W2:Y:S04]  /*4ff70*/  LDL.LU.64 R16, [R1+0x20] ;  /* 0x0000200001107983 */ /* 0x000ea80000300a00 */
[----:B------:R-:W2:Y:S04]  /*4ff80*/  LDL.LU R29, [R1+0x1d4] ;  /* 0x0001d400011d7983 */ /* 0x000ea80000300800 */
[----:B------:R0:W-:Y:S01]  /*4ff90*/  @P6 STG.E.U8 desc[UR28][R4.64], R2 ;  /* 0x0000000204006986 */ /* 0x0001e2000c10111c */
[----:B------:R-:W-:-:S02]  /*4ffa0*/  ISETP.LT.AND P3, PT, R28, UR8, !P2 ;  /* 0x000000081c007c0c */ /* 0x000fc4000d761270 */
[----:B------:R-:W-:Y:S02]  /*4ffb0*/  PRMT R0, R23, 0x7772, RZ ;  /* 0x0000777217007816 */ /* 0x000fe400000000ff */
[----:B----4-:R-:W-:Y:S01]  /*4ffc0*/  ISETP.LT.AND P5, PT, R12, UR12, !P2 ;  /* 0x0000000c0c007c0c */ /* 0x010fe2000d7a1270 */
[----:B------:R-:W1:Y:S01]  /*4ffd0*/  LDCU UR13, c[0x0][0x398] ;  /* 0x00007300ff0d77ac */ /* 0x000e620008000800 */
[----:B0-----:R-:W4:Y:S04]  /*4ffe0*/  LDL.LU.64 R4, [R1+0x10] ;  /* 0x0000100001047983 */ /* 0x001f280000300a00 */
[----:B------:R-:W-:Y:S01]  /*4fff0*/  @P4 STG.E.U8 desc[UR28][R6.64], R0 ;  /* 0x0000000006004986 */ /* 0x000fe2000c10111c */
[----:B------:R-:W-:Y:S02]  /*50000*/  ISETP.LT.AND P4, PT, R15, UR9, !P2 ;  /* 0x000000090f007c0c */ /* 0x000fe4000d781270 */
[----:B------:R-:W-:-:S02]  /*50010*/  PRMT R2, R23, 0x7773, RZ ;  /* 0x0000777317027816 */ /* 0x000fc400000000ff */
[----:B------:R-:W-:Y:S02]  /*50020*/  ISETP.LT.AND P6, PT, R14, UR10, !P2 ;  /* 0x0000000a0e007c0c */ /* 0x000fe4000d7c1270 */
[----:B------:R-:W-:Y:S01]  /*50030*/  ISETP.LT.AND P2, PT, R13, UR11, !P2 ;  /* 0x0000000b0d007c0c */ /* 0x000fe2000d741270 */
[----:B------:R-:W0:Y:S01]  /*50040*/  LDCU UR8, c[0x0][0x398] ;  /* 0x00007300ff0877ac */ /* 0x000e220008000800 */
[----:B------:R-:W0:Y:S01]  /*50050*/  LDCU UR12, c[0x0][0x398] ;  /* 0x00007300ff0c77ac */ /* 0x000e220008000800 */
[----:B------:R-:W-:Y:S01]  /*50060*/  VIADD R3, R18, 0x22 ;  /* 0x0000002212037836 */ /* 0x000fe20000000000 */
[----:B------:R-:W0:Y:S01]  /*50070*/  LDCU UR9, c[0x0][0x398] ;  /* 0x00007300ff0977ac */ /* 0x000e220008000800 */
[----:B------:R-:W0:Y:S01]  /*50080*/  LDCU UR10, c[0x0][0x398] ;  /* 0x00007300ff0a77ac */ /* 0x000e220008000800 */
[----:B------:R-:W0:Y:S01]  /*50090*/  LDCU UR11, c[0x0][0x398] ;  /* 0x00007300ff0b77ac */ /* 0x000e220008000800 */
[----:B----4-:R4:W-:Y:S04]  /*500a0*/  STL.64 [R1+0x1678], R4 ;  /* 0x0016780401007387 */ /* 0x0109e80000100a00 */
[----:B----4-:R-:W4:Y:S04]  /*500b0*/  LDL.LU.64 R4, [R1+0x18] ;  /* 0x0000180001047983 */ /* 0x010f280000300a00 */
[----:B------:R-:W4:Y:S04]  /*500c0*/  LDL.LU.64 R6, [R1+0x8] ;  /* 0x0000080001067983 */ /* 0x000f280000300a00 */
[----:B------:R-:W4:Y:S04]  /*500d0*/  LDL.LU.64 R22, [R1] ;  /* 0x0000000001167983 */ /* 0x000f280000300a00 */
[----:B---3--:R3:W-:Y:S01]  /*500e0*/  @P3 STG.E.U8 desc[UR28][R20.64], R2 ;  /* 0x0000000214003986 */ /* 0x0087e2000c10111c */
[----:B--2---:R-:W-:-:S05]  /*500f0*/  PRMT R0, R25, 0x7770, RZ ;  /* 0x0000777019007816 */ /* 0x004fca00000000ff */
[----:B------:R2:W-:Y:S04]  /*50100*/  @P5 STG.E.U8 desc[UR28][R8.64], R0 ;  /* 0x0000000008005986 */ /* 0x0005e8000c10111c */
[----:B---3--:R-:W1:Y:S01]  /*50110*/  LDL.LU R21, [R1+0x1680] ;  /* 0x0016800001157983 */ /* 0x008e620000300800 */
[C---:B------:R-:W-:Y:S02]  /*50120*/  PRMT R2, R25.reuse, 0x7771, RZ ;  /* 0x0000777119027816 */ /* 0x040fe400000000ff */
[----:B--2---:R-:W-:-:S03]  /*50130*/  PRMT R0, R25, 0x7772, RZ ;  /* 0x0000777219007816 */ /* 0x004fc600000000ff */
[----:B------:R2:W-:Y:S04]  /*50140*/  @P4 STG.E.U8 desc[UR28][R26.64], R2 ;  /* 0x000000021a004986 */ /* 0x0005e8000c10111c */
[----:B------:R3:W-:Y:S01]  /*50150*/  @P6 STG.E.U8 desc[UR28][R16.64], R0 ;  /* 0x0000000010006986 */ /* 0x0007e2000c10111c */
[----:B--2---:R-:W-:-:S03]  /*50160*/  PRMT R2, R25, 0x7773, RZ ;  /* 0x0000777319027816 */ /* 0x004fc600000000ff */
[----:B------:R-:W2:Y:S04]  /*50170*/  LDL.LU.64 R26, [R1+0x38] ;  /* 0x00003800011a7983 */ /* 0x000ea80000300a00 */
[----:B------:R-:W2:Y:S04]  /*50180*/  LDL.LU R24, [R1+0x204] ;  /* 0x0002040001187983 */ /* 0x000ea80000300800 */
[----:B------:R-:W2:Y:S04]  /*50190*/  LDL.LU.64 R8, [R1+0x70] ;  /* 0x0000700001087983 */ /* 0x000ea80000300a00 */
[----:B---3--:R-:W3:Y:S04]  /*501a0*/  LDL.LU.64 R16, [R1+0x68] ;  /* 0x0000680001107983 */ /* 0x008ee80000300a00 */
[----:B----4-:R4:W-:Y:S04]  /*501b0*/  @P2 STG.E.U8 desc[UR28][R4.64], R2 ;  /* 0x0000000204002986 */ /* 0x0109e8000c10111c */
[----:B----4-:R-:W4:Y:S01]  /*501c0*/  LDL.LU.64 R4, [R1+0x1678] ;  /* 0x0016780001047983 */ /* 0x010f220000300a00 */
[----:B------:R-:W-:-:S04]  /*501d0*/  ISETP.GE.AND P3, PT, R3, UR23, PT ;  /* 0x0000001703007c0c */ /* 0x000fc8000bf66270 */
[----:B-1----:R-:W-:Y:S02]  /*501e0*/  ISETP.LT.AND P5, PT, R21, UR13, !P3 ;  /* 0x0000000d15007c0c */ /* 0x002fe4000dfa1270 */
[----:B0-----:R-:W-:Y:S02]  /*501f0*/  ISETP.LT.AND P6, PT, R10, UR8, !P3 ;  /* 0x000000080a007c0c */ /* 0x001fe4000dfc1270 */
[----:B------:R-:W-:Y:S02]  /*50200*/  ISETP.LT.AND P4, PT, R11, UR12, !P3 ;  /* 0x0000000c0b007c0c */ /* 0x000fe4000df81270 */
[C---:B------:R-:W-:Y:S02]  /*50210*/  PRMT R0, R29.reuse, 0x7770, RZ ;  /* 0x000077701d007816 */ /* 0x040fe400000000ff */
[C---:B------:R-:W-:Y:S01]  /*50220*/  PRMT R2, R29.reuse, 0x7771, RZ ;  /* 0x000077711d027816 */ /* 0x040fe200000000ff */
[----:B------:R-:W0:Y:S01]  /*50230*/  LDCU UR8, c[0x0][0x398] ;  /* 0x00007300ff0877ac */ /* 0x000e220008000800 */
[----:B------:R-:W1:Y:S01]  /*50240*/  LDCU UR12, c[0x0][0x398] ;  /* 0x00007300ff0c77ac */ /* 0x000e620008000800 */
[----:B------:R-:W0:Y:S02]  /*50250*/  LDCU UR13, c[0x0][0x398] ;  /* 0x00007300ff0d77ac */ /* 0x000e240008000800 */
[----:B----4-:R4:W-:Y:S04]  /*50260*/  @P5 STG.E.U8 desc[UR28][R4.64], R0 ;  /* 0x0000000004005986 */ /* 0x0109e8000c10111c */
[----:B------:R-:W-:Y:S01]  /*50270*/  @P6 STG.E.U8 desc[UR28][R6.64], R2 ;  /* 0x0000000206006986 */ /* 0x000fe2000c10111c */
[----:B----4-:R-:W-:-:S03]  /*50280*/  PRMT R0, R29, 0x7772, RZ ;  /* 0x000077721d007816 */ /* 0x010fc600000000ff */
[----:B------:R-:W4:Y:S04]  /*50290*/  LDL.LU.64 R4, [R1+0x298] ;  /* 0x0002980001047983 */ /* 0x000f280000300a00 */
[----:B------:R0:W-:Y:S04]  /*502a0*/  @P4 STG.E.U8 desc[UR28][R22.64], R0 ;  /* 0x0000000016004986 */ /* 0x0001e8000c10111c */
[----:B0-----:R-:W4:Y:S01]  /*502b0*/  LDL.LU.64 R22, [R1+0x78] ;  /* 0x0000780001167983 */ /* 0x001f220000300a00 */
[----:B------:R-:W-:Y:S02]  /*502c0*/  ISETP.LT.AND P5, PT, R28, UR9, !P3 ;  /* 0x000000091c007c0c */ /* 0x000fe4000dfa1270 */
[----:B------:R-:W-:-:S02]  /*502d0*/  ISETP.LT.AND P4, PT, R12, UR10, !P3 ;  /* 0x0000000a0c007c0c */ /* 0x000fc4000df81270 */
[----:B------:R-:W-:Y:S01]  /*502e0*/  PRMT R2, R29, 0x7773, RZ ;  /* 0x000077731d027816 */ /* 0x000fe200000000ff */
[----:B------:R-:W4:Y:S01]  /*502f0*/  LDL.LU R25, [R1+0x114] ;  /* 0x0001140001197983 */ /* 0x000f220000300800 */
[----:B------:R-:W-:Y:S01]  /*50300*/  ISETP.LT.AND P6, PT, R15, UR11, !P3 ;  /* 0x0000000b0f007c0c */ /* 0x000fe2000dfc1270 */
[----:B------:R-:W-:Y:S01]  /*50310*/  VIADD R0, R18, 0x23 ;  /* 0x0000002312007836 */ /* 0x000fe20000000000 */
[----:B------:R-:W0:Y:S01]  /*50320*/  LDCU UR9, c[0x0][0x398] ;  /* 0x00007300ff0977ac */ /* 0x000e220008000800 */
[----:B------:R-:W4:Y:S01]  /*50330*/  LDL.LU.64 R6, [R1+0x2c0] ;  /* 0x0002c00001067983 */ /* 0x000f220000300a00 */
[----:B------:R-:W0:Y:S01]  /*50340*/  LDCU UR10, c[0x0][0x398] ;  /* 0x00007300ff0a77ac */ /* 0x000e220008000800 */
[----:B------:R-:W0:Y:S01]  /*50350*/  LDCU UR11, c[0x0][0x398] ;  /* 0x00007300ff0b77ac */ /* 0x000e220008000800 */
[----:B------:R-:W-:Y:S01]  /*50360*/  ISETP.GE.AND P2, PT, R0, UR19, PT ;  /* 0x0000001300007c0c */ /* 0x000fe2000bf46270 */
[----:B--2---:R2:W-:Y:S01]  /*50370*/  @P5 STG.E.U8 desc[UR28][R26.64], R2 ;  /* 0x000000021a005986 */ /* 0x0045e2000c10111c */
[----:B------:R-:W-:-:S02]  /*50380*/  ISETP.LT.AND P5, PT, R14, UR8, !P3 ;  /* 0x000000080e007c0c */ /* 0x000fc4000dfa1270 */
[----:B-1----:R-:W-:Y:S02]  /*50390*/  ISETP.LT.AND P3, PT, R13, UR12, !P3 ;  /* 0x0000000c0d007c0c */ /* 0x002fe4000df61270 */
[C---:B------:R-:W-:Y:S01]  /*503a0*/  PRMT R0, R24.reuse, 0x7770, RZ ;  /* 0x0000777018007816 */ /* 0x040fe200000000ff */
[----:B------:R-:W1:Y:S01]  /*503b0*/  LDCU UR8, c[0x0][0x398] ;  /* 0x00007300ff0877ac */ /* 0x000e620008000800 */
[----:B------:R-:W0:Y:S01]  /*503c0*/  LDCU UR12, c[0x0][0x398] ;  /* 0x00007300ff0c77ac */ /* 0x000e220008000800 */
[----:B--2---:R-:W2:Y:S01]  /*503d0*/  LDL.LU.64 R26, [R1+0x2b8] ;  /* 0x0002b800011a7983 */ /* 0x004ea20000300a00 */
[----:B------:R-:W-:-:S03]  /*503e0*/  PRMT R2, R24, 0x7771, RZ ;  /* 0x0000777118027816 */ /* 0x000fc600000000ff */
[----:B------:R0:W-:Y:S04]  /*503f0*/  @P4 STG.E.U8 desc[UR28][R8.64], R0 ;  /* 0x0000000008004986 */ /* 0x0001e8000c10111c */
[----:B---3--:R3:W-:Y:S04]  /*50400*/  @P6 STG.E.U8 desc[UR28][R16.64], R2 ;  /* 0x0000000210006986 */ /* 0x0087e8000c10111c */
[----:B0-----:R-:W2:Y:S01]  /*50410*/  LDL.LU.64 R8, [R1+0x338] ;  /* 0x0003380001087983 */ /* 0x001ea20000300a00 */
[----:B------:R-:W-:-:S03]  /*50420*/  PRMT R0, R24, 0x7772, RZ ;  /* 0x0000777218007816 */ /* 0x000fc600000000ff */
[----:B---3--:R-:W3:Y:S01]  /*50430*/  LDL.LU.64 R16, [R1+0x330] ;  /* 0x0003300001107983 */ /* 0x008ee20000300a00 */
[----:B------:R-:W-:-:S03]  /*50440*/  PRMT R2, R24, 0x7773, RZ ;  /* 0x0000777318027816 */ /* 0x000fc600000000ff */
[----:B------:R-:W3:Y:S04]  /*50450*/  LDL.LU R29, [R1+0x124] ;  /* 0x00012400011d7983 */ /* 0x000ee80000300800 */
[----:B------:R-:W-:Y:S01]  /*50460*/  STL [R1+0x1670], R21 ;  /* 0x0016701501007387 */ /* 0x000fe20000100800 */
[----:B------:R-:W-:Y:S01]  /*50470*/  ISETP.LT.AND P6, PT, R21, UR9, !P2 ;  /* 0x0000000915007c0c */ /* 0x000fe2000d7c1270 */
[----:B------:R-:W0:Y:S02]  /*50480*/  LDCU UR9, c[0x0][0x398] ;  /* 0x00007300ff0977ac */ /* 0x000e240008000800 */
[----:B----4-:R-:W-:Y:S04]  /*50490*/  @P5 STG.E.U8 desc[UR28][R4.64], R0 ;  /* 0x0000000004005986 */ /* 0x010fe8000c10111c */
[----:B------:R4:W-:Y:S04]  /*504a0*/  @P3 STG.E.U8 desc[UR28][R22.64], R2 ;  /* 0x0000000216003986 */ /* 0x0009e8000c10111c */
[----:B----4-:R-:W4:Y:S04]  /*504b0*/  LDL.LU.64 R22, [R1+0x360] ;  /* 0x0003600001167983 */ /* 0x010f280000300a00 */
[----:B------:R-:W4:Y:S01]  /*504c0*/  LDL.LU.64 R20, [R1+0x358] ;  /* 0x0003580001147983 */ /* 0x000f220000300a00 */
[----:B------:R-:W-:-:S02]  /*504d0*/  ISETP.LT.AND P4, PT, R10, UR13, !P2 ;  /* 0x0000000d0a007c0c */ /* 0x000fc4000d781270 */
[----:B------:R-:W-:Y:S02]  /*504e0*/  PRMT R0, R25, 0x7770, RZ ;  /* 0x0000777019007816 */ /* 0x000fe400000000ff */
[----:B------:R-:W-:Y:S02]  /*504f0*/  ISETP.LT.AND P3, PT, R11, UR10, !P2 ;  /* 0x0000000a0b007c0c */ /* 0x000fe4000d761270 */
[C---:B------:R-:W-:Y:S02]  /*50500*/  PRMT R2, R25.reuse, 0x7771, RZ ;  /* 0x0000777119027816 */ /* 0x040fe400000000ff */
[----:B------:R-:W-:Y:S02]  /*50510*/  ISETP.LT.AND P5, PT, R28, UR11, !P2 ;  /* 0x0000000b1c007c0c */ /* 0x000fe4000d7a1270 */
[----:B------:R-:W-:Y:S01]  /*50520*/  PRMT R3, R25, 0x7773, RZ ;  /* 0x0000777319037816 */ /* 0x000fe200000000ff */
[----:B------:R2:W-:Y:S01]  /*50530*/  @P6 STG.E.U8 desc[UR28][R6.64], R0 ;  /* 0x0000000006006986 */ /* 0x0005e2000c10111c */
[----:B0-----:R-:W-:Y:S01]  /*50540*/  ISETP.LT.AND P6, PT, R15, UR9, !P2 ;  /* 0x000000090f007c0c */ /* 0x001fe2000d7c1270 */
[----:B------:R-:W0:Y:S01]  /*50550*/  LDCU UR13, c[0x0][0x398] ;  /* 0x00007300ff0d77ac */ /* 0x000e220008000800 */
[----:B------:R-:W0:Y:S01]  /*50560*/  LDCU UR10, c[0x0][0x398] ;  /* 0x00007300ff0a77ac */ /* 0x000e220008000800 */
[----:B------:R-:W0:Y:S01]  /*50570*/  LDCU UR11, c[0x0][0x398] ;  /* 0x00007300ff0b77ac */ /* 0x000e220008000800 */
[----:B------:R-:W0:Y:S01]  /*50580*/  LDCU UR9, c[0x0][0x398] ;  /* 0x00007300ff0977ac */ /* 0x000e220008000800 */
[----:B--2---:R2:W-:Y:S01]  /*50590*/  @P4 STG.E.U8 desc[UR28][R26.64], R2 ;  /* 0x000000021a004986 */ /* 0x0045e2000c10111c */
[----:B-1----:R-:W-:Y:S01]  /*505a0*/  ISETP.LT.AND P4, PT, R12, UR8, !P2 ;  /* 0x000000080c007c0c */ /* 0x002fe2000d781270 */
[----:B------:R-:W1:Y:S01]  /*505b0*/  LDCU UR8, c[0x0][0x398] ;  /* 0x00007300ff0877ac */ /* 0x000e620008000800 */
[----:B------:R-:W-:Y:S01]  /*505c0*/  VIADD R0, R18, 0x24 ;  /* 0x0000002412007836 */ /* 0x000fe20000000000 */
[----:B------:R-:W4:Y:S01]  /*505d0*/  LDL.LU.64 R6, [R1+0x3b0] ;  /* 0x0003b00001067983 */ /* 0x000f220000300a00 */
[----:B--2---:R-:W-:-:S03]  /*505e0*/  PRMT R2, R25, 0x7772, RZ ;  /* 0x0000777219027816 */ /* 0x004fc600000000ff */
[----:B------:R-:W2:Y:S04]  /*505f0*/  LDL.LU.64 R26, [R1+0x390] ;  /* 0x00039000011a7983 */ /* 0x000ea80000300a00 */
[----:B------:R-:W2:Y:S04]  /*50600*/  LDL.LU R24, [R1+0x1d8] ;  /* 0x0001d80001187983 */ /* 0x000ea80000300800 */
[----:B------:R-:W2:Y:S04]  /*50610*/  LDL.LU.64 R4, [R1+0x3e8] ;  /* 0x0003e80001047983 */ /* 0x000ea80000300a00 */
[----:B------:R0:W-:Y:S01]  /*50620*/  @P3 STG.E.U8 desc[UR28][R8.64], R2 ;  /* 0x0000000208003986 */ /* 0x0001e2000c10111c */
[----:B------:R-:W-:-:S02]  /*50630*/  ISETP.GE.AND P3, PT, R0, UR25, PT ;  /* 0x0000001900007c0c */ /* 0x000fc4000bf66270 */
[C---:B---3--:R-:W-:Y:S01]  /*50640*/  PRMT R0, R29.reuse, 0x7770, RZ ;  /* 0x000077701d007816 */ /* 0x048fe200000000ff */
[----:B------:R3:W-:Y:S01]  /*50650*/  @P5 STG.E.U8 desc[UR28][R16.64], R3 ;  /* 0x0000000310005986 */ /* 0x0007e2000c10111c */
[----:B0-----:R-:W-:-:S03]  /*50660*/  PRMT R2, R29, 0x7771, RZ ;  /* 0x000077711d027816 */ /* 0x001fc600000000ff */
[----:B------:R-:W2:Y:S04]  /*50670*/  LDL.LU.64 R8, [R1+0x3e0] ;  /* 0x0003e00001087983 */ /* 0x000ea80000300a00 */
[----:B---3--:R-:W3:Y:S04]  /*50680*/  LDL.LU.64 R16, [R1+0x430] ;  /* 0x0004300001107983 */ /* 0x008ee80000300a00 */
[----:B----4-:R0:W-:Y:S04]  /*50690*/  @P4 STG.E.U8 desc[UR28][R22.64], R0 ;  /* 0x0000000016004986 */ /* 0x0101e8000c10111c */
[----:B------:R4:W-:Y:S04]  /*506a0*/  @P6 STG.E.U8 desc[UR28][R20.64], R2 ;  /* 0x0000000214006986 */ /* 0x0009e8000c10111c */
[----:B0-----:R-:W3:Y:S04]  /*506b0*/  LDL.LU.64 R22, [R1+0x80] ;  /* 0x0000800001167983 */ /* 0x001ee80000300a00 */
[----:B------:R-:W3:Y:S04]  /*506c0*/  LDL.LU R25, [R1+0x208] ;  /* 0x0002080001197983 */ /* 0x000ee80000300800 */
[----:B----4-:R-:W4:Y:S01]  /*506d0*/  LDL.LU R21, [R1+0x1670] ;  /* 0x0016700001157983 */ /* 0x010f220000300800 */
[----:B------:R-:W-:-:S02]  /*506e0*/  ISETP.LT.AND P5, PT, R14, UR12, !P2 ;  /* 0x0000000c0e007c0c */ /* 0x000fc4000d7a1270 */
[----:B------:R-:W-:Y:S02]  /*506f0*/  ISETP.LT.AND P2, PT, R13, UR13, !P2 ;  /* 0x0000000d0d007c0c */ /* 0x000fe4000d741270 */
[C---:B------:R-:W-:Y:S02]  /*50700*/  PRMT R0, R29.reuse, 0x7772, RZ ;  /* 0x000077721d007816 */ /* 0x040fe400000000ff */
[----:B------:R-:W-:Y:S02]  /*50710*/  ISETP.LT.AND P4, PT, R10, UR11, !P3 ;  /* 0x0000000b0a007c0c */ /* 0x000fe4000df81270 */
[----:B------:R-:W-:Y:S01]  /*50720*/  PRMT R2, R29, 0x7773, RZ ;  /* 0x000077731d027816 */ /* 0x000fe200000000ff */
[----:B------:R-:W0:Y:S01]  /*50730*/  LDCU UR12, c[0x0][0x398] ;  /* 0x00007300ff0c77ac */ /* 0x000e220008000800 */
[----:B------:R-:W0:Y:S01]  /*50740*/  LDCU UR11, c[0x0][0x398] ;  /* 0x00007300ff0b77ac */ /* 0x000e220008000800 */
[----:B------:R-:W0:Y:S02]  /*50750*/  LDCU UR13, c[0x0][0x398] ;  /* 0x00007300ff0d77ac */ /* 0x000e240008000800 */
[----:B------:R2:W-:Y:S04]  /*50760*/  @P5 STG.E.U8 desc[UR28][R6.64], R0 ;  /* 0x0000000006005986 */ /* 0x0005e8000c10111c */
[----:B--2---:R2:W-:Y:S01]  /*50770*/  @P2 STG.E.U8 desc[UR28][R26.64], R2 ;  /* 0x000000021a002986 */ /* 0x0045e2000c10111c */
[----:B-1----:R-:W-:-:S02]  /*50780*/  ISETP.LT.AND P5, PT, R11, UR8, !P3 ;  /* 0x000000080b007c0c */ /* 0x002fc4000dfa1270 */
[----:B------:R-:W-:Y:S01]  /*50790*/  ISETP.LT.AND P2, PT, R28, UR9, !P3 ;  /* 0x000000091c007c0c */ /* 0x000fe2000df41270 */
[----:B------:R-:W1:Y:S01]  /*507a0*/  LDCU UR8, c[0x0][0x398] ;  /* 0x00007300ff0877ac */ /* 0x000e620008000800 */
[----:B------:R-:W0:Y:S01]  /*507b0*/  LDCU UR9, c[0x0][0x398] ;  /* 0x00007300ff0977ac */ /* 0x000e220008000800 */
[----:B------:R-:W3:Y:S01]  /*507c0*/  LDL.LU.64 R6, [R1+0x450] ;  /* 0x0004500001067983 */ /* 0x000ee20000300a00 */
[C---:B------:R-:W-:Y:S02]  /*507d0*/  PRMT R0, R24.reuse, 0x7770, RZ ;  /* 0x0000777018007816 */ /* 0x040fe400000000ff */
[----:B--2---:R-:W-:Y:S01]  /*507e0*/  PRMT R2, R24, 0x7771, RZ ;  /* 0x0000777118027816 */ /* 0x004fe200000000ff */
[----:B------:R-:W2:Y:S04]  /*507f0*/  LDL.LU.64 R26, [R1+0x4a0] ;  /* 0x0004a000011a7983 */ /* 0x000ea80000300a00 */
[----:B------:R0:W-:Y:S04]  /*50800*/  STL.64 [R1+0x1668], R10 ;  /* 0x0016680a01007387 */ /* 0x0001e80000100a00 */
[----:B0-----:R-:W2:Y:S01]  /*50810*/  LDL.LU.64 R10, [R1+0x498] ;  /* 0x00049800010a7983 */ /* 0x001ea20000300a00 */
[----:B----4-:R-:W-:Y:S01]  /*50820*/  ISETP.LT.AND P6, PT, R21, UR10, !P3 ;  /* 0x0000000a15007c0c */ /* 0x010fe2000dfc1270 */
[----:B------:R-:W0:-:S12]  /*50830*/  LDCU UR10, c[0x0][0x398] ;  /* 0x00007300ff0a77ac */ /* 0x000e180008000800 */
[----:B------:R4:W-:Y:S04]  /*50840*/  @P6 STG.E.U8 desc[UR28][R4.64], R0 ;  /* 0x0000000004006986 */ /* 0x0009e8000c10111c */
[----:B------:R0:W-:Y:S01]  /*50850*/  @P4 STG.E.U8 desc[UR28][R8.64], R2 ;  /* 0x0000000208004986 */ /* 0x0001e2000c10111c */
[C---:B----4-:R-:W-:Y:S02]  /*50860*/  PRMT R0, R24.reuse, 0x7772, RZ ;  /* 0x0000777218007816 */ /* 0x050fe400000000ff */
[----:B0-----:R-:W-:Y:S01]  /*50870*/  PRMT R2, R24, 0x7773, RZ ;  /* 0x0000777318027816 */ /* 0x001fe200000000ff */
[----:B------:R-:W4:Y:S04]  /*50880*/  LDL.LU R9, [R1+0x118] ;  /* 0x0001180001097983 */ /* 0x000f280000300800 */
[----:B---3--:R0:W-:Y:S04]  /*50890*/  @P5 STG.E.U8 desc[UR28][R16.64], R0 ;  /* 0x0000000010005986 */ /* 0x0081e8000c10111c */
[----:B------:R3:W-:Y:S04]  /*508a0*/  @P2 STG.E.U8 desc[UR28][R22.64], R2 ;  /* 0x0000000216002986 */ /* 0x0007e8000c10111c */
[----:B0-----:R-:W4:Y:S04]  /*508b0*/  LDL.LU.64 R16, [R1+0x4f0] ;  /* 0x0004f00001107983 */ /* 0x001f280000300a00 */
[----:B---3--:R-:W3:Y:S01]  /*508c0*/  LDL.LU.64 R22, [R1+0x4e8] ;  /* 0x0004e80001167983 */ /* 0x008ee20000300a00 */
[----:B------:R-:W-:Y:S01]  /*508d0*/  ISETP.LT.AND P4, PT, R12, UR12, !P3 ;  /* 0x0000000c0c007c0c */ /* 0x000fe2000df81270 */
[----:B------:R-:W-:Y:S01]  /*508e0*/  VIADD R0, R18, 0x25 ;  /* 0x0000002512007836 */ /* 0x000fe20000000000 */
[----:B------:R-:W-:-:S02]  /*508f0*/  ISETP.LT.AND P5, PT, R15, UR10, !P3 ;  /* 0x0000000a0f007c0c */ /* 0x000fc4000dfa1270 */
[----:B-1----:R-:W-:Y:S02]  /*50900*/  ISETP.LT.AND P6, PT, R14, UR8, !P3 ;  /* 0x000000080e007c0c */ /* 0x002fe4000dfc1270 */
[----:B------:R-:W-:Y:S01]  /*50910*/  PRMT R2, R25, 0x7770, RZ ;  /* 0x0000777019027816 */ /* 0x000fe200000000ff */
[----:B------:R-:W0:Y:S01]  /*50920*/  LDCU UR8, c[0x0][0x398] ;  /* 0x00007300ff0877ac */ /* 0x000e220008000800 */
[----:B------:R-:W-:Y:S02]  /*50930*/  ISETP.GE.AND P2, PT, R0, UR20, PT ;  /* 0x0000001400007c0c */ /* 0x000fe4000bf46270 */
[----:B------:R-:W-:Y:S02]  /*50940*/  ISETP.LT.AND P3, PT, R13, UR9, !P3 ;  /* 0x000000090d007c0c */ /* 0x000fe4000df61270 */
[----:B------:R-:W-:Y:S01]  /*50950*/  PRMT R0, R25, 0x7771, RZ ;  /* 0x0000777119007816 */ /* 0x000fe200000000ff */
[----:B------:R-:W3:Y:S01]  /*50960*/  LDL.LU.64 R4, [R1+0x540] ;  /* 0x0005400001047983 */ /* 0x000ee20000300a00 */
[----:B------:R-:W1:Y:S01]  /*50970*/  LDCU UR12, c[0x0][0x398] ;  /* 0x00007300ff0c77ac */ /* 0x000e620008000800 */
[----:B------:R-:W0:Y:S01]  /*50980*/  LDCU UR10, c[0x0][0x398] ;  /* 0x00007300ff0a77ac */ /* 0x000e220008000800 */
[----:B------:R-:W0:Y:S01]  /*50990*/  LDCU UR9, c[0x0][0x398] ;  /* 0x00007300ff0977ac */ /* 0x000e220008000800 */
[----:B------:R1:W-:Y:S01]  /*509a0*/  @P4 STG.E.U8 desc[UR28][R6.64], R2 ;  /* 0x0000000206004986 */ /* 0x0003e2000c10111c */
[----:B------:R-:W-:-:S03]  /*509b0*/  ISETP.LT.AND P4, PT, R21, UR11, !P2 ;  /* 0x0000000b15007c0c */ /* 0x000fc6000d781270 */
[----:B--2---:R2:W-:Y:S01]  /*509c0*/  @P5 STG.E.U8 desc[UR28][R26.64], R0 ;  /* 0x000000001a005986 */ /* 0x0045e2000c10111c */
[----:B------:R-:W0:Y:S01]  /*509d0*/  LDCU UR11, c[0x0][0x398] ;  /* 0x00007300ff0b77ac */ /* 0x000e220008000800 */
[C---:B-1----:R-:W-:Y:S02]  /*509e0*/  PRMT R2, R25.reuse, 0x7772, RZ ;  /* 0x0000777219027816 */ /* 0x042fe400000000ff */
[----:B------:R-:W3:Y:S04]  /*509f0*/  LDL.LU.64 R6, [R1+0x538] ;  /* 0x0005380001067983 */ /* 0x000ee80000300a00 */
[----:B--2---:R-:W2:Y:S04]  /*50a00*/  LDL.LU R26, [R1+0x1dc] ;  /* 0x0001dc00011a7983 */ /* 0x004ea80000300800 */
[----:B------:R1:W-:Y:S02]  /*50a10*/  @P6 STG.E.U8 desc[UR28][R10.64], R2 ;  /* 0x000000020a006986 */ /* 0x0003e4000c10111c */
[----:B-1----:R-:W-:-:S02]  /*50a20*/  PRMT R2, R25, 0x7773, RZ ;  /* 0x0000777319027816 */ /* 0x002fc400000000ff */
[----:B------:R-:W2:Y:S04]  /*50a30*/  LDL.LU.64 R10, [R1+0x1668] ;  /* 0x00166800010a7983 */ /* 0x000ea80000300a00 */
[----:B------:R-:W-:Y:S04]  /*50a40*/  STL [R1+0x1658], R18 ;  /* 0x0016581201007387 */ /* 0x000fe80000100800 */
[----:B------:R-:W2:Y:S04]  /*50a50*/  LDL.LU.64 R24, [R1+0x5f0] ;  /* 0x0005f00001187983 */ /* 0x000ea80000300a00 */
[----:B------:R-:W2:Y:S01]  /*50a60*/  LDL.LU R27, [R1+0x128] ;  /* 0x00012800011b7983 */ /* 0x000ea20000300800 */
[----:B----4-:R-:W-:-:S03]  /*50a70*/  PRMT R3, R9, 0x7770, RZ ;  /* 0x0000777009037816 */ /* 0x010fc600000000ff */
[----:B------:R1:W-:Y:S04]  /*50a80*/  @P3 STG.E.U8 desc[UR28][R16.64], R2 ;  /* 0x0000000210003986 */ /* 0x0003e8000c10111c */
[----:B---3--:R3:W-:Y:S01]  /*50a90*/  @P4 STG.E.U8 desc[UR28][R22.64], R3 ;  /* 0x0000000316004986 */ /* 0x0087e2000c10111c */
[----:B0-----:R-:W-:Y:S01]  /*50aa0*/  ISETP.LT.AND P4, PT, R28, UR8, !P2 ;  /* 0x000000081c007c0c */ /* 0x001fe2000d781270 */
[----:B------:R-:W-:Y:S01]  /*50ab0*/  VIADD R0, R18, 0x26 ;  /* 0x0000002612007836 */ /* 0x000fe20000000000 */
[----:B------:R-:W0:Y:S01]  /*50ac0*/  LDCU UR8, c[0x0][0x398] ;  /* 0x00007300ff0877ac */ /* 0x000e220008000800 */
[----:B-1----:R-:W4:Y:S04]  /*50ad0*/  LDL.LU.64 R16, [R1+0x618] ;  /* 0x0006180001107983 */ /* 0x002f280000300a00 */
[----:B---3--:R-:W3:Y:S04]  /*50ae0*/  LDL.LU.64 R22, [R1+0x610] ;  /* 0x0006100001167983 */ /* 0x008ee80000300a00 */
[----:B------:R1:W-:Y:S04]  /*50af0*/  STL [R1+0x165c], R28 ;  /* 0x00165c1c01007387 */ /* 0x0003e80000100800 */
[----:B-1----:R-:W3:Y:S01]  /*50b00*/  LDL.LU.64 R28, [R1+0x658] ;  /* 0x00065800011c7983 */ /* 0x002ee20000300a00 */
[----:B------:R-:W-:-:S02]  /*50b10*/  ISETP.GE.AND P3, PT, R0, UR27, PT ;  /* 0x0000001b00007c0c */ /* 0x000fc4000bf66270 */
[C---:B------:R-:W-:Y:S02]  /*50b20*/  PRMT R0, R9.reuse, 0x7771, RZ ;  /* 0x0000777109007816 */ /* 0x040fe400000000ff */
[----:B------:R-:W-:Y:S02]  /*50b30*/  PRMT R2, R9, 0x7772, RZ ;  /* 0x0000777209027816 */ /* 0x000fe400000000ff */
[----:B--2---:R-:W-:Y:S02]  /*50b40*/  ISETP.LT.AND P5, PT, R10, UR12, !P2 ;  /* 0x0000000c0a007c0c */ /* 0x004fe4000d7a1270 */
[----:B------:R-:W-:Y:S02]  /*50b50*/  ISETP.LT.AND P6, PT, R11, UR10, !P2 ;  /* 0x0000000a0b007c0c */ /* 0x000fe4000d7c1270 */
[----:B------:R-:W-:Y:S01]  /*50b60*/  PRMT R3, R26, 0x7772, RZ ;  /* 0x000077721a037816 */ /* 0x000fe200000000ff */
[----:B------:R-:W1:Y:S01]  /*50b70*/  LDCU UR10, c[0x0][0x398] ;  /* 0x00007300ff0a77ac */ /* 0x000e620008000800 */
[----:B------:R-:W2:Y:S01]  /*50b80*/  LDCU UR12, c[0x0][0x398] ;  /* 0x00007300ff0c77ac */ /* 0x000ea20008000800 */
[----:B---3--:R3:W-:Y:S04]  /*50b90*/  STL.64 [R1+0x1660], R28 ;  /* 0x0016601c01007387 */ /* 0x0087e80000100a00 */
[----:B---3--:R-:W3:Y:S04]  /*50ba0*/  LDL.LU.64 R28, [R1+0x688] ;  /* 0x00068800011c7983 */ /* 0x008ee80000300a00 */
[----:B------:R0:W-:Y:S04]  /*50bb0*/  @P5 STG.E.U8 desc[UR28][R4.64], R0 ;  /* 0x0000000004005986 */ /* 0x0001e8000c10111c */
[----:B------:R1:W-:Y:S01]  /*50bc0*/  @P6 STG.E.U8 desc[UR28][R6.64], R2 ;  /* 0x0000000206006986 */ /* 0x0003e2000c10111c */
[----:B------:R-:W-:-:S02]  /*50bd0*/  ISETP.LT.AND P6, PT, R12, UR13, !P2 ;  /* 0x0000000d0c007c0c */ /* 0x000fc4000d7c1270 */
[----:B------:R-:W-:Y:S01]  /*50be0*/  ISETP.LT.AND P5, PT, R15, UR9, !P2 ;  /* 0x000000090f007c0c */ /* 0x000fe2000d7a1270 */
[----:B------:R-:W2:Y:S01]  /*50bf0*/  LDL.LU.64 R18, [R1+0x650] ;  /* 0x0006500001127983 */ /* 0x000ea20000300a00 */
[----:B------:R-:W2:Y:S01]  /*50c00*/  LDCU UR9, c[0x0][0x398] ;  /* 0x00007300ff0977ac */ /* 0x000ea20008000800 */
[----:B------:R-:W2:Y:S01]  /*50c10*/  LDCU UR13, c[0x0][0x398] ;  /* 0x00007300ff0d77ac */ /* 0x000ea20008000800 */
[----:B0-----:R-:W-:-:S05]  /*50c20*/  PRMT R4, R9, 0x7773, RZ ;  /* 0x0000777309047816 */ /* 0x001fca00000000ff */
[----:B------:R0:W-:Y:S01]  /*50c30*/  @P4 STG.E.U8 desc[UR28][R24.64], R4 ;  /* 0x0000000418004986 */ /* 0x0001e2000c10111c */
[----:B------:R-:W-:Y:S02]  /*50c40*/  ISETP.LT.AND P4, PT, R14, UR11, !P2 ;  /* 0x0000000b0e007c0c */ /* 0x000fe4000d781270 */
[C---:B-1----:R-:W-:Y:S02]  /*50c50*/  PRMT R6, R27.reuse, 0x7771, RZ ;  /* 0x000077711b067816 */ /* 0x042fe400000000ff */
[C---:B------:R-:W-:Y:S02]  /*50c60*/  PRMT R2, R26.reuse, 0x7770, RZ ;  /* 0x000077701a027816 */ /* 0x040fe400000000ff */
[C---:B------:R-:W-:Y:S02]  /*50c70*/  PRMT R0, R26.reuse, 0x7771, RZ ;  /* 0x000077711a007816 */ /* 0x040fe400000000ff */
[----:B0-----:R-:W-:Y:S01]  /*50c80*/  PRMT R4, R27, 0x7770, RZ ;  /* 0x000077701b047816 */ /* 0x001fe200000000ff */
[----:B------:R-:W2:Y:S01]  /*50c90*/  LDL.LU.64 R24, [R1+0x680] ;  /* 0x0006800001187983 */ /* 0x000ea20000300a00 */
[----:B------:R-:W-:-:S03]  /*50ca0*/  PRMT R5, R26, 0x7773, RZ ;  /* 0x000077731a057816 */ /* 0x000fc600000000ff */
[----:B------:R-:W2:Y:S04]  /*50cb0*/  LDL.LU.64 R8, [R1+0x678] ;  /* 0x0006780001087983 */ /* 0x000ea80000300a00 */
[----:B------:R-:W2:Y:S04]  /*50cc0*/  LDL.LU R26, [R1+0x20c] ;  /* 0x00020c00011a7983 */ /* 0x000ea80000300800 */
[----:B----4-:R0:W-:Y:S04]  /*50cd0*/  @P6 STG.E.U8 desc[UR28][R16.64], R4 ;  /* 0x0000000410006986 */ /* 0x0101e8000c10111c */
[----:B------:R1:W-:Y:S01]  /*50ce0*/  @P5 STG.E.U8 desc[UR28][R22.64], R6 ;  /* 0x0000000616005986 */ /* 0x0003e2000c10111c */
[----:B------:R-:W4:Y:S01]  /*50cf0*/  LDCU UR11, c[0x0][0x398] ;  /* 0x00007300ff0b77ac */ /* 0x000f220008000800 */
[----:B0-----:R-:W-:-:S02]  /*50d00*/  PRMT R4, R27, 0x7772, RZ ;  /* 0x000077721b047816 */ /* 0x001fc400000000ff */
[----:B------:R-:W4:Y:S04]  /*50d10*/  LDL.LU.64 R16, [R1+0x6c0] ;  /* 0x0006c00001107983 */ /* 0x000f280000300a00 */
[----:B-1----:R-:W4:Y:S04]  /*50d20*/  LDL.LU.64 R22, [R1+0x6b8] ;  /* 0x0006b80001167983 */ /* 0x002f280000300a00 */
[----:B---3--:R0:W-:Y:S04]  /*50d30*/  @P4 STG.E.U8 desc[UR28][R28.64], R4 ;  /* 0x000000041c004986 */ /* 0x0081e8000c10111c */
[----:B0-----:R-:W3:Y:S01]  /*50d40*/  LDL.LU.64 R28, [R1+0x1660] ;  /* 0x00166000011c7983 */ /* 0x001ee20000300a00 */
[----:B------:R-:W-:-:S02]  /*50d50*/  ISETP.LT.AND P2, PT, R13, UR10, !P2 ;  /* 0x0000000a0d007c0c */ /* 0x000fc4000d741270 */
[----:B------:R-:W-:Y:S02]  /*50d60*/  PRMT R6, R27, 0x7773, RZ ;  /* 0x000077731b067816 */ /* 0x000fe400000000ff */
[----:B--2---:R-:W-:Y:S02]  /*50d70*/  ISETP.LT.AND P5, PT, R21, UR12, !P3 ;  /* 0x0000000c15007c0c */ /* 0x004fe4000dfa1270 */
[----:B------:R-:W-:Y:S02]  /*50d80*/  ISETP.LT.AND P6, PT, R10, UR8, !P3 ;  /* 0x000000080a007c0c */ /* 0x000fe4000dfc1270 */
[----:B------:R-:W-:Y:S01]  /*50d90*/  ISETP.LT.AND P4, PT, R11, UR9, !P3 ;  /* 0x000000090b007c0c */ /* 0x000fe2000df81270 */
[----:B------:R-:W0:Y:S01]  /*50da0*/  LDCU UR10, c[0x0][0x398] ;  /* 0x00007300ff0a77ac */ /* 0x000e220008000800 */
[----:B------:R-:W1:Y:S01]  /*50db0*/  LDCU UR12, c[0x0][0x398] ;  /* 0x00007300ff0c77ac */ /* 0x000e620008000800 */
[----:B------:R-:W2:Y:S01]  /*50dc0*/  LDCU UR9, c[0x0][0x398] ;  /* 0x00007300ff0977ac */ /* 0x000ea20008000800 */
[----:B------:R-:W0:Y:S01]  /*50dd0*/  LDCU UR8, c[0x0][0x39c] ;  /* 0x00007380ff0877ac */ /* 0x000e220008000800 */
[----:B---3--:R3:W-:Y:S04]  /*50de0*/  @P2 STG.E.U8 desc[UR28][R28.64], R6 ;  /* 0x000000061c002986 */ /* 0x0087e8000c10111c */
[----:B---3--:R-:W4:Y:S04]  /*50df0*/  LDL.LU R28, [R1+0x165c] ;  /* 0x00165c00011c7983 */ /* 0x008f280000300800 */
[----:B------:R-:W3:Y:S04]  /*50e00*/  LDL.LU.64 R6, [R1+0x648] ;  /* 0x0006480001067983 */ /* 0x000ee80000300a00 */
[----:B------:R0:W-:Y:S04]  /*50e10*/  @P5 STG.E.U8 desc[UR28][R18.64], R2 ;  /* 0x0000000212005986 */ /* 0x0001e8000c10111c */
[----:B0-----:R-:W2:Y:S04]  /*50e20*/  LDL.LU R18, [R1+0x1658] ;  /* 0x0016580001127983 */ /* 0x001ea80000300800 */
[----:B------:R-:W2:Y:S01]  /*50e30*/  LDL.LU R27, [R1+0x11c] ;  /* 0x00011c00011b7983 */ /* 0x000ea20000300800 */
[----:B----4-:R-:W-:-:S03]  /*50e40*/  ISETP.LT.AND P2, PT, R28, UR11, !P3 ;  /* 0x0000000b1c007c0c */ /* 0x010fc6000df41270 */
[----:B---3--:R0:W-:Y:S04]  /*50e50*/  @P6 STG.E.U8 desc[UR28][R6.64], R0 ;  /* 0x0000000006006986 */ /* 0x0081e8000c10111c */
[----:B------:R3:W-:Y:S01]  /*50e60*/  @P4 STG.E.U8 desc[UR28][R24.64], R3 ;  /* 0x0000000318004986 */ /* 0x0007e2000c10111c */
[----:B------:R-:W4:Y:S03]  /*50e70*/  LDCU UR11, c[0x0][0x398] ;  /* 0x00007300ff0b77ac */ /* 0x000f260008000800 */
[----:B0-----:R-:W4:Y:S04]  /*50e80*/  LDL.LU.64 R6, [R1+0x728] ;  /* 0x0007280001067983 */ /* 0x001f280000300a00 */
[----:B---3--:R-:W3:Y:S04]  /*50e90*/  LDL.LU.64 R24, [R1+0x720] ;  /* 0x0007200001187983 */ /* 0x008ee80000300a00 */
[----:B------:R0:W-:Y:S04]  /*50ea0*/  @P2 STG.E.U8 desc[UR28][R8.64], R5 ;  /* 0x0000000508002986 */ /* 0x0001e8000c10111c */
[----:B0-----:R-:W3:Y:S01]  /*50eb0*/  LDL.LU.64 R4, [R1+0x730] ;  /* 0x0007300001047983 */ /* 0x001ee20000300a00 */
[----:B------:R-:W-:Y:S01]  /*50ec0*/  ISETP.LT.AND P5, PT, R12, UR10, !P3 ;  /* 0x0000000a0c007c0c */ /* 0x000fe2000dfa1270 */
[----:B------:R-:W0:Y:S01]  /*50ed0*/  LDCU UR10, c[0x0][0x398] ;  /* 0x00007300ff0a77ac */ /* 0x000e220008000800 */
[----:B-1----:R-:W-:Y:S01]  /*50ee0*/  ISETP.LT.AND P6, PT, R15, UR12, !P3 ;  /* 0x0000000c0f007c0c */ /* 0x002fe2000dfc1270 */
[----:B--2---:R-:W-:Y:S01]  /*50ef0*/  VIADD R0, R18, 0x27 ;  /* 0x0000002712007836 */ /* 0x004fe20000000000 */
[----:B------:R-:W-:-:S02]  /*50f00*/  ISETP.LT.AND P2, PT, R14, UR9, !P3 ;  /* 0x000000090e007c0c */ /* 0x000fc4000df41270 */
[----:B------:R-:W-:Y:S01]  /*50f10*/  PRMT R2, R26, 0x7771, RZ ;  /* 0x000077711a027816 */ /* 0x000fe200000000ff */
[----:B------:R-:W2:Y:S01]  /*50f20*/  LDL.LU.64 R8, [R1+0x7b0] ;  /* 0x0007b00001087983 */ /* 0x000ea20000300a00 */
[----:B------:R-:W1:Y:S01]  /*50f30*/  LDCU UR12, c[0x0][0x398] ;  /* 0x00007300ff0c77ac */ /* 0x000e620008000800 */
[----:B------:R-:W-:Y:S02]  /*50f40*/  ISETP.GE.AND P4, PT, R0, UR22, PT ;  /* 0x0000001600007c0c */ /* 0x000fe4000bf86270 */
[C---:B------:R-:W-:Y:S02]  /*50f50*/  PRMT R0, R26.reuse, 0x7770, RZ ;  /* 0x000077701a007816 */ /* 0x040fe400000000ff */
[----:B----4-:R-:W-:Y:S01]  /*50f60*/  ISETP.LT.AND P3, PT, R13, UR11, !P3 ;  /* 0x0000000b0d007c0c */ /* 0x010fe2000df61270 */
[----:B------:R-:W4:Y:S01]  /*50f70*/  LDCU UR9, c[0x0][0x398] ;  /* 0x00007300ff0977ac */ /* 0x000f220008000800 */
[----:B------:R-:W1:Y:S01]  /*50f80*/  LDCU UR11, c[0x0][0x398] ;  /* 0x00007300ff0b77ac */ /* 0x000e620008000800 */
[----:B------:R1:W-:Y:S04]  /*50f90*/  @P5 STG.E.U8 desc[UR28][R16.64], R0 ;  /* 0x0000000010005986 */ /* 0x0003e8000c10111c */
[----:B------:R1:W-:Y:S01]  /*50fa0*/  @P6 STG.E.U8 desc[UR28][R22.64], R2 ;  /* 0x0000000216006986 */ /* 0x0003e2000c10111c */
[----:B0-----:R-:W-:Y:S01]  /*50fb0*/  ISETP.LT.AND P6, PT, R21, UR10, !P4 ;  /* 0x0000000a15007c0c */ /* 0x001fe2000e7c1270 */
[----:B------:R-:W0:Y:S01]  /*50fc0*/  LDCU UR10, c[0x0][0x398] ;  /* 0x00007300ff0a77ac */ /* 0x000e220008000800 */
[----:B-1----:R-:W-:Y:S01]  /*50fd0*/  PRMT R0, R26, 0x7772, RZ ;  /* 0x000077721a007816 */ /* 0x002fe200000000ff */
[----:B------:R-:W-:Y:S01]  /*50fe0*/  VIADD R2, R18, 0x28 ;  /* 0x0000002812027836 */ /* 0x000fe20000000000 */
[----:B------:R-:W2:Y:S04]  /*50ff0*/  LDL.LU.64 R22, [R1+0x7a8] ;  /* 0x0007a80001167983 */ /* 0x000ea80000300a00 */
[----:B------:R-:W2:Y:S01]  /*51000*/  LDL.LU.64 R16, [R1+0x7a0] ;  /* 0x0007a00001107983 */ /* 0x000ea20000300a00 */
[----:B------:R-:W-:-:S02]  /*51010*/  ISETP.GE.AND P5, PT, R2, UR55, PT ;  /* 0x0000003702007c0c */ /* 0x000fc4000bfa6270 */
[----:B------:R-:W-:Y:S01]  /*51020*/  PRMT R2, R26, 0x7773, RZ ;  /* 0x000077731a027816 */ /* 0x000fe200000000ff */
[----:B------:R1:W-:Y:S04]  /*51030*/  STL [R1+0x1654], R18 ;  /* 0x0016541201007387 */ /* 0x0003e80000100800 */
[----:B------:R0:W-:Y:S04]  /*51040*/  STL [R1+0x1650], R21 ;  /* 0x0016501501007387 */ /* 0x0001e80000100800 */
[----:B------:R-:W2:Y:S04]  /*51050*/  LDL.LU R26, [R1+0x12c] ;  /* 0x00012c00011a7983 */ /* 0x000ea80000300800 */
[----:B-1----:R-:W2:Y:S04]  /*51060*/  LDL.LU.64 R18, [R1+0x828] ;  /* 0x0008280001127983 */ /* 0x002ea80000300a00 */
[----:B0-----:R-:W2:Y:S04]  /*51070*/  LDL.LU.64 R20, [R1+0x820] ;  /* 0x0008200001147983 */ /* 0x001ea80000300a00 */
[----:B---3--:R0:W-:Y:S04]  /*51080*/  @P2 STG.E.U8 desc[UR28][R4.64], R0 ;  /* 0x0000000004002986 */ /* 0x0081e8000c10111c */
[----:B------:R-:W-:Y:S01]  /*51090*/  @P3 STG.E.U8 desc[UR28][R6.64], R2 ;  /* 0x0000000206003986 */ /* 0x000fe2000c10111c */
[----:B0-----:R-:W-:-:S05]  /*510a0*/  PRMT R0, R27, 0x7770, RZ ;  /* 0x000077701b007816 */ /* 0x001fca00000000ff */
[----:B------:R0:W-:Y:S04]  /*510b0*/  @P6 STG.E.U8 desc[UR28][R24.64], R0 ;  /* 0x0000000018006986 */ /* 0x0001e8000c10111c */
[----:B0-----:R-:W3:Y:S01]  /*510c0*/  LDL.LU.64 R24, [R1+0x7f8] ;  /* 0x0007f80001187983 */ /* 0x001ee20000300a00 */
[----:B------:R-:W-:Y:S02]  /*510d0*/  ISETP.LT.AND P2, PT, R10, UR12, !P4 ;  /* 0x0000000c0a007c0c */ /* 0x000fe4000e741270 */
[----:B------:R-:W-:Y:S02]  /*510e0*/  ISETP.LT.AND P3, PT, R11, UR13, !P4 ;  /* 0x0000000d0b007c0c */ /* 0x000fe4000e761270 */
[----:B----4-:R-:W-:Y:S02]  /*510f0*/  ISETP.LT.AND P6, PT, R28, UR9, !P4 ;  /* 0x000000091c007c0c */ /* 0x010fe4000e7c1270 */
[----:B------:R-:W-:-:S02]  /*51100*/  PRMT R0, R27, 0x7771, RZ ;  /* 0x000077711b007816 */ /* 0x000fc400000000ff */
[C---:B------:R-:W-:Y:S02]  /*51110*/  PRMT R2, R27.reuse, 0x7772, RZ ;  /* 0x000077721b027816 */ /* 0x040fe400000000ff */
[----:B------:R-:W-:Y:S01]  /*51120*/  PRMT R3, R27, 0x7773, RZ ;  /* 0x000077731b037816 */ /* 0x000fe200000000ff */
[----:B------:R-:W0:Y:S01]  /*51130*/  LDCU UR12, c[0x0][0x398] ;  /* 0x00007300ff0c77ac */ /* 0x000e220008000800 */
[----:B------:R-:W1:Y:S01]  /*51140*/  LDCU UR13, c[0x0][0x398] ;  /* 0x00007300ff0d77ac */ /* 0x000e620008000800 */
[----:B------:R-:W4:Y:S01]  /*51150*/  LDCU UR9, c[0x0][0x398] ;  /* 0x00007300ff0977ac */ /* 0x000f220008000800 */
[----:B--2---:R2:W-:Y:S01]  /*51160*/  @P2 STG.E.U8 desc[UR28][R8.64], R0 ;  /* 0x0000000008002986 */ /* 0x0045e2000c10111c */
[----:B------:R-:W-:-:S03]  /*51170*/  ISETP.LT.AND P2, PT, R12, UR11, !P4 ;  /* 0x0000000b0c007c0c */ /* 0x000fc6000e741270 */
[----:B---3--:R3:W-:Y:S04]  /*51180*/  STL.64 [R1+0x1648], R24 ;  /* 0x0016481801007387 */ /* 0x0087e80000100a00 */
[----:B------:R0:W-:Y:S01]  /*51190*/  @P3 STG.E.U8 desc[UR28][R22.64], R2 ;  /* 0x0000000216003986 */ /* 0x0001e2000c10111c */
[----:B--2---:R-:W-:Y:S01]  /*511a0*/  PRMT R0, R26, 0x7770, RZ ;  /* 0x000077701a007816 */ /* 0x004fe200000000ff */
[----:B------:R-:W2:Y:S02]  /*511b0*/  LDCU UR11, c[0x0][0x398] ;  /* 0x00007300ff0b77ac */ /* 0x000ea40008000800 */
[----:B---3--:R-:W3:Y:S01]  /*511c0*/  LDL.LU.64 R24, [R1+0x818] ;  /* 0x0008180001187983 */ /* 0x008ee20000300a00 */
[----:B------:R-:W-:-:S03]  /*511d0*/  ISETP.LT.AND P3, PT, R15, UR10, !P4 ;  /* 0x0000000a0f007c0c */ /* 0x000fc6000e761270 */
[----:B------:R1:W-:Y:S01]  /*511e0*/  @P6 STG.E.U8 desc[UR28][R16.64], R3 ;  /* 0x0000000310006986 */ /* 0x0003e2000c10111c */
[----:B------:R-:W-:-:S03]  /*511f0*/  ISETP.LT.AND P6, PT, R14, UR14, !P4 ;  /* 0x0000000e0e007c0c */ /* 0x000fc6000e7c1270 */
[----:B------:R-:W2:Y:S04]  /*51200*/  LDL.LU R27, [R1+0x220] ;  /* 0x00022000011b7983 */ /* 0x000ea80000300800 */
[----:B0-----:R-:W2:Y:S01]  /*51210*/  LDL.LU.64 R22, [R1+0x860] ;  /* 0x0008600001167983 */ /* 0x001ea20000300a00 */
[----:B------:R-:W-:-:S03]  /*51220*/  PRMT R2, R26, 0x7771, RZ ;  /* 0x000077711a027816 */ /* 0x000fc600000000ff */
[----:B------:R-:W2:Y:S04]  /*51230*/  LDL.LU.64 R6, [R1+0x858] ;  /* 0x0008580001067983 */ /* 0x000ea80000300a00 */
[----:B------:R-:W4:Y:S04]  /*51240*/  LDL.LU.64 R8, [R1+0x8b0] ;  /* 0x0008b00001087983 */ /* 0x000f280000300a00 */
[----:B------:R0:W-:Y:S01]  /*51250*/  @P2 STG.E.U8 desc[UR28][R18.64], R0 ;  /* 0x0000000012002986 */ /* 0x0001e2000c10111c */
[C---:B------:R-:W-:Y:S01]  /*51260*/  PRMT R4, R26.reuse, 0x7773, RZ ;  /* 0x000077731a047816 */ /* 0x040fe200000000ff */
[----:B------:R-:W2:Y:S01]  /*51270*/  LDCU UR10, c[0x0][0x398] ;  /* 0x00007300ff0a77ac */ /* 0x000ea20008000800 */
[----:B------:R-:W2:Y:S01]  /*51280*/  LDCU UR14, c[0x0][0x398] ;  /* 0x00007300ff0e77ac */ /* 0x000ea20008000800 */
[----:B-1----:R-:W-:Y:S01]  /*51290*/  PRMT R3, R26, 0x7772, RZ ;  /* 0x000077721a037816 */ /* 0x002fe200000000ff */
[----:B------:R-:W4:Y:S04]  /*512a0*/  LDL.LU.64 R16, [R1+0x8a8] ;  /* 0x0008a80001107983 */ /* 0x000f280000300a00 */
[----:B------:R1:W-:Y:S04]  /*512b0*/  @P3 STG.E.U8 desc[UR28][R20.64], R2 ;  /* 0x0000000214003986 */ /* 0x0003e8000c10111c */
[----:B0-----:R-:W4:Y:S04]  /*512c0*/  LDL.LU R18, [R1+0x1654] ;  /* 0x0016540001127983 */ /* 0x001f280000300800 */
[----:B------:R-:W4:Y:S04]  /*512d0*/  LDL.LU R19, [R1+0x240] ;  /* 0x0002400001137983 */ /* 0x000f280000300800 */
[----:B-1----:R-:W4:Y:S04]  /*512e0*/  LDL.LU R21, [R1+0x1650] ;  /* 0x0016500001157983 */ /* 0x002f280000300800 */
[----:B---3--:R0:W-:Y:S04]  /*512f0*/  @P6 STG.E.U8 desc[UR28][R24.64], R3 ;  /* 0x0000000318006986 */ /* 0x0081e8000c10111c */
[----:B0-----:R-:W3:Y:S01]  /*51300*/  LDL.LU.64 R24, [R1+0x1648] ;  /* 0x0016480001187983 */ /* 0x001ee20000300a00 */
[----:B------:R-:W-:-:S02]  /*51310*/  ISETP.LT.AND P4, PT, R13, UR12, !P4 ;  /* 0x0000000c0d007c0c */ /* 0x000fc4000e781270 */
[----:B------:R-:W-:Y:S02]  /*51320*/  ISETP.LT.AND P2, PT, R10, UR13, !P5 ;  /* 0x0000000d0a007c0c */ /* 0x000fe4000ef41270 */
[----:B--2---:R-:W-:Y:S02]  /*51330*/  ISETP.LT.AND P6, PT, R11, UR11, !P5 ;  /* 0x0000000b0b007c0c */ /* 0x004fe4000efc1270 */
[C---:B------:R-:W-:Y:S01]  /*51340*/  PRMT R0, R27.reuse, 0x7770, RZ ;  /* 0x000077701b007816 */ /* 0x040fe200000000ff */
[----:B------:R-:W0:Y:S01]  /*51350*/  LDCU UR12, c[0x0][0x398] ;  /* 0x00007300ff0c77ac */ /* 0x000e220008000800 */
[----:B------:R-:W-:Y:S01]  /*51360*/  PRMT R2, R27, 0x7771, RZ ;  /* 0x000077711b027816 */ /* 0x000fe200000000ff */
[----:B------:R-:W1:Y:S01]  /*51370*/  LDCU UR13, c[0x0][0x398] ;  /* 0x00007300ff0d77ac */ /* 0x000e620008000800 */
[----:B------:R-:W2:Y:S01]  /*51380*/  LDCU UR11, c[0x0][0x398] ;  /* 0x00007300ff0b77ac */ /* 0x000ea20008000800 */
[----:B----4-:R-:W-:Y:S01]  /*51390*/  ISETP.LT.AND P3, PT, R21, UR9, !P5 ;  /* 0x0000000915007c0c */ /* 0x010fe2000ef61270 */
[----:B------:R-:W4:Y:S01]  /*513a0*/  LDCU UR9, c[0x0][0x398] ;  /* 0x00007300ff0977ac */ /* 0x000f220008000800 */
[----:B---3--:R3:W-:Y:S04]  /*513b0*/  @P4 STG.E.U8 desc[UR28][R24.64], R4 ;  /* 0x0000000418004986 */ /* 0x0087e8000c10111c */
[----:B---3--:R-:W3:Y:S04]  /*513c0*/  LDL.LU.64 R24, [R1+0x8d0] ;  /* 0x0008d00001187983 */ /* 0x008ee80000300a00 */
[----:B------:R0:W-:Y:S04]  /*513d0*/  STL.64 [R1+0x1640], R10 ;  /* 0x0016400a01007387 */ /* 0x0001e80000100a00 */
[----:B0-----:R-:W2:Y:S04]  /*513e0*/  LDL.LU.64 R10, [R1+0x920] ;  /* 0x00092000010a7983 */ /* 0x001ea80000300a00 */
[----:B------:R0:W-:Y:S04]  /*513f0*/  @P3 STG.E.U8 desc[UR28][R22.64], R0 ;  /* 0x0000000016003986 */ /* 0x0001e8000c10111c */
[----:B0-----:R-:W2:Y:S01]  /*51400*/  LDL.LU.64 R22, [R1+0x918] ;  /* 0x0009180001167983 */ /* 0x001ea20000300a00 */
[----:B------:R-:W-:-:S03]  /*51410*/  ISETP.LT.AND P4, PT, R28, UR10, !P5 ;  /* 0x0000000a1c007c0c */ /* 0x000fc6000ef81270 */
[----:B------:R0:W-:Y:S01]  /*51420*/  @P2 STG.E.U8 desc[UR28][R6.64], R2 ;  /* 0x0000000206002986 */ /* 0x0001e2000c10111c */
[C---:B------:R-:W-:Y:S02]  /*51430*/  PRMT R0, R27.reuse, 0x7772, RZ ;  /* 0x000077721b007816 */ /* 0x040fe400000000ff */
[----:B------:R-:W-:Y:S01]  /*51440*/  ISETP.LT.AND P3, PT, R12, UR12, !P5 ;  /* 0x0000000c0c007c0c */ /* 0x000fe2000ef61270 */
[----:B------:R-:W2:Y:S04]  /*51450*/  LDL.LU R29, [R1+0x230] ;  /* 0x00023000011d7983 */ /* 0x000ea80000300800 */
[----:B------:R1:W-:Y:S04]  /*51460*/  @P6 STG.E.U8 desc[UR28][R8.64], R0 ;  /* 0x0000000008006986 */ /* 0x0003e8000c10111c */
[----:B------:R-:W2:Y:S01]  /*51470*/  LDL.LU.64 R4, [R1+0x958] ;  /* 0x0009580001047983 */ /* 0x000ea20000300a00 */
[----:B------:R-:W2:Y:S01]  /*51480*/  LDCU UR10, c[0x0][0x398] ;  /* 0x00007300ff0a77ac */ /* 0x000ea20008000800 */
[----:B------:R-:W2:Y:S01]  /*51490*/  LDCU UR12, c[0x0][0x398] ;  /* 0x00007300ff0c77ac */ /* 0x000ea20008000800 */
[----:B0-----:R-:W-:-:S02]  /*514a0*/  PRMT R2, R27, 0x7773, RZ ;  /* 0x000077731b027816 */ /* 0x001fc400000000ff */
[----:B------:R-:W2:Y:S04]  /*514b0*/  LDL.LU.64 R26, [R1+0x950] ;  /* 0x00095000011a7983 */ /* 0x000ea80000300a00 */
[----:B------:R0:W-:Y:S01]  /*514c0*/  @P4 STG.E.U8 desc[UR28][R16.64], R2 ;  /* 0x0000000210004986 */ /* 0x0001e2000c10111c */
[----:B----4-:R-:W-:Y:S01]  /*514d0*/  ISETP.LT.AND P4, PT, R15, UR9, !P5 ;  /* 0x000000090f007c0c */ /* 0x010fe2000ef81270 */
[----:B-1----:R-:W-:Y:S02]  /*514e0*/  VIADD R0, R18, 0x29 ;  /* 0x0000002912007836 */ /* 0x002fe40000000000 */
[----:B------:R-:W4:Y:S01]  /*514f0*/  LDL.LU.64 R8, [R1+0x9a8] ;  /* 0x0009a80001087983 */ /* 0x000f220000300a00 */
[----:B------:R-:W-:Y:S01]  /*51500*/  ISETP.LT.AND P6, PT, R14, UR13, !P5 ;  /* 0x0000000d0e007c0c */ /* 0x000fe2000efc1270 */
[----:B------:R-:W1:Y:S01]  /*51510*/  LDCU UR9, c[0x0][0x398] ;  /* 0x00007300ff0977ac */ /* 0x000e620008000800 */
[----:B------:R-:W1:Y:S01]  /*51520*/  LDCU UR13, c[0x0][0x398] ;  /* 0x00007300ff0d77ac */ /* 0x000e620008000800 */
[----:B------:R-:W-:-:S02]  /*51530*/  ISETP.GE.AND P2, PT, R0, UR24, PT ;  /* 0x0000001800007c0c */ /* 0x000fc4000bf46270 */
[C---:B------:R-:W-:Y:S02]  /*51540*/  PRMT R0, R19.reuse, 0x7771, RZ ;  /* 0x0000777113007816 */ /* 0x040fe400000000ff */
[C---:B0-----:R-:W-:Y:S01]  /*51550*/  PRMT R2, R19.reuse, 0x7770, RZ ;  /* 0x0000777013027816 */ /* 0x041fe200000000ff */
[----:B------:R-:W4:Y:S04]  /*51560*/  LDL.LU.64 R16, [R1+0x9a0] ;  /* 0x0009a00001107983 */ /* 0x000f280000300a00 */
[----:B---3--:R0:W-:Y:S04]  /*51570*/  @P3 STG.E.U8 desc[UR28][R24.64], R2 ;  /* 0x0000000218003986 */ /* 0x0081e8000c10111c */
[----:B0-----:R-:W3:Y:S04]  /*51580*/  LDL.LU.64 R24, [R1+0x9d8] ;  /* 0x0009d80001187983 */ /* 0x001ee80000300a00 */
[----:B------:R-:W3:Y:S04]  /*51590*/  LDL.LU R7, [R1+0x250] ;  /* 0x0002500001077983 */ /* 0x000ee80000300800 */
[----:B--2---:R0:W-:Y:S04]  /*515a0*/  @P4 STG.E.U8 desc[UR28][R10.64], R0 ;  /* 0x000000000a004986 */ /* 0x0041e8000c10111c */
[----:B0-----:R-:W2:Y:S01]  /*515b0*/  LDL.LU.64 R10, [R1+0x1640] ;  /* 0x00164000010a7983 */ /* 0x001ea20000300a00 */
[----:B------:R-:W-:-:S05]  /*515c0*/  PRMT R2, R19, 0x7772, RZ ;  /* 0x0000777213027816 */ /* 0x000fca00000000ff */
[----:B------:R0:W-:Y:S04]  /*515d0*/  @P6 STG.E.U8 desc[UR28][R22.64], R2 ;  /* 0x0000000216006986 */ /* 0x0001e8000c10111c */
[----:B0-----:R-:W4:Y:S01]  /*515e0*/  LDL.LU.64 R22, [R1+0x1638] ;  /* 0x0016380001167983 */ /* 0x001f220000300a00 */
[----:B------:R-:W-:Y:S02]  /*515f0*/  ISETP.LT.AND P5, PT, R13, UR10, !P5 ;  /* 0x0000000a0d007c0c */ /* 0x000fe4000efa1270 */
[----:B------:R-:W-:Y:S02]  /*51600*/  ISETP.LT.AND P3, PT, R21, UR11, !P2 ;  /* 0x0000000b15007c0c */ /* 0x000fe4000d761270 */
[----:B------:R-:W-:Y:S02]  /*51610*/  PRMT R0, R19, 0x7773, RZ ;  /* 0x0000777313007816 */ /* 0x000fe400000000ff */
[----:B------:R-:W-:Y:S01]  /*51620*/  PRMT R2, R29, 0x7770, RZ ;  /* 0x000077701d027816 */ /* 0x000fe200000000ff */
[----:B------:R-:W0:Y:S01]  /*51630*/  LDCU UR10, c[0x0][0x398] ;  /* 0x00007300ff0a77ac */ /* 0x000e220008000800 */
[----:B------:R-:W0:Y:S05]  /*51640*/  LDCU UR11, c[0x0][0x398] ;  /* 0x00007300ff0b77ac */ /* 0x000e2a0008000800 */
[----:B------:R0:W-:Y:S04]  /*51650*/  @P5 STG.E.U8 desc[UR28][R4.64], R0 ;  /* 0x0000000004005986 */ /* 0x0001e8000c10111c */
[----:B------:R0:W-:Y:S01]  /*51660*/  @P3 STG.E.U8 desc[UR28][R26.64], R2 ;  /* 0x000000021a003986 */ /* 0x0001e2000c10111c */
[----:B-1----:R-:W-:-:S02]  /*51670*/  ISETP.LT.AND P3, PT, R28, UR9, !P2 ;  /* 0x000000091c007c0c */ /* 0x002fc4000d761270 */
[----:B------:R-:W-:Y:S01]  /*51680*/  ISETP.LT.AND P5, PT, R12, UR13, !P2 ;  /* 0x0000000d0c007c0c */ /* 0x000fe2000d7a1270 */
[----:B------:R-:W1:Y:S01]  /*51690*/  LDCU UR9, c[0x0][0x398] ;  /* 0x00007300ff0977ac */ /* 0x000e620008000800 */
[----:B------:R-:W1:Y:S01]  /*516a0*/  LDCU UR13, c[0x0][0x398] ;  /* 0x00007300ff0d77ac */ /* 0x000e620008000800 */
[C---:B0-----:R-:W-:Y:S02]  /*516b0*/  PRMT R0, R29.reuse, 0x7771, RZ ;  /* 0x000077711d007816 */ /* 0x041fe400000000ff */
[----:B------:R-:W-:Y:S01]  /*516c0*/  PRMT R2, R29, 0x7772, RZ ;  /* 0x000077721d027816 */ /* 0x000fe200000000ff */
[----:B------:R-:W4:Y:S04]  /*516d0*/  LDL.LU.64 R26, [R1+0x9e8] ;  /* 0x0009e800011a7983 */ /* 0x000f280000300a00 */
[----:B------:R-:W4:Y:S01]  /*516e0*/  LDL.LU R28, [R1+0x224] ;  /* 0x00022400011c7983 */ /* 0x000f220000300800 */
[----:B--2---:R-:W-:-:S02]  /*516f0*/  ISETP.LT.AND P6, PT, R10, UR12, !P2 ;  /* 0x0000000c0a007c0c */ /* 0x004fc4000d7c1270 */
[----:B------:R-:W-:Y:S01]  /*51700*/  ISETP.LT.AND P4, PT, R11, UR14, !P2 ;  /* 0x0000000e0b007c0c */ /* 0x000fe2000d781270 */
[----:B------:R-:W0:Y:S01]  /*51710*/  LDCU UR14, c[0x0][0x398] ;  /* 0x00007300ff0e77ac */ /* 0x000e220008000800 */
[----:B---3--:R-:W-:Y:S01]  /*51720*/  PRMT R3, R7, 0x7770, RZ ;  /* 0x0000777007037816 */ /* 0x008fe200000000ff */
[----:B------:R-:W2:Y:S08]  /*51730*/  LDCU UR12, c[0x0][0x398] ;  /* 0x00007300ff0c77ac */ /* 0x000eb00008000800 */
[----:B----4-:R3:W-:Y:S04]  /*51740*/  @P6 STG.E.U8 desc[UR28][R8.64], R0 ;  /* 0x0000000008006986 */ /* 0x0107e8000c10111c */
[----:B------:R4:W-:Y:S01]  /*51750*/  @P4 STG.E.U8 desc[UR28][R16.64], R2 ;  /* 0x0000000210004986 */ /* 0x0009e2000c10111c */
[----:B---3--:R-:W-:Y:S01]  /*51760*/  VIADD R0, R18, 0x2a ;  /* 0x0000002a12007836 */ /* 0x008fe20000000000 */
[----:B----4-:R-:W-:-:S02]  /*51770*/  PRMT R2, R29, 0x7773, RZ ;  /* 0x000077731d027816 */ /* 0x010fc400000000ff */
[----:B------:R-:W3:Y:S04]  /*51780*/  LDL.LU.64 R8, [R1+0xa10] ;  /* 0x000a100001087983 */ /* 0x000ee80000300a00 */
[----:B------:R-:W4:Y:S04]  /*51790*/  LDL.LU.64 R16, [R1+0xa08] ;  /* 0x000a080001107983 */ /* 0x000f280000300a00 */
[----:B------:R-:W3:Y:S04]  /*517a0*/  LDL.LU.64 R4, [R1+0xa30] ;  /* 0x000a300001047983 */ /* 0x000ee80000300a00 */
[----:B------:R1:W-:Y:S01]  /*517b0*/  @P3 STG.E.U8 desc[UR28][R24.64], R2 ;  /* 0x0000000218003986 */ /* 0x0003e2000c10111c */
[----:B------:R-:W-:-:S03]  /*517c0*/  ISETP.GE.AND P3, PT, R0, UR57, PT ;  /* 0x0000003900007c0c */ /* 0x000fc6000bf66270 */
[----:B------:R2:W-:Y:S01]  /*517d0*/  @P5 STG.E.U8 desc[UR28][R22.64], R3 ;  /* 0x0000000316005986 */ /* 0x0005e2000c10111c */
[----:B0-----:R-:W-:-:S03]  /*517e0*/  ISETP.LT.AND P5, PT, R21, UR14, !P3 ;  /* 0x0000000e15007c0c */ /* 0x001fc6000dfa1270 */
[----:B-1----:R-:W3:Y:S04]  /*517f0*/  LDL.LU.64 R24, [R1+0xa28] ;  /* 0x000a280001187983 */ /* 0x002ee80000300a00 */
[----:B--2---:R-:W2:Y:S04]  /*51800*/  LDL R22, [R1+0x14d8] ;  /* 0x0014d80001167983 */ /* 0x004ea80000100800 */
[----:B------:R-:W2:Y:S04]  /*51810*/  LDL.LU R23, [R1+0x14fc] ;  /* 0x0014fc0001177983 */ /* 0x000ea80000300800 */
[----:B------:R0:W-:Y:S01]  /*51820*/  STL [R1+0x1634], R21 ;  /* 0x0016341501007387 */ /* 0x0001e20000100800 */
[----:B------:R-:W-:-:S02]  /*51830*/  ISETP.LT.AND P4, PT, R15, UR10, !P2 ;  /* 0x0000000a0f007c0c */ /* 0x000fc4000d781270 */
[----:B------:R-:W-:Y:S02]  /*51840*/  ISETP.LT.AND P6, PT, R14, UR11, !P2 ;  /* 0x0000000b0e007c0c */ /* 0x000fe4000d7c1270 */
[C---:B------:R-:W-:Y:S02]  /*51850*/  PRMT R0, R7.reuse, 0x7771, RZ ;  /* 0x0000777107007816 */ /* 0x040fe400000000ff */
[----:B------:R-:W-:Y:S01]  /*51860*/  PRMT R2, R7, 0x7772, RZ ;  /* 0x0000777207027816 */ /* 0x000fe200000000ff */
[----:B------:R-:W1:Y:S01]  /*51870*/  LDCU UR14, c[0x0][0x398] ;  /* 0x00007300ff0e77ac */ /* 0x000e620008000800 */
[----:B0-----:R-:W2:Y:S01]  /*51880*/  LDL.LU.64 R20, [R1+0x9f0] ;  /* 0x0009f00001147983 */ /* 0x001ea20000300a00 */
[----:B------:R-:W-:Y:S01]  /*51890*/  ISETP.LT.AND P2, PT, R13, UR12, !P2 ;  /* 0x0000000c0d007c0c */ /* 0x000fe2000d741270 */
[----:B------:R-:W0:Y:S01]  /*518a0*/  LDCU UR10, c[0x0][0x398] ;  /* 0x00007300ff0a77ac */ /* 0x000e220008000800 */
[----:B------:R-:W0:Y:S01]  /*518b0*/  LDCU UR11, c[0x0][0x398] ;  /* 0x00007300ff0b77ac */ /* 0x000e220008000800 */
[----:B------:R-:W0:Y:S01]  /*518c0*/  LDCU UR12, c[0x0][0x398] ;  /* 0x00007300ff0c77ac */ /* 0x000e220008000800 */
[----:B--2---:R-:W-:Y:S04]  /*518d0*/  @P4 STG.E.U8 desc[UR28][R20.64], R0 ;  /* 0x0000000014004986 */ /* 0x004fe8000c10111c */
[----:B------:R2:W-:Y:S04]  /*518e0*/  @P6 STG.E.U8 desc[UR28][R26.64], R2 ;  /* 0x000000021a006986 */ /* 0x0005e8000c10111c */
[----:B--2---:R-:W2:Y:S04]  /*518f0*/  LDL.LU.64 R26, [R1+0xb08] ;  /* 0x000b0800011a7983 */ /* 0x004ea80000300a00 */
[----:B------:R-:W2:Y:S04]  /*51900*/  LDL.LU R29, [R1+0x244] ;  /* 0x00024400011d7983 */ /* 0x000ea80000300800 */
[----:B------:R-:W2:Y:S01]  /*51910*/  LDL.LU.64 R20, [R1+0xb18] ;  /* 0x000b180001147983 */ /* 0x000ea20000300a00 */
[----:B------:R-:W-:-:S02]  /*51920*/  ISETP.LT.AND P6, PT, R23, UR9, !P3 ;  /* 0x0000000917007c0c */ /* 0x000fc4000dfc1270 */
[----:B------:R-:W-:Y:S02]  /*51930*/  ISETP.LT.AND P4, PT, R11, UR13, !P3 ;  /* 0x0000000d0b007c0c */ /* 0x000fe4000df81270 */
[----:B------:R-:W-:Y:S02]  /*51940*/  PRMT R0, R7, 0x7773, RZ ;  /* 0x0000777307007816 */ /* 0x000fe400000000ff */
[----:B------:R-:W-:Y:S01]  /*51950*/  PRMT R2, R28, 0x7770, RZ ;  /* 0x000077701c027816 */ /* 0x000fe200000000ff */
[----:B------:R-:W2:Y:S04]  /*51960*/  LDL.LU.64 R6, [R1+0xb10] ;  /* 0x000b100001067983 */ /* 0x000ea80000300a00 */
[----:B---3--:R3:W-:Y:S04]  /*51970*/  @P2 STG.E.U8 desc[UR28][R8.64], R0 ;  /* 0x0000000008002986 */ /* 0x0087e8000c10111c */
[----:B----4-:R4:W-:Y:S01]  /*51980*/  @P5 STG.E.U8 desc[UR28][R16.64], R2 ;  /* 0x0000000210005986 */ /* 0x0109e2000c10111c */
[----:B0-----:R-:W-:-:S03]  /*51990*/  ISETP.LT.AND P5, PT, R22, UR10, !P3 ;  /* 0x0000000a16007c0c */ /* 0x001fc6000dfa1270 */
[----:B------:R0:W-:Y:S01]  /*519a0*/  STL [R1+0x1630], R11 ;  /* 0x0016300b01007387 */ /* 0x0001e20000100800 */
[----:B------:R-:W0:Y:S01]  /*519b0*/  LDCU UR9, c[0x0][0x398] ;  /* 0x00007300ff0977ac */ /* 0x000e220008000800 */
[----:B------:R-:W0:Y:S01]  /*519c0*/  LDCU UR13, c[0x0][0x398] ;  /* 0x00007300ff0d77ac */ /* 0x000e220008000800 */
[----:B------:R-:W0:Y:S01]  /*519d0*/  LDCU UR10, c[0x0][0x398] ;  /* 0x00007300ff0a77ac */ /* 0x000e220008000800 */
[C---:B---3--:R-:W-:Y:S02]  /*519e0*/  PRMT R0, R28.reuse, 0x7771, RZ ;  /* 0x000077711c007816 */ /* 0x048fe400000000ff */
[----:B----4-:R-:W-:Y:S01]  /*519f0*/  PRMT R2, R28, 0x7772, RZ ;  /* 0x000077721c027816 */ /* 0x010fe200000000ff */
[----:B------:R-:W3:Y:S04]  /*51a00*/  LDL.LU.64 R16, [R1+0xb28] ;  /* 0x000b280001107983 */ /* 0x000ee80000300a00 */
[----:B------:R4:W-:Y:S04]  /*51a10*/  @P6 STG.E.U8 desc[UR28][R4.64], R0 ;  /* 0x0000000004006986 */ /* 0x0009e8000c10111c */
[----:B------:R1:W-:Y:S01]  /*51a20*/  @P4 STG.E.U8 desc[UR28][R24.64], R2 ;  /* 0x0000000218004986 */ /* 0x0003e2000c10111c */
[----:B------:R-:W-:-:S03]  /*51a30*/  ISETP.LT.AND P4, PT, R12, UR11, !P3 ;  /* 0x0000000b0c007c0c */ /* 0x000fc6000df81270 */
[----:B------:R-:W3:Y:S04]  /*51a40*/  LDL.LU R9, [R1+0x234] ;  /* 0x0002340001097983 */ /* 0x000ee80000300800 */
[----:B0-----:R-:W3:Y:S01]  /*51a50*/  LDL.LU.64 R10, [R1+0xb20] ;  /* 0x000b2000010a7983 */ /* 0x001ee20000300a00 */
[----:B----4-:R-:W-:Y:S01]  /*51a60*/  VIADD R0, R18, 0x2b ;  /* 0x0000002b12007836 */ /* 0x010fe20000000000 */
[----:B-1----:R-:W-:Y:S02]  /*51a70*/  PRMT R2, R28, 0x7773, RZ ;  /* 0x000077731c027816 */ /* 0x002fe400000000ff */
[----:B------:R-:W4:Y:S04]  /*51a80*/  LDL.LU.64 R24, [R1+0xb38] ;  /* 0x000b380001187983 */ /* 0x000f280000300a00 */
[----:B------:R-:W4:Y:S01]  /*51a90*/  LDL.LU.64 R4, [R1+0xb30] ;  /* 0x000b300001047983 */ /* 0x000f220000300a00 */
[----:B------:R-:W-:-:S02]  /*51aa0*/  ISETP.LT.AND P6, PT, R15, UR12, !P3 ;  /* 0x0000000c0f007c0c */ /* 0x000fc4000dfc1270 */
[----:B------:R-:W-:Y:S01]  /*51ab0*/  ISETP.GE.AND P2, PT, R0, UR26, PT ;  /* 0x0000001a00007c0c */ /* 0x000fe2000bf46270 */
[----:B------:R-:W0:Y:S01]  /*51ac0*/  LDCU UR11, c[0x0][0x398] ;  /* 0x00007300ff0b77ac */ /* 0x000e220008000800 */
[----:B------:R-:W1:Y:S01]  /*51ad0*/  LDCU UR12, c[0x0][0x398] ;  /* 0x00007300ff0c77ac */ /* 0x000e620008000800 */
[----:B--2---:R-:W-:Y:S01]  /*51ae0*/  PRMT R0, R29, 0x7770, RZ ;  /* 0x000077701d007816 */ /* 0x004fe200000000ff */
[----:B------:R2:W-:Y:S04]  /*51af0*/  @P5 STG.E.U8 desc[UR28][R26.64], R2 ;  /* 0x000000021a005986 */ /* 0x0005e8000c10111c */
[----:B------:R0:W-:Y:S04]  /*51b00*/  @P4 STG.E.U8 desc[UR28][R20.64], R0 ;  /* 0x0000000014004986 */ /* 0x0001e8000c10111c */
[----:B--2---:R-:W2:Y:S04]  /*51b10*/  LDL.LU.64 R26, [R1+0xb40] ;  /* 0x000b4000011a7983 */ /* 0x004ea80000300a00 */
[----:B0-----:R-:W2:Y:S01]  /*51b20*/  LDL.LU R21, [R1+0x1634] ;  /* 0x0016340001157983 */ /* 0x001ea20000300800 */
[----:B------:R-:W-:-:S02]  /*51b30*/  ISETP.LT.AND P5, PT, R14, UR9, !P3 ;  /* 0x000000090e007c0c */ /* 0x000fc4000dfa1270 */
[----:B------:R-:W-:Y:S02]  /*51b40*/  ISETP.LT.AND P3, PT, R13, UR13, !P3 ;  /* 0x0000000d0d007c0c */ /* 0x000fe4000df61270 */
[C---:B------:R-:W-:Y:S02]  /*51b50*/  PRMT R2, R29.reuse, 0x7771, RZ ;  /* 0x000077711d027816 */ /* 0x040fe400000000ff */
[----:B------:R-:W-:Y:S01]  /*51b60*/  PRMT R0, R29, 0x7772, RZ ;  /* 0x000077721d007816 */ /* 0x000fe200000000ff */
[----:B------:R-:W4:Y:S04]  /*51b70*/  LDL.LU R28, [R1+0x254] ;  /* 0x00025400011c7983 */ /* 0x000f280000300800 */
[----:B------:R0:W-:Y:S01]  /*51b80*/  @P6 STG.E.U8 desc[UR28][R6.64], R2 ;  /* 0x0000000206006986 */ /* 0x0001e2000c10111c */
[----:B------:R-:W0:Y:S01]  /*51b90*/  LDCU UR9, c[0x0][0x398] ;  /* 0x00007300ff0977ac */ /* 0x000e220008000800 */
[----:B------:R-:W-:-:S02]  /*51ba0*/  ISETP.LT.AND P4, PT, R23, UR14, !P2 ;  /* 0x0000000e17007c0c */ /* 0x000fc4000d781270 */
[----:B---3--:R-:W-:Y:S01]  /*51bb0*/  PRMT R3, R9, 0x7773, RZ ;  /* 0x0000777309037816 */ /* 0x008fe200000000ff */
[----:B------:R-:W3:Y:S01]  /*51bc0*/  LDCU UR13, c[0x0][0x398] ;  /* 0x00007300ff0d77ac */ /* 0x000ee20008000800 */
[----:B------:R-:W1:Y:S01]  /*51bd0*/  LDCU UR14, c[0x0][0x398] ;  /* 0x00007300ff0e77ac */ /* 0x000e620008000800 */
[----:B------:R3:W-:Y:S01]  /*51be0*/  @P5 STG.E.U8 desc[UR28][R16.64], R0 ;  /* 0x0000000010005986 */ /* 0x0007e2000c10111c */
[----:B0-----:R-:W-:-:S03]  /*51bf0*/  PRMT R2, R29, 0x7773, RZ ;  /* 0x000077731d027816 */ /* 0x001fc600000000ff */
[----:B------:R-:W4:Y:S04]  /*51c00*/  LDL.LU.64 R6, [R1+0xb50] ;  /* 0x000b500001067983 */ /* 0x000f280000300a00 */
[----:B------:R0:W-:Y:S04]  /*51c10*/  @P3 STG.E.U8 desc[UR28][R10.64], R2 ;  /* 0x000000020a003986 */ /* 0x0001e8000c10111c */
[----:B---3--:R-:W3:Y:S04]  /*51c20*/  LDL.LU.64 R16, [R1+0xb48] ;  /* 0x000b480001107983 */ /* 0x008ee80000300a00 */
[----:B0-----:R-:W3:Y:S01]  /*51c30*/  LDL.LU R11, [R1+0x1630] ;  /* 0x00163000010b7983 */ /* 0x001ee20000300800 */
[----:B------:R-:W-:-:S02]  /*51c40*/  PRMT R0, R9, 0x7770, RZ ;  /* 0x0000777009007816 */ /* 0x000fc400000000ff */
[----:B--2---:R-:W-:Y:S01]  /*51c50*/  ISETP.LT.AND P6, PT, R21, UR10, !P2 ;  /* 0x0000000a15007c0c */ /* 0x004fe2000d7c1270 */
[----:B------:R-:W0:-:S12]  /*51c60*/  LDCU UR10, c[0x0][0x398] ;  /* 0x00007300ff0a77ac */ /* 0x000e180008000800 */
[----:B----4-:R2:W-:Y:S04]  /*51c70*/  @P6 STG.E.U8 desc[UR28][R24.64], R0 ;  /* 0x0000000018006986 */ /* 0x0105e8000c10111c */
[----:B--2---:R-:W2:Y:S01]  /*51c80*/  LDL.LU.64 R24, [R1+0x1628] ;  /* 0x0016280001187983 */ /* 0x004ea20000300a00 */
[----:B------:R-:W-:Y:S02]  /*51c90*/  PRMT R2, R9, 0x7771, RZ ;  /* 0x0000777109027816 */ /* 0x000fe400000000ff */
[----:B-1----:R-:W-:Y:S02]  /*51ca0*/  ISETP.LT.AND P5, PT, R22, UR12, !P2 ;  /* 0x0000000c16007c0c */ /* 0x002fe4000d7a1270 */
[----:B---3--:R-:W-:Y:S01]  /*51cb0*/  ISETP.LT.AND P3, PT, R11, UR11, !P2 ;  /* 0x0000000b0b007c0c */ /* 0x008fe2000d761270 */
[----:B------:R-:W1:Y:S01]  /*51cc0*/  LDCU UR11, c[0x0][0x398] ;  /* 0x00007300ff0b77ac */ /* 0x000e620008000800 */
[----:B------:R3:W-:Y:S01]  /*51cd0*/  @P4 STG.E.U8 desc[UR28][R4.64], R2 ;  /* 0x0000000204004986 */ /* 0x0007e2000c10111c */
[----:B------:R-:W-:-:S02]  /*51ce0*/  ISETP.LT.AND P4, PT, R12, UR9, !P2 ;  /* 0x000000090c007c0c */ /* 0x000fc4000d781270 */
[----:B0-----:R-:W-:Y:S01]  /*51cf0*/  ISETP.LT.AND P6, PT, R15, UR10, !P2 ;  /* 0x0000000a0f007c0c */ /* 0x001fe2000d7c1270 */
[----:B------:R-:W-:Y:S01]  /*51d00*/  VIADD R0, R18, 0x2c ;  /* 0x0000002c12007836 */ /* 0x000fe20000000000 */
[----:B------:R-:W4:Y:S01]  /*51d10*/  LDL.LU R29, [R1+0x228] ;  /* 0x00022800011d7983 */ /* 0x000f220000300800 */
[----:B------:R-:W0:Y:S01]  /*51d20*/  LDCU UR12, c[0x0][0x398] ;  /* 0x00007300ff0c77ac */ /* 0x000e220008000800 */
[----:B------:R-:W0:Y:S01]  /*51d30*/  LDCU UR9, c[0x0][0x398] ;  /* 0x00007300ff0977ac */ /* 0x000e220008000800 */
[----:B------:R-:W0:Y:S01]  /*51d40*/  LDCU UR10, c[0x0][0x398] ;  /* 0x00007300ff0a77ac */ /* 0x000e220008000800 */
[----:B---3--:R-:W-:-:S05]  /*51d50*/  PRMT R2, R9, 0x7772, RZ ;  /* 0x0000777209027816 */ /* 0x008fca00000000ff */
[----:B------:R3:W-:Y:S01]  /*51d60*/  @P3 STG.E.U8 desc[UR28][R26.64], R2 ;  /* 0x000000021a003986 */ /* 0x0007e2000c10111c */
[----:B------:R-:W-:Y:S02]  /*51d70*/  ISETP.GE.AND P3, PT, R0, UR59, PT ;  /* 0x0000003b00007c0c */ /* 0x000fe4000bf66270 */
[C---:B------:R-:W-:Y:S02]  /*51d80*/  PRMT R0, R28.reuse, 0x7770, RZ ;  /* 0x000077701c007816 */ /* 0x040fe400000000ff */
[----:B---3--:R-:W-:Y:S01]  /*51d90*/  PRMT R2, R28, 0x7771, RZ ;  /* 0x000077711c027816 */ /* 0x008fe200000000ff */
[----:B------:R-:W3:Y:S04]  /*51da0*/  LDL.LU.64 R26, [R1+0xb70] ;  /* 0x000b7000011a7983 */ /* 0x000ee80000300a00 */
[----:B------:R-:W3:Y:S04]  /*51db0*/  LDL.LU.64 R4, [R1+0xb68] ;  /* 0x000b680001047983 */ /* 0x000ee80000300a00 */
[----:B------:R-:W3:Y:S04]  /*51dc0*/  LDL.LU.64 R8, [R1+0xb80] ;  /* 0x000b800001087983 */ /* 0x000ee80000300a00 */
[----:B--2---:R2:W-:Y:S04]  /*51dd0*/  @P5 STG.E.U8 desc[UR28][R24.64], R3 ;  /* 0x0000000318005986 */ /* 0x0045e8000c10111c */
[----:B------:R-:W-:Y:S04]  /*51de0*/  @P4 STG.E.U8 desc[UR28][R6.64], R0 ;  /* 0x0000000006004986 */ /* 0x000fe8000c10111c */
[----:B------:R0:W-:Y:S01]  /*51df0*/  @P6 STG.E.U8 desc[UR28][R16.64], R2 ;  /* 0x0000000210006986 */ /* 0x0001e2000c10111c */
[----:B-1----:R-:W-:-:S03]  /*51e00*/  ISETP.LT.AND P6, PT, R21, UR11, !P3 ;  /* 0x0000000b15007c0c */ /* 0x002fc6000dfc1270 */
[----:B--2---:R-:W2:Y:S04]  /*51e10*/  LDL.LU.64 R24, [R1+0xb58] ;  /* 0x000b580001187983 */ /* 0x004ea80000300a00 */
[----:B0-----:R-:W2:Y:S04]  /*51e20*/  LDL.LU.64 R16, [R1+0xb78] ;  /* 0x000b780001107983 */ /* 0x001ea80000300a00 */
[----:B------:R-:W2:Y:S04]  /*51e30*/  LDL.LU R7, [R1+0x248] ;  /* 0x0002480001077983 */ /* 0x000ea80000300800 */
[----:B------:R0:W-:Y:S01]  /*51e40*/  STL [R1+0x1618], R21 ;  /* 0x0016181501007387 */ /* 0x0001e20000100800 */
[----:B------:R-:W-:-:S02]  /*51e50*/  ISETP.LT.AND P5, PT, R14, UR13, !P2 ;  /* 0x0000000d0e007c0c */ /* 0x000fc4000d7a1270 */
[C---:B------:R-:W-:Y:S02]  /*51e60*/  PRMT R0, R28.reuse, 0x7772, RZ ;  /* 0x000077721c007816 */ /* 0x040fe400000000ff */
[----:B------:R-:W-:Y:S02]  /*51e70*/  ISETP.LT.AND P4, PT, R23, UR12, !P3 ;  /* 0x0000000c17007c0c */ /* 0x000fe4000df81270 */
[----:B------:R-:W-:Y:S01]  /*51e80*/  PRMT R2, R28, 0x7773, RZ ;  /* 0x000077731c027816 */ /* 0x000fe200000000ff */
[----:B------:R-:W1:Y:S01]  /*51e90*/  LDCU UR11, c[0x0][0x398] ;  /* 0x00007300ff0b77ac */ /* 0x000e620008000800 */
[----:B0-----:R-:W2:Y:S01]  /*51ea0*/  LDL.LU.64 R20, [R1+0xb60] ;  /* 0x000b600001147983 */ /* 0x001ea20000300a00 */
[----:B------:R-:W-:Y:S01]  /*51eb0*/  ISETP.LT.AND P2, PT, R13, UR14, !P2 ;  /* 0x0000000e0d007c0c */ /* 0x000fe2000d741270 */
[----:B------:R-:W0:Y:S01]  /*51ec0*/  LDCU UR13, c[0x0][0x398] ;  /* 0x00007300ff0d77ac */ /* 0x000e220008000800 */
[----:B------:R-:W0:Y:S01]  /*51ed0*/  LDCU UR12, c[0x0][0x398] ;  /* 0x00007300ff0c77ac */ /* 0x000e220008000800 */
[----:B------:R-:W0:Y:S01]  /*51ee0*/  LDCU UR14, c[0x0][0x398] ;  /* 0x00007300ff0e77ac */ /* 0x000e220008000800 */
[----:B--2---:R2:W-:Y:S04]  /*51ef0*/  @P5 STG.E.U8 desc[UR28][R20.64], R0 ;  /* 0x0000000014005986 */ /* 0x0045e8000c10111c */
[----:B--2---:R-:W2:Y:S05]  /*51f00*/  LDL.LU.64 R20, [R1+0xb98] ;  /* 0x000b980001147983 */ /* 0x004eaa0000300a00 */
[----:B------:R0:W-:Y:S01]  /*51f10*/  @P2 STG.E.U8 desc[UR28][R24.64], R2 ;  /* 0x0000000218002986 */ /* 0x0001e2000c10111c */
[----:B------:R-:W-:-:S02]  /*51f20*/  ISETP.LT.AND P5, PT, R11, UR9, !P3 ;  /* 0x000000090b007c0c */ /* 0x000fc4000dfa1270 */
[C---:B----4-:R-:W-:Y:S02]  /*51f30*/  PRMT R0, R29.reuse, 0x7770, RZ ;  /* 0x000077701d007816 */ /* 0x050fe400000000ff */
[----:B------:R-:W-:Y:S01]  /*51f40*/  ISETP.LT.AND P2, PT, R22, UR10, !P3 ;  /* 0x0000000a16007c0c */ /* 0x000fe2000df41270 */
[----:B------:R-:W4:Y:S01]  /*51f50*/  LDCU UR9, c[0x0][0x398] ;  /* 0x00007300ff0977ac */ /* 0x000f220008000800 */
[----:B------:R-:W1:Y:S01]  /*51f60*/  LDCU UR10, c[0x0][0x398] ;  /* 0x00007300ff0a77ac */ /* 0x000e620008000800 */
[----:B---3--:R-:W-:Y:S01]  /*51f70*/  @P6 STG.E.U8 desc[UR28][R26.64], R0 ;  /* 0x000000001a006986 */ /* 0x008fe2000c10111c */
[----:B0-----:R-:W-:-:S03]  /*51f80*/  PRMT R2, R29, 0x7771, RZ ;  /* 0x000077711d027816 */ /* 0x001fc600000000ff */
[----:B--2---:R0:W-:Y:S04]  /*51f90*/  STL.64 [R1+0x1620], R20 ;  /* 0x0016201401007387 */ /* 0x0041e80000100a00 */
[----:B0-----:R-:W2:Y:S04]  /*51fa0*/  LDL.LU.64 R20, [R1+0xb88] ;  /* 0x000b880001147983 */ /* 0x001ea80000300a00 */
[----:B------:R0:W-:Y:S01]  /*51fb0*/  @P4 STG.E.U8 desc[UR28][R4.64], R2 ;  /* 0x0000000204004986 */ /* 0x0001e2000c10111c */
[----:B------:R-:W-:Y:S02]  /*51fc0*/  ISETP.LT.AND P4, PT, R12, UR13, !P3 ;  /* 0x0000000d0c007c0c */ /* 0x000fe4000df81270 */
[C---:B------:R-:W-:Y:S01]  /*51fd0*/  PRMT R0, R29.reuse, 0x7772, RZ ;  /* 0x000077721d007816 */ /* 0x040fe200000000ff */
[----:B------:R-:W3:Y:S04]  /*51fe0*/  LDL.LU.64 R26, [R1+0xb90] ;  /* 0x000b9000011a7983 */ /* 0x000ee80000300a00 */
[----:B------:R-:W3:Y:S04]  /*51ff0*/  LDL.LU R28, [R1+0x238] ;  /* 0x00023800011c7983 */ /* 0x000ee80000300800 */
[----:B------:R1:W-:Y:S04]  /*52000*/  @P5 STG.E.U8 desc[UR28][R8.64], R0 ;  /* 0x0000000008005986 */ /* 0x0003e8000c10111c */
[----:B------:R-:W3:Y:S01]  /*52010*/  LDL.LU.64 R24, [R1+0xba8] ;  /* 0x000ba80001187983 */ /* 0x000ee20000300a00 */
[----:B------:R-:W2:Y:S01]  /*52020*/  LDCU UR13, c[0x0][0x398] ;  /* 0x00007300ff0d77ac */ /* 0x000ea20008000800 */
[----:B0-----:R-:W-:-:S02]  /*52030*/  PRMT R2, R29, 0x7773, RZ ;  /* 0x000077731d027816 */ /* 0x001fc400000000ff */
[----:B------:R-:W3:Y:S04]  /*52040*/  LDL.LU.64 R4, [R1+0xba0] ;  /* 0x000ba00001047983 */ /* 0x000ee80000300a00 */
[----:B------:R0:W-:Y:S04]  /*52050*/  @P2 STG.E.U8 desc[UR28][R16.64], R2 ;  /* 0x0000000210002986 */ /* 0x0001e8000c10111c */
[----:B-1----:R-:W3:Y:S01]  /*52060*/  LDL.LU.64 R8, [R1+0xbb8] ;  /* 0x000bb80001087983 */ /* 0x002ee20000300a00 */
[----:B0-----:R-:W-:-:S03]  /*52070*/  PRMT R2, R7, 0x7770, RZ ;  /* 0x0000777007027816 */ /* 0x001fc600000000ff */
[----:B------:R-:W3:Y:S04]  /*52080*/  LDL.LU.64 R16, [R1+0xbb0] ;  /* 0x000bb00001107983 */ /* 0x000ee80000300a00 */
[----:B--2---:R0:W-:Y:S04]  /*52090*/  @P4 STG.E.U8 desc[UR28][R20.64], R2 ;  /* 0x0000000214004986 */ /* 0x0041e8000c10111c */
[----:B0-----:R-:W2:Y:S01]  /*520a0*/  LDL.LU.64 R20, [R1+0x1620] ;  /* 0x0016200001147983 */ /* 0x001ea20000300a00 */
[----:B------:R-:W-:Y:S01]  /*520b0*/  ISETP.LT.AND P5, PT, R15, UR11, !P3 ;  /* 0x0000000b0f007c0c */ /* 0x000fe2000dfa1270 */
[----:B------:R-:W-:-:S02]  /*520c0*/  VIADD R0, R18, 0x2d ;  /* 0x0000002d12007836 */ /* 0x000fc40000000000 */
[----:B------:R-:W2:Y:S01]  /*520d0*/  LDL.LU R29, [R1+0x22c] ;  /* 0x00022c00011d7983 */ /* 0x000ea20000300800 */
[----:B----4-:R-:W-:Y:S01]  /*520e0*/  ISETP.LT.AND P6, PT, R14, UR9, !P3 ;  /* 0x000000090e007c0c */ /* 0x010fe2000dfc1270 */
[----:B------:R-:W0:Y:S01]  /*520f0*/  LDCU UR11, c[0x0][0x398] ;  /* 0x00007300ff0b77ac */ /* 0x000e220008000800 */
[----:B------:R-:W-:Y:S02]  /*52100*/  ISETP.GE.AND P2, PT, R0, UR58, PT ;  /* 0x0000003a00007c0c */ /* 0x000fe4000bf46270 */
[C---:B------:R-:W-:Y:S02]  /*52110*/  PRMT R0, R7.reuse, 0x7771, RZ ;  /* 0x0000777107007816 */ /* 0x040fe400000000ff */
[----:B------:R-:W-:Y:S02]  /*52120*/  PRMT R2, R7, 0x7772, RZ ;  /* 0x0000777207027816 */ /* 0x000fe400000000ff */
[----:B---3--:R-:W-:Y:S01]  /*52130*/  PRMT R3, R28, 0x7770, RZ ;  /* 0x000077701c037816 */ /* 0x008fe200000000ff */
[----:B------:R-:W1:Y:S01]  /*52140*/  LDCU UR9, c[0x0][0x398] ;  /* 0x00007300ff0977ac */ /* 0x000e620008000800 */
[----:B--2---:R2:W-:Y:S04]  /*52150*/  @P5 STG.E.U8 desc[UR28][R20.64], R0 ;  /* 0x0000000014005986 */ /* 0x0045e8000c10111c */
[----:B--2---:R-:W2:Y:S01]  /*52160*/  LDL.LU R21, [R1+0x1618] ;  /* 0x0016180001157983 */ /* 0x004ea20000300800 */
[----:B------:R-:W-:-:S03]  /*52170*/  ISETP.LT.AND P3, PT, R13, UR10, !P3 ;  /* 0x0000000a0d007c0c */ /* 0x000fc6000df61270 */
[----:B------:R3:W-:Y:S01]  /*52180*/  @P6 STG.E.U8 desc[UR28][R26.64], R2 ;  /* 0x000000021a006986 */ /* 0x0007e2000c10111c */
[----:B------:R-:W-:Y:S01]  /*52190*/  ISETP.LT.AND P5, PT, R23, UR13, !P2 ;  /* 0x0000000d17007c0c */ /* 0x000fe2000d7a1270 */
[----:B------:R-:W-:Y:S01]  /*521a0*/  VIADD R0, R18, 0x2e ;  /* 0x0000002e12007836 */ /* 0x000fe20000000000 */
[----:B------:R-:W4:Y:S01]  /*521b0*/  LDCU UR10, c[0x0][0x398] ;  /* 0x00007300ff0a77ac */ /* 0x000f220008000800 */
[----:B---3--:R-:W-:Y:S01]  /*521c0*/  PRMT R2, R7, 0x7773, RZ ;  /* 0x0000777307027816 */ /* 0x008fe200000000ff */
[----:B------:R-:W3:Y:S04]  /*521d0*/  LDL.LU.64 R26, [R1+0x1610] ;  /* 0x00161000011a7983 */ /* 0x000ee80000300a00 */
[----:B------:R-:W3:Y:S01]  /*521e0*/  LDL.LU R7, [R1+0x258] ;  /* 0x0002580001077983 */ /* 0x000ee20000300800 */
[----:B0-----:R-:W-:Y:S01]  /*521f0*/  ISETP.LT.AND P6, PT, R11, UR11, !P2 ;  /* 0x0000000b0b007c0c */ /* 0x001fe2000d7c1270 */
[----:B------:R-:W0:Y:S02]  /*52200*/  LDCU UR13, c[0x0][0x398] ;  /* 0x00007300ff0d77ac */ /* 0x000e240008000800 */
[----:B------:R1:W-:Y:S01]  /*52210*/  @P3 STG.E.U8 desc[UR28][R24.64], R2 ;  /* 0x0000000218003986 */ /* 0x0003e2000c10111c */
[----:B------:R-:W-:-:S02]  /*52220*/  ISETP.GE.AND P3, PT, R0, UR56, PT ;  /* 0x0000003800007c0c */ /* 0x000fc4000bf66270 */
[----:B------:R-:W-:Y:S01]  /*52230*/  PRMT R0, R28, 0x7771, RZ ;  /* 0x000077711c007816 */ /* 0x000fe200000000ff */
[----:B------:R0:W-:Y:S01]  /*52240*/  STL [R1+0x1608], R11 ;  /* 0x0016080b01007387 */ /* 0x0001e20000100800 */
[----:B------:R-:W2:Y:S03]  /*52250*/  LDCU UR11, c[0x0][0x398] ;  /* 0x00007300ff0b77ac */ /* 0x000ea60008000800 */
[----:B-1----:R-:W3:Y:S04]  /*52260*/  LDL.LU.64 R24, [R1+0xbc0] ;  /* 0x000bc00001187983 */ /* 0x002ee80000300a00 */
[----:B0-----:R-:W3:Y:S01]  /*52270*/  LDL.LU.64 R10, [R1+0xbf8] ;  /* 0x000bf800010a7983 */ /* 0x001ee20000300a00 */
[----:B--2---:R-:W-:-:S02]  /*52280*/  ISETP.LT.AND P4, PT, R21, UR12, !P2 ;  /* 0x0000000c15007c0c */ /* 0x004fc4000d781270 */
[----:B------:R-:W-:Y:S01]  /*52290*/  PRMT R2, R28, 0x7772, RZ ;  /* 0x000077721c027816 */ /* 0x000fe200000000ff */
[----:B------:R-:W0:Y:S10]  /*522a0*/  LDCU UR12, c[0x0][0x398] ;  /* 0x00007300ff0c77ac */ /* 0x000e340008000800 */
[----:B------:R-:W-:Y:S04]  /*522b0*/  @P4 STG.E.U8 desc[UR28][R4.64], R3 ;  /* 0x0000000304004986 */ /* 0x000fe8000c10111c */
[----:B------:R1:W-:Y:S04]  /*522c0*/  @P5 STG.E.U8 desc[UR28][R8.64], R0 ;  /* 0x0000000008005986 */ /* 0x0003e8000c10111c */
[----:B-1----:R-:W2:Y:S01]  /*522d0*/  LDL.LU.64 R8, [R1+0xbd0] ;  /* 0x000bd00001087983 */ /* 0x002ea20000300a00 */
[----:B------:R-:W-:-:S02]  /*522e0*/  ISETP.LT.AND P4, PT, R22, UR9, !P2 ;  /* 0x0000000916007c0c */ /* 0x000fc4000d781270 */
[----:B------:R-:W-:Y:S01]  /*522f0*/  PRMT R5, R28, 0x7773, RZ ;  /* 0x000077731c057816 */ /* 0x000fe200000000ff */
[----:B------:R1:W-:Y:S01]  /*52300*/  @P6 STG.E.U8 desc[UR28][R16.64], R2 ;  /* 0x0000000210006986 */ /* 0x0003e2000c10111c */
[C---:B------:R-:W-:Y:S02]  /*52310*/  PRMT R0, R29.reuse, 0x7770, RZ ;  /* 0x000077701d007816 */ /* 0x040fe400000000ff */
[C---:B------:R-:W-:Y:S02]  /*52320*/  PRMT R3, R29.reuse, 0x7772, RZ ;  /* 0x000077721d037816 */ /* 0x040fe400000000ff */
[----:B------:R-:W-:Y:S02]  /*52330*/  PRMT R4, R29, 0x7773, RZ ;  /* 0x000077731d047816 */ /* 0x000fe400000000ff */
[----:B----4-:R-:W-:Y:S02]  /*52340*/  ISETP.LT.AND P5, PT, R15, UR10, !P2 ;  /* 0x0000000a0f007c0c */ /* 0x010fe4000d7a1270 */
[----:B---3--:R-:W-:Y:S01]  /*52350*/  PRMT R6, R7, 0x7771, RZ ;  /* 0x0000777107067816 */ /* 0x008fe200000000ff */
[----:B------:R-:W3:Y:S01]  /*52360*/  LDCU UR9, c[0x0][0x398] ;  /* 0x00007300ff0977ac */ /* 0x000ee20008000800 */
[----:B-1----:R-:W-:Y:S01]  /*52370*/  PRMT R2, R29, 0x7771, RZ ;  /* 0x000077711d027816 */ /* 0x002fe200000000ff */
[----:B------:R-:W-:Y:S04]  /*52380*/  @P4 STG.E.U8 desc[UR28][R26.64], R5 ;  /* 0x000000051a004986 */ /* 0x000fe8000c10111c */
[----:B--2---:R1:W-:Y:S01]  /*52390*/  STL.64 [R1+0x1600], R8 ;  /* 0x0016000801007387 */ /* 0x0043e20000100a00 */
[----:B------:R-:W-:Y:S01]  /*523a0*/  ISETP.LT.AND P6, PT, R12, UR14, !P2 ;  /* 0x0000000e0c007c0c */ /* 0x000fe2000d7c1270 */
[----:B------:R-:W2:Y:S02]  /*523b0*/  LDCU UR10, c[0x0][0x398] ;  /* 0x00007300ff0a77ac */ /* 0x000ea40008000800 */
[----:B-1----:R-:W4:Y:S04]  /*523c0*/  LDL.LU.64 R8, [R1+0xbe0] ;  /* 0x000be00001087983 */ /* 0x002f280000300a00 */
[----:B------:R-:W2:Y:S04]  /*523d0*/  LDL.LU.64 R28, [R1+0xbf0] ;  /* 0x000bf000011c7983 */ /* 0x000ea80000300a00 */
[----:B------:R-:W2:Y:S04]  /*523e0*/  LDL.LU.64 R16, [R1+0xbe8] ;  /* 0x000be80001107983 */ /* 0x000ea80000300a00 */
[----:B------:R-:W2:Y:S04]  /*523f0*/  LDL.LU R19, [R1+0x24c] ;  /* 0x00024c0001137983 */ /* 0x000ea80000300800 */
[----:B------:R-:W2:Y:S01]  /*52400*/  LDL.LU.64 R26, [R1+0xbc8] ;  /* 0x000bc800011a7983 */ /* 0x000ea20000300a00 */
[----:B0-----:R-:W-:-:S02]  /*52410*/  ISETP.LT.AND P4, PT, R14, UR12, !P2 ;  /* 0x0000000c0e007c0c */ /* 0x001fc4000d781270 */
[----:B------:R-:W-:Y:S02]  /*52420*/  ISETP.LT.AND P2, PT, R13, UR11, !P2 ;  /* 0x0000000b0d007c0c */ /* 0x000fe4000d741270 */
[C---:B------:R-:W-:Y:S01]  /*52430*/  PRMT R5, R7.reuse, 0x7770, RZ ;  /* 0x0000777007057816 */ /* 0x040fe200000000ff */
[----:B------:R-:W0:Y:S01]  /*52440*/  LDCU UR12, c[0x0][0x398] ;  /* 0x00007300ff0c77ac */ /* 0x000e220008000800 */
[----:B------:R-:W1:Y:S03]  /*52450*/  LDCU UR11, c[0x0][0x398] ;  /* 0x00007300ff0b77ac */ /* 0x000e660008000800 */
[----:B--2---:R2:W-:Y:S04]  /*52460*/  @P6 STG.E.U8 desc[UR28][R26.64], R5 ;  /* 0x000000051a006986 */ /* 0x0045e8000c10111c */
[----:B------:R0:W-:Y:S01]  /*52470*/  @P5 STG.E.U8 desc[UR28][R24.64], R6 ;  /* 0x0000000618005986 */ /* 0x0001e2000c10111c */
[----:B--2---:R-:W-:-:S02]  /*52480*/  PRMT R5, R7, 0x7772, RZ ;  /* 0x0000777207057816 */ /* 0x004fc400000000ff */
[----:B0-----:R-:W-:Y:S01]  /*52490*/  PRMT R6, R7, 0x7773, RZ ;  /* 0x0000777307067816 */ /* 0x001fe200000000ff */
[----:B------:R-:W2:Y:S04]  /*524a0*/  LDL.LU.64 R26, [R1+0xc18] ;  /* 0x000c1800011a7983 */ /* 0x000ea80000300a00 */
[----:B------:R-:W2:Y:S04]  /*524b0*/  LDL.LU.64 R24, [R1+0xc10] ;  /* 0x000c100001187983 */ /* 0x000ea80000300a00 */
[----:B------:R0:W-:Y:S04]  /*524c0*/  @P4 STG.E.U8 desc[UR28][R10.64], R5 ;  /* 0x000000050a004986 */ /* 0x0001e8000c10111c */
[----:B----4-:R4:W-:Y:S04]  /*524d0*/  @P2 STG.E.U8 desc[UR28][R8.64], R6 ;  /* 0x0000000608002986 */ /* 0x0109e8000c10111c */
[----:B0-----:R-:W2:Y:S04]  /*524e0*/  LDL.LU R11, [R1+0x1608] ;  /* 0x00160800010b7983 */ /* 0x001ea80000300800 */
[----:B----4-:R-:W4:Y:S04]  /*524f0*/  LDL.LU.64 R8, [R1+0x1600] ;  /* 0x0016000001087983 */ /* 0x010f280000300a00 */
[----:B------:R-:W2:Y:S01]  /*52500*/  LDL.LU.64 R6, [R1+0xbd8] ;  /* 0x000bd80001067983 */ /* 0x000ea20000300a00 */
[----:B------:R-:W-:-:S02]  /*52510*/  ISETP.LT.AND P5, PT, R21, UR13, !P3 ;  /* 0x0000000d15007c0c */ /* 0x000fc4000dfa1270 */
[----:B---3--:R-:W-:Y:S02]  /*52520*/  ISETP.LT.AND P6, PT, R23, UR9, !P3 ;  /* 0x0000000917007c0c */ /* 0x008fe4000dfc1270 */
[----:B------:R-:W-:Y:S01]  /*52530*/  ISETP.LT.AND P2, PT, R22, UR12, !P3 ;  /* 0x0000000c16007c0c */ /* 0x000fe2000df41270 */
[----:B------:R-:W0:Y:S01]  /*52540*/  LDCU UR13, c[0x0][0x398] ;  /* 0x00007300ff0d77ac */ /* 0x000e220008000800 */
[----:B------:R-:W3:Y:S01]  /*52550*/  LDCU UR12, c[0x0][0x398] ;  /* 0x00007300ff0c77ac */ /* 0x000ee20008000800 */
[----:B------:R-:W0:Y:S06]  /*52560*/  LDCU UR9, c[0x0][0x39c] ;  /* 0x00007380ff0977ac */ /* 0x000e2c0008000800 */
[----:B--2---:R-:W-:Y:S04]  /*52570*/  @P5 STG.E.U8 desc[UR28][R6.64], R0 ;  /* 0x0000000006005986 */ /* 0x004fe8000c10111c */
[----:B----4-:R2:W-:Y:S01]  /*52580*/  @P6 STG.E.U8 desc[UR28][R8.64], R2 ;  /* 0x0000000208006986 */ /* 0x0105e2000c10111c */
[----:B------:R-:W-:Y:S01]  /*52590*/  ISETP.LT.AND P4, PT, R11, UR10, !P3 ;  /* 0x0000000a0b007c0c */ /* 0x000fe2000df81270 */
[----:B------:R-:W4:Y:S02]  /*525a0*/  LDCU UR10, c[0x0][0x398] ;  /* 0x00007300ff0a77ac */ /* 0x000f240008000800 */
[----:B--2---:R-:W2:Y:S04]  /*525b0*/  LDL.LU.64 R8, [R1+0xc30] ;  /* 0x000c300001087983 */ /* 0x004ea80000300a00 */
[----:B------:R-:W2:Y:S06]  /*525c0*/  LDL.LU R7, [R1+0x23c] ;  /* 0x00023c0001077983 */ /* 0x000eac0000300800 */
[----:B------:R0:W-:Y:S04]  /*525d0*/  @P4 STG.E.U8 desc[UR28][R28.64], R3 ;  /* 0x000000031c004986 */ /* 0x0001e8000c10111c */
[----:B------:R1:W-:Y:S04]  /*525e0*/  @P2 STG.E.U8 desc[UR28][R16.64], R4 ;  /* 0x0000000410002986 */ /* 0x0003e8000c10111c */
[----:B0-----:R-:W2:Y:S04]  /*525f0*/  LDL.LU.64 R28, [R1+0x15f8] ;  /* 0x0015f800011c7983 */ /* 0x001ea80000300a00 */
[----:B-1----:R-:W2:Y:S01]  /*52600*/  LDL.LU.64 R4, [R1+0xc28] ;  /* 0x000c280001047983 */ /* 0x002ea20000300a00 */
[----:B------:R-:W-:Y:S01]  /*52610*/  ISETP.LT.AND P5, PT, R12, UR11, !P3 ;  /* 0x0000000b0c007c0c */ /* 0x000fe2000dfa1270 */
[----:B------:R-:W-:Y:S01]  /*52620*/  VIADD R0, R18, 0x2f ;  /* 0x0000002f12007836 */ /* 0x000fe20000000000 */
[----:B------:R-:W-:Y:S01]  /*52630*/  ISETP.LT.AND P6, PT, R15, UR13, !P3 ;  /* 0x0000000d0f007c0c */ /* 0x000fe2000dfc1270 */
[----:B------:R-:W2:Y:S01]  /*52640*/  LDL.LU.64 R16, [R1+0xc20] ;  /* 0x000c200001107983 */ /* 0x000ea20000300a00 */
[----:B------:R-:W0:Y:S01]  /*52650*/  LDCU UR11, c[0x0][0x398] ;  /* 0x00007300ff0b77ac */ /* 0x000e220008000800 */
[----:B----4-:R-:W-:-:S02]  /*52660*/  ISETP.LT.AND P2, PT, R14, UR10, !P3 ;  /* 0x0000000a0e007c0c */ /* 0x010fc4000df41270 */
[----:B------:R-:W-:Y:S02]  /*52670*/  ISETP.GE.AND P4, PT, R0, UR4, PT ;  /* 0x0000000400007c0c */ /* 0x000fe4000bf86270 */
[C---:B------:R-:W-:Y:S02]  /*52680*/  PRMT R0, R19.reuse, 0x7770, RZ ;  /* 0x0000777013007816 */ /* 0x040fe400000000ff */
[----:B------:R-:W-:Y:S01]  /*52690*/  PRMT R2, R19, 0x7771, RZ ;  /* 0x0000777113027816 */ /* 0x000fe200000000ff */
[----:B------:R-:W1:Y:S01]  /*526a0*/  LDCU UR13, c[0x0][0x398] ;  /* 0x00007300ff0d77ac */ /* 0x000e620008000800 */
[----:B---3--:R-:W-:Y:S01]  /*526b0*/  ISETP.LT.AND P3, PT, R13, UR12, !P3 ;  /* 0x0000000c0d007c0c */ /* 0x008fe2000df61270 */
[----:B------:R-:W3:Y:S01]  /*526c0*/  LDCU UR4, c[0x0][0x398] ;  /* 0x00007300ff0477ac */ /* 0x000ee20008000800 */
[----:B------:R-:W4:Y:S01]  /*526d0*/  LDCU UR10, c[0x0][0x398] ;  /* 0x00007300ff0a77ac */ /* 0x000f220008000800 */
[----:B------:R0:W-:Y:S04]  /*526e0*/  @P5 STG.E.U8 desc[UR28][R26.64], R0 ;  /* 0x000000001a005986 */ /* 0x0001e8000c10111c */
[----:B------:R1:W-:Y:S01]  /*526f0*/  @P6 STG.E.U8 desc[UR28][R24.64], R2 ;  /* 0x0000000218006986 */ /* 0x0003e2000c10111c */
[----:B------:R-:W2:Y:S03]  /*52700*/  LDCU UR12, c[0x0][0x398] ;  /* 0x00007300ff0c77ac */ /* 0x000ea60008000800 */
[----:B0-----:R-:W4:Y:S01]  /*52710*/  LDL.LU.64 R26, [R1+0xc40] ;  /* 0x000c4000011a7983 */ /* 0x001f220000300a00 */
[----:B------:R-:W-:-:S03]  /*52720*/  PRMT R0, R19, 0x7772, RZ ;  /* 0x0000777213007816 */ /* 0x000fc600000000ff */
[----:B-1----:R-:W4:Y:S04]  /*52730*/  LDL.LU.64 R24, [R1+0xc38] ;  /* 0x000c380001187983 */ /* 0x002f280000300a00 */
[----:B------:R-:W-:Y:S04]  /*52740*/  STL [R1+0x15e8], R18 ;  /* 0x0015e81201007387 */ /* 0x000fe80000100800 */
[----:B------:R-:W-:Y:S01]  /*52750*/  STL [R1+0x15f0], R21 ;  /* 0x0015f01501007387 */ /* 0x000fe20000100800 */
[----:B------:R-:W-:Y:S01]  /*52760*/  ISETP.LT.AND P6, PT, R21, UR11, !P4 ;  /* 0x0000000b15007c0c */ /* 0x000fe2000e7c1270 */
[----:B------:R-:W-:Y:S01]  /*52770*/  VIADD R2, R18, 0x30 ;  /* 0x0000003012027836 */ /* 0x000fe20000000000 */
[----:B------:R-:W0:Y:S04]  /*52780*/  LDCU UR11, c[0x0][0x398] ;  /* 0x00007300ff0b77ac */ /* 0x000e280008000800 */
[----:B------:R-:W-:-:S02]  /*52790*/  ISETP.GE.AND P5, PT, R2, UR5, PT ;  /* 0x0000000502007c0c */ /* 0x000fc4000bfa6270 */
[----:B------:R-:W-:Y:S01]  /*527a0*/  PRMT R2, R19, 0x7773, RZ ;  /* 0x0000777313027816 */ /* 0x000fe200000000ff */
[----:B------:R-:W1:Y:S01]  /*527b0*/  LDCU UR5, c[0x0][0x398] ;  /* 0x00007300ff0577ac */ /* 0x000e620008000800 */
[----:B--2---:R2:W-:Y:S04]  /*527c0*/  @P2 STG.E.U8 desc[UR28][R8.64], R0 ;  /* 0x0000000008002986 */ /* 0x0045e8000c10111c */
[----:B--2---:R-:W2:Y:S04]  /*527d0*/  LDL.LU R8, [R1+0x25c] ;  /* 0x00025c0001087983 */ /* 0x004ea80000300800 */
[----:B------:R-:W2:Y:S04]  /*527e0*/  LDL.LU.64 R20, [R1+0xc60] ;  /* 0x000c600001147983 */ /* 0x000ea80000300a00 */
[----:B------:R-:W-:Y:S01]  /*527f0*/  @P3 STG.E.U8 desc[UR28][R4.64], R2 ;  /* 0x0000000204003986 */ /* 0x000fe2000c10111c */
[----:B------:R-:W-:-:S03]  /*52800*/  ISETP.LT.AND P3, PT, R11, UR13, !P4 ;  /* 0x0000000d0b007c0c */ /* 0x000fc6000e761270 */
[----:B------:R0:W-:Y:S01]  /*52810*/  STL [R1+0x15ec], R11 ;  /* 0x0015ec0b01007387 */ /* 0x0001e20000100800 */
[----:B---3--:R-:W-:Y:S02]  /*52820*/  ISETP.LT.AND P2, PT, R23, UR4, !P4 ;  /* 0x0000000417007c0c */ /* 0x008fe4000e741270 */
[C---:B------:R-:W-:Y:S02]  /*52830*/  PRMT R0, R7.reuse, 0x7770, RZ ;  /* 0x0000777007007816 */ /* 0x040fe400000000ff */
[----:B------:R-:W-:Y:S01]  /*52840*/  PRMT R3, R7, 0x7773, RZ ;  /* 0x0000777307037816 */ /* 0x000fe200000000ff */
[----:B------:R-:W3:Y:S01]  /*52850*/  LDCU UR4, c[0x0][0x398] ;  /* 0x00007300ff0477ac */ /* 0x000ee20008000800 */
[----:B------:R-:W1:Y:S01]  /*52860*/  LDCU UR13, c[0x0][0x398] ;  /* 0x00007300ff0d77ac */ /* 0x000e620008000800 */
[----:B0-----:R-:W3:Y:S04]  /*52870*/  LDL.LU.64 R10, [R1+0xc58] ;  /* 0x000c5800010a7983 */ /* 0x001ee80000300a00 */
[----:B------:R0:W-:Y:S01]  /*52880*/  @P6 STG.E.U8 desc[UR28][R16.64], R0 ;  /* 0x0000000010006986 */ /* 0x0001e2000c10111c */
[----:B----4-:R-:W-:-:S02]  /*52890*/  ISETP.LT.AND P6, PT, R22, UR10, !P4 ;  /* 0x0000000a16007c0c */ /* 0x010fc4000e7c1270 */
[C---:B------:R-:W-:Y:S01]  /*528a0*/  PRMT R2, R7.reuse, 0x7772, RZ ;  /* 0x0000777207027816 */ /* 0x040fe200000000ff */
[----:B------:R-:W4:Y:S01]  /*528b0*/  LDL.LU.64 R18, [R1+0xc50] ;  /* 0x000c500001127983 */ /* 0x000f220000300a00 */
[----:B------:R-:W1:Y:S01]  /*528c0*/  LDCU UR10, c[0x0][0x398] ;  /* 0x00007300ff0a77ac */ /* 0x000e620008000800 */
[----:B0-----:R-:W-:Y:S02]  /*528d0*/  PRMT R0, R7, 0x7771, RZ ;  /* 0x0000777107007816 */ /* 0x001fe400000000ff */
[----:B------:R-:W4:Y:S04]  /*528e0*/  LDL.LU.64 R16, [R1+0xc48] ;  /* 0x000c480001107983 */ /* 0x000f280000300a00 */
[----:B------:R-:W4:Y:S04]  /*528f0*/  LDL.LU R9, [R1+0x260] ;  /* 0x0002600001097983 */ /* 0x000f280000300800 */
[----:B------:R-:W4:Y:S04]  /*52900*/  LDL.LU.64 R6, [R1+0xc68] ;  /* 0x000c680001067983 */ /* 0x000f280000300a00 */
[----:B------:R0:W-:Y:S01]  /*52910*/  @P2 STG.E.U8 desc[UR28][R26.64], R0 ;  /* 0x000000001a002986 */ /* 0x0001e2000c10111c */
[----:B------:R-:W-:-:S03]  /*52920*/  ISETP.LT.AND P2, PT, R12, UR12, !P4 ;  /* 0x0000000c0c007c0c */ /* 0x000fc6000e741270 */
[----:B------:R0:W-:Y:S04]  /*52930*/  @P3 STG.E.U8 desc[UR28][R24.64], R2 ;  /* 0x0000000218003986 */ /* 0x0001e8000c10111c */
[----:B------:R0:W-:Y:S01]  /*52940*/  @P6 STG.E.U8 desc[UR28][R28.64], R3 ;  /* 0x000000031c006986 */ /* 0x0001e2000c10111c */
[----:B-1----:R-:W-:Y:S01]  /*52950*/  ISETP.LT.AND P3, PT, R15, UR5, !P4 ;  /* 0x000000050f007c0c */ /* 0x002fe2000e761270 */
[----:B------:R-:W1:Y:S02]  /*52960*/  LDCU UR12, c[0x0][0x398] ;  /* 0x00007300ff0c77ac */ /* 0x000e640008000800 */
[----:B0-----:R-:W4:Y:S04]  /*52970*/  LDL.LU.64 R26, [R1+0xc80] ;  /* 0x000c8000011a7983 */ /* 0x001f280000300a00 */
[----:B------:R-:W4:Y:S04]  /*52980*/  LDL.LU.64 R24, [R1+0xc78] ;  /* 0x000c780001187983 */ /* 0x000f280000300a00 */
[----:B------:R-:W4:Y:S01]  /*52990*/  LDL.LU.64 R28, [R1+0xc70] ;  /* 0x000c7000011c7983 */ /* 0x000f220000300a00 */
[----:B--2---:R-:W-:-:S02]  /*529a0*/  PRMT R0, R8, 0x7770, RZ ;  /* 0x0000777008007816 */ /* 0x004fc400000000ff */
[----:B------:R-:W-:Y:S02]  /*529b0*/  PRMT R2, R8, 0x7771, RZ ;  /* 0x0000777108027816 */ /* 0x000fe400000000ff */
[----:B------:R-:W-:Y:S02]  /*529c0*/  ISETP.LT.AND P6, PT, R14, UR11, !P4 ;  /* 0x0000000b0e007c0c */ /* 0x000fe4000e7c1270 */
[C---:B------:R-:W-:Y:S02]  /*529d0*/  PRMT R3, R8.reuse, 0x7772, RZ ;  /* 0x0000777208037816 */ /* 0x040fe400000000ff */
[----:B------:R-:W-:Y:S01]  /*529e0*/  PRMT R4, R8, 0x7773, RZ ;  /* 0x0000777308047816 */ /* 0x000fe200000000ff */
[----:B------:R0:W-:Y:S01]  /*529f0*/  @P2 STG.E.U8 desc[UR28][R20.64], R0 ;  /* 0x0000000014002986 */ /* 0x0001e2000c10111c */
[----:B------:R-:W2:Y:S01]  /*52a00*/  LDCU UR5, c[0x0][0x398] ;  /* 0x00007300ff0577ac */ /* 0x000ea20008000800 */
[----:B------:R-:W1:Y:S02]  /*52a10*/  LDCU UR11, c[0x0][0x398] ;  /* 0x00007300ff0b77ac */ /* 0x000e640008000800 */
[----:B0-----:R-:W2:Y:S04]  /*52a20*/  LDL.LU R21, [R1+0x15f0] ;  /* 0x0015f00001157983 */ /* 0x001ea80000300800 */
[----:B------:R-:W2:Y:S04]  /*52a30*/  LDL.LU R20, [R1+0x210] ;  /* 0x0002100001147983 */ /* 0x000ea80000300800 */
[----:B---3--:R0:W-:Y:S04]  /*52a40*/  @P3 STG.E.U8 desc[UR28][R10.64], R2 ;  /* 0x000000020a003986 */ /* 0x0081e8000c10111c */
[----:B0-----:R-:W1:Y:S01]  /*52a50*/  LDL.LU R11, [R1+0x15ec] ;  /* 0x0015ec00010b7983 */ /* 0x001e620000300800 */
[----:B------:R-:W-:-:S03]  /*52a60*/  ISETP.LT.AND P4, PT, R13, UR4, !P4 ;  /* 0x000000040d007c0c */ /* 0x000fc6000e781270 */
[----:B----4-:R0:W-:Y:S01]  /*52a70*/  @P6 STG.E.U8 desc[UR28][R18.64], R3 ;  /* 0x0000000312006986 */ /* 0x0101e2000c10111c */
[----:B------:R-:W-:Y:S02]  /*52a80*/  ISETP.LT.AND P2, PT, R23, UR13, !P5 ;  /* 0x0000000d17007c0c */ /* 0x000fe4000ef41270 */
[C---:B------:R-:W-:Y:S02]  /*52a90*/  PRMT R0, R9.reuse, 0x7770, RZ ;  /* 0x0000777009007816 */ /* 0x040fe400000000ff */
[----:B------:R-:W-:Y:S01]  /*52aa0*/  PRMT R2, R9, 0x7771, RZ ;  /* 0x0000777109027816 */ /* 0x000fe200000000ff */
[----:B------:R-:W3:Y:S01]  /*52ab0*/  LDCU UR4, c[0x0][0x398] ;  /* 0x00007300ff0477ac */ /* 0x000ee20008000800 */
[----:B------:R-:W4:Y:S01]  /*52ac0*/  LDCU UR13, c[0x0][0x398] ;  /* 0x00007300ff0d77ac */ /* 0x000f220008000800 */
[----:B0-----:R-:W3:Y:S04]  /*52ad0*/  LDL.LU R18, [R1+0x15e8] ;  /* 0x0015e80001127983 */ /* 0x001ee80000300800 */
[----:B------:R0:W-:Y:S04]  /*52ae0*/  @P4 STG.E.U8 desc[UR28][R16.64], R4 ;  /* 0x0000000410004986 */ /* 0x0001e8000c10111c */
[----:B0-----:R-:W4:Y:S04]  /*52af0*/  LDL.LU.64 R4, [R1+0xc88] ;  /* 0x000c880001047983 */ /* 0x001f280000300a00 */
[----:B------:R-:W4:Y:S01]  /*52b00*/  LDL.LU.64 R16, [R1+0xc98] ;  /* 0x000c980001107983 */ /* 0x000f220000300a00 */
[----:B--2---:R-:W-:Y:S01]  /*52b10*/  ISETP.LT.AND P3, PT, R21, UR10, !P5 ;  /* 0x0000000a15007c0c */ /* 0x004fe2000ef61270 */
[----:B------:R-:W0:-:S12]  /*52b20*/  LDCU UR10, c[0x0][0x398] ;  /* 0x00007300ff0a77ac */ /* 0x000e180008000800 */
[----:B------:R2:W-:Y:S01]  /*52b30*/  @P3 STG.E.U8 desc[UR28][R28.64], R0 ;  /* 0x000000001c003986 */ /* 0x0005e2000c10111c */
[----:B-1----:R-:W-:-:S03]  /*52b40*/  ISETP.LT.AND P6, PT, R11, UR12, !P5 ;  /* 0x0000000c0b007c0c */ /* 0x002fc6000efc1270 */
[----:B------:R1:W-:Y:S04]  /*52b50*/  @P2 STG.E.U8 desc[UR28][R6.64], R2 ;  /* 0x0000000206002986 */ /* 0x0003e8000c10111c */
[----:B--2---:R-:W2:Y:S04]  /*52b60*/  LDL.LU.64 R28, [R1+0xc90] ;  /* 0x000c9000011c7983 */ /* 0x004ea80000300a00 */
[----:B------:R-:W2:Y:S01]  /*52b70*/  LDL.LU R10, [R1+0xf0] ;  /* 0x0000f000010a7983 */ /* 0x000ea20000300800 */
[----:B------:R-:W-:-:S03]  /*52b80*/  PRMT R0, R9, 0x7772, RZ ;  /* 0x0000777209007816 */ /* 0x000fc600000000ff */
[----:B-1----:R-:W2:Y:S01]  /*52b90*/  LDL.LU.64 R6, [R1+0xca8] ;  /* 0x000ca80001067983 */ /* 0x002ea20000300a00 */
[----:B------:R-:W-:Y:S02]  /*52ba0*/  PRMT R2, R9, 0x7773, RZ ;  /* 0x0000777309027816 */ /* 0x000fe400000000ff */
[----:B------:R-:W-:Y:S01]  /*52bb0*/  ISETP.LT.AND P4, PT, R22, UR5, !P5 ;  /* 0x0000000516007c0c */ /* 0x000fe2000ef81270 */
[----:B------:R-:W2:Y:S04]  /*52bc0*/  LDL.LU.64 R8, [R1+0xca0] ;  /* 0x000ca00001087983 */ /* 0x000ea80000300a00 */
[----:B------:R1:W-:Y:S01]  /*52bd0*/  @P6 STG.E.U8 desc[UR28][R26.64], R0 ;  /* 0x000000001a006986 */ /* 0x0003e2000c10111c */
[----:B------:R-:W4:Y:S01]  /*52be0*/  LDCU UR5, c[0x0][0x398] ;  /* 0x00007300ff0577ac */ /* 0x000f220008000800 */
[----:B---3--:R-:W-:Y:S01]  /*52bf0*/  ISETP.LT.AND P3, PT, R12, UR4, !P5 ;  /* 0x000000040c007c0c */ /* 0x008fe2000ef61270 */
[----:B------:R-:W3:Y:S01]  /*52c00*/  LDCU UR12, c[0x0][0x398] ;  /* 0x00007300ff0c77ac */ /* 0x000ee20008000800 */
[----:B------:R-:W2:Y:S01]  /*52c10*/  LDCU UR4, c[0x0][0x398] ;  /* 0x00007300ff0477ac */ /* 0x000ea20008000800 */
[----:B-1----:R-:W2:Y:S04]  /*52c20*/  LDL.LU.64 R26, [R1+0xcb8] ;  /* 0x000cb800011a7983 */ /* 0x002ea80000300a00 */
[----:B------:R1:W-:Y:S01]  /*52c30*/  @P4 STG.E.U8 desc[UR28][R24.64], R2 ;  /* 0x0000000218004986 */ /* 0x0003e2000c10111c */
[----:B0-----:R-:W-:-:S02]  /*52c40*/  ISETP.LT.AND P4, PT, R15, UR10, !P5 ;  /* 0x0000000a0f007c0c */ /* 0x001fc4000ef81270 */
[----:B------:R-:W-:Y:S01]  /*52c50*/  ISETP.LT.AND P6, PT, R14, UR11, !P5 ;  /* 0x0000000b0e007c0c */ /* 0x000fe2000efc1270 */
[----:B------:R-:W-:Y:S01]  /*52c60*/  VIADD R0, R18, 0x31 ;  /* 0x0000003112007836 */ /* 0x000fe20000000000 */
[----:B------:R-:W0:Y:S01]  /*52c70*/  LDCU UR10, c[0x0][0x398] ;  /* 0x00007300ff0a77ac */ /* 0x000e220008000800 */
[----:B------:R-:W0:Y:S01]  /*52c80*/  LDCU UR11, c[0x0][0x398] ;  /* 0x00007300ff0b77ac */ /* 0x000e220008000800 */
[----:B----4-:R-:W-:Y:S01]  /*52c90*/  ISETP.LT.AND P5, PT, R13, UR5, !P5 ;  /* 0x000000050d007c0c */ /* 0x010fe2000efa1270 */
[----:B------:R-:W4:Y:S01]  /*52ca0*/  LDCU UR5, c[0x0][0x398] ;  /* 0x00007300ff0577ac */ /* 0x000f220008000800 */
[----:B------:R-:W-:Y:S02]  /*52cb0*/  ISETP.GE.AND P2, PT, R0, UR6, PT ;  /* 0x0000000600007c0c */ /* 0x000fe4000bf46270 */
[C---:B-1----:R-:W-:Y:S02]  /*52cc0*/  PRMT R2, R20.reuse, 0x7770, RZ ;  /* 0x0000777014027816 */ /* 0x042fe400000000ff */
[----:B------:R-:W-:Y:S01]  /*52cd0*/  PRMT R0, R20, 0x7771, RZ ;  /* 0x0000777114007816 */ /* 0x000fe200000000ff */
[----:B------:R-:W4:Y:S04]  /*52ce0*/  LDL.LU.64 R24, [R1+0xcb0] ;  /* 0x000cb00001187983 */ /* 0x000f280000300a00 */
[----:B------:R1:W-:Y:S04]  /*52cf0*/  @P3 STG.E.U8 desc[UR28][R4.64], R2 ;  /* 0x0000000204003986 */ /* 0x0003e8000c10111c */
[----:B------:R0:W-:Y:S01]  /*52d00*/  @P4 STG.E.U8 desc[UR28][R16.64], R0 ;  /* 0x0000000010004986 */ /* 0x0001e2000c10111c */
[----:B---3--:R-:W-:-:S03]  /*52d10*/  ISETP.LT.AND P3, PT, R21, UR12, !P2 ;  /* 0x0000000c15007c0c */ /* 0x008fc6000d761270 */
[----:B------:R-:W3:Y:S01]  /*52d20*/  LDL.LU R19, [R1+0x100] ;  /* 0x0001000001137983 */ /* 0x000ee20000300800 */
[----:B------:R-:W2:Y:S01]  /*52d30*/  LDCU UR6, c[0x0][0x398] ;  /* 0x00007300ff0677ac */ /* 0x000ea20008000800 */
[C---:B-1----:R-:W-:Y:S02]  /*52d40*/  PRMT R2, R20.reuse, 0x7772, RZ ;  /* 0x0000777214027816 */ /* 0x042fe400000000ff */
[----:B0-----:R-:W-:Y:S01]  /*52d50*/  PRMT R0, R20, 0x7773, RZ ;  /* 0x0000777314007816 */ /* 0x001fe200000000ff */
[----:B------:R-:W3:Y:S04]  /*52d60*/  LDL.LU.64 R16, [R1+0xcc8] ;  /* 0x000cc80001107983 */ /* 0x000ee80000300a00 */
[----:B------:R-:W3:Y:S01]  /*52d70*/  LDL.LU.64 R4, [R1+0xcc0] ;  /* 0x000cc00001047983 */ /* 0x000ee20000300a00 */
[----:B------:R-:W-:Y:S01]  /*52d80*/  ISETP.LT.AND P4, PT, R11, UR13, !P2 ;  /* 0x0000000d0b007c0c */ /* 0x000fe2000d781270 */
[----:B------:R-:W0:Y:S02]  /*52d90*/  LDCU UR12, c[0x0][0x398] ;  /* 0x00007300ff0c77ac */ /* 0x000e240008000800 */
[----:B--2---:R1:W-:Y:S01]  /*52da0*/  @P6 STG.E.U8 desc[UR28][R28.64], R2 ;  /* 0x000000021c006986 */ /* 0x0043e2000c10111c */
[----:B------:R-:W-:-:S03]  /*52db0*/  ISETP.LT.AND P6, PT, R23, UR4, !P2 ;  /* 0x0000000417007c0c */ /* 0x000fc6000d7c1270 */
[----:B------:R2:W-:Y:S01]  /*52dc0*/  @P5 STG.E.U8 desc[UR28][R6.64], R0 ;  /* 0x0000000006005986 */ /* 0x0005e2000c10111c */
[----:B------:R-:W0:Y:S01]  /*52dd0*/  LDCU UR4, c[0x0][0x398] ;  /* 0x00007300ff0477ac */ /* 0x000e220008000800 */
[C---:B-1----:R-:W-:Y:S02]  /*52de0*/  PRMT R2, R10.reuse, 0x7770, RZ ;  /* 0x000077700a027816 */ /* 0x042fe400000000ff */
[----:B--2---:R-:W-:Y:S01]  /*52df0*/  PRMT R0, R10, 0x7771, RZ ;  /* 0x000077710a007816 */ /* 0x004fe200000000ff */
[----:B------:R-:W2:Y:S04]  /*52e00*/  LDL.LU.64 R6, [R1+0xcd8] ;  /* 0x000cd80001067983 */ /* 0x000ea80000300a00 */
[----:B------:R1:W-:Y:S04]  /*52e10*/  @P3 STG.E.U8 desc[UR28][R8.64], R2 ;  /* 0x0000000208003986 */ /* 0x0003e8000c10111c */
[----:B------:R-:W2:Y:S04]  /*52e20*/  LDL.LU.64 R28, [R1+0xcd0] ;  /* 0x000cd000011c7983 */ /* 0x000ea80000300a00 */
[----:B------:R0:W-:Y:S04]  /*52e30*/  @P6 STG.E.U8 desc[UR28][R26.64], R0 ;  /* 0x000000001a006986 */ /* 0x0001e8000c10111c */
[----:B-1----:R-:W2:Y:S04]  /*52e40*/  LDL.LU R9, [R1+0x264] ;  /* 0x0002640001097983 */ /* 0x002ea80000300800 */
[----:B0-----:R-:W2:Y:S01]  /*52e50*/  LDL.LU.64 R26, [R1+0xce0] ;  /* 0x000ce000011a7983 */ /* 0x001ea20000300a00 */
[----:B------:R-:W-:-:S02]  /*52e60*/  ISETP.LT.AND P3, PT, R22, UR10, !P2 ;  /* 0x0000000a16007c0c */ /* 0x000fc4000d761270 */
[----:B------:R-:W-:Y:S02]  /*52e70*/  PRMT R2, R10, 0x7772, RZ ;  /* 0x000077720a027816 */ /* 0x000fe400000000ff */
[----:B------:R-:W-:Y:S01]  /*52e80*/  ISETP.LT.AND P5, PT, R12, UR6, !P2 ;  /* 0x000000060c007c0c */ /* 0x000fe2000d7a1270 */
[----:B------:R-:W-:Y:S01]  /*52e90*/  VIADD R0, R18, 0x32 ;  /* 0x0000003212007836 */ /* 0x000fe20000000000 */
[----:B------:R-:W-:Y:S01]  /*52ea0*/  ISETP.LT.AND P6, PT, R14, UR4, !P2 ;  /* 0x000000040e007c0c */ /* 0x000fe2000d7c1270 */
[----:B------:R-:W0:Y:S01]  /*52eb0*/  LDCU UR10, c[0x0][0x398] ;  /* 0x00007300ff0a77ac */ /* 0x000e220008000800 */
[----:B----4-:R-:W-:Y:S01]  /*52ec0*/  @P4 STG.E.U8 desc[UR28][R24.64], R2 ;  /* 0x0000000218004986 */ /* 0x010fe2000c10111c */
[----:B------:R-:W-:Y:S02]  /*52ed0*/  ISETP.LT.AND P4, PT, R15, UR5, !P2 ;  /* 0x000000050f007c0c */ /* 0x000fe4000d781270 */
[----:B------:R-:W-:Y:S02]  /*52ee0*/  ISETP.LT.AND P2, PT, R13, UR11, !P2 ;  /* 0x0000000b0d007c0c */ /* 0x000fe4000d741270 */
[----:B---3--:R-:W-:Y:S01]  /*52ef0*/  PRMT R3, R19, 0x7770, RZ ;  /* 0x0000777013037816 */ /* 0x008fe200000000ff */
[----:B------:R-:W1:Y:S01]  /*52f00*/  LDCU UR6, c[0x0][0x398] ;  /* 0x00007300ff0677ac */ /* 0x000e620008000800 */
[----:B------:R-:W3:Y:S01]  /*52f10*/  LDCU UR4, c[0x0][0x398] ;  /* 0x00007300ff0477ac */ /* 0x000ee20008000800 */
[----:B------:R-:W4:Y:S01]  /*52f20*/  LDCU UR5, c[0x0][0x398] ;  /* 0x00007300ff0577ac */ /* 0x000f220008000800 */
[----:B------:R-:W0:Y:S01]  /*52f30*/  LDCU UR11, c[0x0][0x398] ;  /* 0x00007300ff0b77ac */ /* 0x000e220008000800 */
[----:B--2---:R2:W-:Y:S04]  /*52f40*/  STL.64 [R1+0x15e0], R26 ;  /* 0x0015e01a01007387 */ /* 0x0045e80000100a00 */
[----:B--2---:R-:W2:Y:S01]  /*52f50*/  LDL.LU.64 R26, [R1+0xce8] ;  /* 0x000ce800011a7983 */ /* 0x004ea20000300a00 */
[----:B------:R-:W-:-:S05]  /*52f60*/  PRMT R2, R10, 0x7773, RZ ;  /* 0x000077730a027816 */ /* 0x000fca00000000ff */
[----:B------:R0:W-:Y:S01]  /*52f70*/  @P3 STG.E.U8 desc[UR28][R16.64], R2 ;  /* 0x0000000210003986 */ /* 0x0001e2000c10111c */
[----:B------:R-:W-:Y:S02]  /*52f80*/  ISETP.GE.AND P3, PT, R0, UR7, PT ;  /* 0x0000000700007c0c */ /* 0x000fe4000bf66270 */
[----:B------:R-:W-:Y:S01]  /*52f90*/  PRMT R0, R19, 0x7771, RZ ;  /* 0x0000777113007816 */ /* 0x000fe200000000ff */
[----:B------:R-:W-:Y:S01]  /*52fa0*/  @P5 STG.E.U8 desc[UR28][R4.64], R3 ;  /* 0x0000000304005986 */ /* 0x000fe2000c10111c */
[----:B------:R-:W1:Y:S01]  /*52fb0*/  LDCU UR7, c[0x0][0x398] ;  /* 0x00007300ff0777ac */ /* 0x000e620008000800 */
[----:B------:R-:W-:Y:S01]  /*52fc0*/  ISETP.LT.AND P5, PT, R21, UR12, !P3 ;  /* 0x0000000c15007c0c */ /* 0x000fe2000dfa1270 */
[----:B------:R-:W1:Y:S01]  /*52fd0*/  LDCU UR12, c[0x0][0x398] ;  /* 0x00007300ff0c77ac */ /* 0x000e620008000800 */
[----:B------:R3:W-:Y:S04]  /*52fe0*/  @P4 STG.E.U8 desc[UR28][R6.64], R0 ;  /* 0x0000000006004986 */ /* 0x0007e8000c10111c */
[----:B0-----:R-:W4:Y:S01]  /*52ff0*/  LDL.LU.64 R16, [R1+0xcf8] ;  /* 0x000cf80001107983 */ /* 0x001f220000300a00 */
[----:B------:R-:W-:-:S03]  /*53000*/  PRMT R2, R19, 0x7772, RZ ;  /* 0x0000777213027816 */ /* 0x000fc600000000ff */
[----:B------:R-:W4:Y:S04]  /*53010*/  LDL.LU.64 R24, [R1+0xcf0] ;  /* 0x000cf00001187983 */ /* 0x000f280000300a00 */
[----:B------:R0:W-:Y:S01]  /*53020*/  STL [R1+0x15d8], R21 ;  /* 0x0015d81501007387 */ /* 0x0001e20000100800 */
[----:B---3--:R-:W-:-:S03]  /*53030*/  PRMT R0, R19, 0x7773, RZ ;  /* 0x0000777313007816 */ /* 0x008fc600000000ff */
[----:B------:R3:W-:Y:S04]  /*53040*/  @P6 STG.E.U8 desc[UR28][R28.64], R2 ;  /* 0x000000021c006986 */ /* 0x0007e8000c10111c */
[----:B0-----:R-:W4:Y:S04]  /*53050*/  LDL.LU.64 R20, [R1+0xd00] ;  /* 0x000d000001147983 */ /* 0x001f280000300a00 */
[----:B------:R-:W4:Y:S04]  /*53060*/  LDL.LU R7, [R1+0x214] ;  /* 0x0002140001077983 */ /* 0x000f280000300800 */
[----:B------:R-:W4:Y:S04]  /*53070*/  LDL.LU.64 R4, [R1+0xd10] ;  /* 0x000d100001047983 */ /* 0x000f280000300a00 */
[----:B---3--:R-:W3:Y:S04]  /*53080*/  LDL.LU.64 R28, [R1+0xd08] ;  /* 0x000d0800011c7983 */ /* 0x008ee80000300a00 */
[----:B--2---:R0:W-:Y:S04]  /*53090*/  @P2 STG.E.U8 desc[UR28][R26.64], R0 ;  /* 0x000000001a002986 */ /* 0x0041e8000c10111c */
[----:B0-----:R-:W2:Y:S01]  /*530a0*/  LDL.LU.64 R26, [R1+0x15e0] ;  /* 0x0015e000011a7983 */ /* 0x001ea20000300a00 */
[----:B------:R-:W-:-:S02]  /*530b0*/  ISETP.LT.AND P6, PT, R23, UR10, !P3 ;  /* 0x0000000a17007c0c */ /* 0x000fc4000dfc1270 */
[----:B-1----:R-:W-:Y:S02]  /*530c0*/  ISETP.LT.AND P4, PT, R11, UR6, !P3 ;  /* 0x000000060b007c0c */ /* 0x002fe4000df81270 */
[C---:B------:R-:W-:Y:S02]  /*530d0*/  PRMT R2, R9.reuse, 0x7770, RZ ;  /* 0x0000777009027816 */ /* 0x040fe400000000ff */
[----:B------:R-:W-:Y:S01]  /*530e0*/  PRMT R0, R9, 0x7771, RZ ;  /* 0x0000777109007816 */ /* 0x000fe200000000ff */
[----:B------:R-:W0:Y:S01]  /*530f0*/  LDCU UR6, c[0x0][0x398] ;  /* 0x00007300ff0677ac */ /* 0x000e220008000800 */
[----:B------:R-:W1:Y:S01]  /*53100*/  LDCU UR10, c[0x0][0x398] ;  /* 0x00007300ff0a77ac */ /* 0x000e620008000800 */
[----:B--2---:R2:W-:Y:S01]  /*53110*/  @P5 STG.E.U8 desc[UR28][R26.64], R2 ;  /* 0x000000021a005986 */ /* 0x0045e2000c10111c */
[----:B------:R-:W-:-:S03]  /*53120*/  ISETP.LT.AND P5, PT, R22, UR4, !P3 ;  /* 0x0000000416007c0c */ /* 0x000fc6000dfa1270 */
[----:B----4-:R4:W-:Y:S01]  /*53130*/  @P6 STG.E.U8 desc[UR28][R16.64], R0 ;  /* 0x0000000010006986 */ /* 0x0109e2000c10111c */
[----:B------:R-:W0:Y:S01]  /*53140*/  LDCU UR4, c[0x0][0x398] ;  /* 0x00007300ff0477ac */ /* 0x000e220008000800 */
[C---:B--2---:R-:W-:Y:S02]  /*53150*/  PRMT R2, R9.reuse, 0x7772, RZ ;  /* 0x0000777209027816 */ /* 0x044fe400000000ff */
[----:B------:R-:W2:Y:S04]  /*53160*/  LDL.LU.64 R26, [R1+0xd20] ;  /* 0x000d2000011a7983 */ /* 0x000ea80000300a00 */
[----:B----4-:R-:W4:Y:S04]  /*53170*/  LDL.LU.64 R16, [R1+0xd18] ;  /* 0x000d180001107983 */ /* 0x010f280000300a00 */
[----:B------:R-:W4:Y:S04]  /*53180*/  LDL.LU R10, [R1+0xf4] ;  /* 0x0000f400010a7983 */ /* 0x000f280000300800 */
[----:B------:R0:W-:Y:S02]  /*53190*/  @P4 STG.E.U8 desc[UR28][R24.64], R2 ;  /* 0x0000000218004986 */ /* 0x0001e4000c10111c */
[----:B0-----:R-:W-:-:S02]  /*531a0*/  PRMT R2, R9, 0x7773, RZ ;  /* 0x0000777309027816 */ /* 0x001fc400000000ff */
[----:B------:R-:W4:Y:S04]  /*531b0*/  LDL.LU.64 R24, [R1+0xd30] ;  /* 0x000d300001187983 */ /* 0x000f280000300a00 */
[----:B------:R-:W4:Y:S04]  /*531c0*/  LDL.LU.64 R8, [R1+0xd28] ;  /* 0x000d280001087983 */ /* 0x000f280000300a00 */
[----:B------:R0:W-:Y:S01]  /*531d0*/  @P5 STG.E.U8 desc[UR28][R20.64], R2 ;  /* 0x0000000214005986 */ /* 0x0001e2000c10111c */
[----:B------:R-:W-:Y:S01]  /*531e0*/  ISETP.LT.AND P4, PT, R12, UR5, !P3 ;  /* 0x000000050c007c0c */ /* 0x000fe2000df81270 */
[----:B------:R-:W-:Y:S01]  /*531f0*/  VIADD R0, R18, 0x33 ;  /* 0x0000003312007836 */ /* 0x000fe20000000000 */
[----:B------:R-:W-:Y:S01]  /*53200*/  ISETP.LT.AND P6, PT, R15, UR7, !P3 ;  /* 0x000000070f007c0c */ /* 0x000fe2000dfc1270 */
[----:B------:R-:W1:Y:S01]  /*53210*/  LDCU UR5, c[0x0][0x398] ;  /* 0x00007300ff0577ac */ /* 0x000e620008000800 */
[----:B0-----:R-:W4:Y:S02]  /*53220*/  LDL.LU R21, [R1+0x15d8] ;  /* 0x0015d80001157983 */ /* 0x001f240000300800 */
[----:B------:R-:W-:-:S02]  /*53230*/  ISETP.GE.AND P2, PT, R0, UR8, PT ;  /* 0x0000000800007c0c */ /* 0x000fc4000bf46270 */
[C---:B------:R-:W-:Y:S02]  /*53240*/  PRMT R0, R7.reuse, 0x7770, RZ ;  /* 0x0000777007007816 */ /* 0x040fe400000000ff */
[----:B------:R-:W-:Y:S02]  /*53250*/  ISETP.LT.AND P5, PT, R14, UR6, !P3 ;  /* 0x000000060e007c0c */ /* 0x000fe4000dfa1270 */
[----:B------:R-:W-:Y:S01]  /*53260*/  PRMT R2, R7, 0x7771, RZ ;  /* 0x0000777107027816 */ /* 0x000fe200000000ff */
[----:B------:R-:W0:Y:S01]  /*53270*/  LDCU UR7, c[0x0][0x398] ;  /* 0x00007300ff0777ac */ /* 0x000e220008000800 */
[----:B------:R-:W0:Y:S01]  /*53280*/  LDCU UR8, c[0x0][0x398] ;  /* 0x00007300ff0877ac */ /* 0x000e220008000800 */
[----:B------:R1:W-:Y:S01]  /*53290*/  @P4 STG.E.U8 desc[UR28][R4.64], R0 ;  /* 0x0000000004004986 */ /* 0x0003e2000c10111c */
[----:B------:R-:W0:Y:S03]  /*532a0*/  LDCU UR6, c[0x0][0x398] ;  /* 0x00007300ff0677ac */ /* 0x000e260008000800 */
[----:B-1----:R-:W4:Y:S01]  /*532b0*/  LDL.LU.64 R4, [R1+0xd40] ;  /* 0x000d400001047983 */ /* 0x002f220000300a00 */
[----:B------:R-:W-:-:S03]  /*532c0*/  ISETP.LT.AND P3, PT, R13, UR10, !P3 ;  /* 0x0000000a0d007c0c */ /* 0x000fc6000df61270 */
[----:B---3--:R1:W-:Y:S01]  /*532d0*/  @P6 STG.E.U8 desc[UR28][R28.64], R2 ;  /* 0x000000021c006986 */ /* 0x0083e2000c10111c */
[----:B------:R-:W-:Y:S02]  /*532e0*/  PRMT R0, R7, 0x7772, RZ ;  /* 0x0000777207007816 */ /* 0x000fe400000000ff */
[----:B------:R-:W-:Y:S01]  /*532f0*/  ISETP.LT.AND P4, PT, R23, UR11, !P2 ;  /* 0x0000000b17007c0c */ /* 0x000fe2000d781270 */
[----:B------:R-:W3:Y:S01]  /*53300*/  LDCU UR10, c[0x0][0x398] ;  /* 0x00007300ff0a77ac */ /* 0x000ee20008000800 */
[----:B------:R-:W0:Y:S01]  /*53310*/  LDCU UR11, c[0x0][0x398] ;  /* 0x00007300ff0b77ac */ /* 0x000e220008000800 */
[----:B-1----:R-:W3:Y:S04]  /*53320*/  LDL.LU.64 R28, [R1+0xd38] ;  /* 0x000d3800011c7983 */ /* 0x002ee80000300a00 */
[----:B------:R-:W3:Y:S01]  /*53330*/  LDL.LU R20, [R1+0x104] ;  /* 0x0001040001147983 */ /* 0x000ee20000300800 */
[----:B------:R-:W-:-:S03]  /*53340*/  PRMT R2, R7, 0x7773, RZ ;  /* 0x0000777307027816 */ /* 0x000fc600000000ff */
[----:B------:R-:W3:Y:S04]  /*53350*/  LDL.LU.64 R6, [R1+0xd50] ;  /* 0x000d500001067983 */ /* 0x000ee80000300a00 */
[----:B--2---:R1:W-:Y:S04]  /*53360*/  @P5 STG.E.U8 desc[UR28][R26.64], R0 ;  /* 0x000000001a005986 */ /* 0x0043e8000c10111c */
[----:B----4-:R2:W-:Y:S01]  /*53370*/  @P3 STG.E.U8 desc[UR28][R16.64], R2 ;  /* 0x0000000210003986 */ /* 0x0105e2000c10111c */
[----:B------:R-:W-:Y:S02]  /*53380*/  ISETP.LT.AND P3, PT, R11, UR5, !P2 ;  /* 0x000000050b007c0c */ /* 0x000fe4000d761270 */
[C---:B-1----:R-:W-:Y:S01]  /*53390*/  PRMT R0, R10.reuse, 0x7770, RZ ;  /* 0x000077700a007816 */ /* 0x042fe200000000ff */
[----:B--2---:R-:W2:Y:S01]  /*533a0*/  LDL.LU.64 R16, [R1+0xd48] ;  /* 0x000d480001107983 */ /* 0x004ea20000300a00 */
[----:B------:R-:W-:-:S03]  /*533b0*/  PRMT R2, R10, 0x7771, RZ ;  /* 0x000077710a027816 */ /* 0x000fc600000000ff */
[----:B------:R-:W4:Y:S01]  /*533c0*/  LDL.LU.64 R26, [R1+0xd60] ;  /* 0x000d6000011a7983 */ /* 0x000f220000300a00 */
[----:B------:R-:W-:Y:S01]  /*533d0*/  ISETP.LT.AND P6, PT, R21, UR4, !P2 ;  /* 0x0000000415007c0c */ /* 0x000fe2000d7c1270 */
[----:B------:R-:W1:Y:S01]  /*533e0*/  LDCU UR4, c[0x0][0x398] ;  /* 0x00007300ff0477ac */ /* 0x000e620008000800 */
[----:B0-----:R-:W-:Y:S01]  /*533f0*/  ISETP.LT.AND P5, PT, R22, UR7, !P2 ;  /* 0x0000000716007c0c */ /* 0x001fe2000d7a1270 */
[----:B------:R-:W0:Y:S01]  /*53400*/  LDCU UR5, c[0x0][0x398] ;  /* 0x00007300ff0577ac */ /* 0x000e220008000800 */
[----:B------:R-:W0:Y:S09]  /*53410*/  LDCU UR7, c[0x0][0x398] ;  /* 0x00007300ff0777ac */ /* 0x000e320008000800 */
[----:B------:R0:W-:Y:S04]  /*53420*/  @P6 STG.E.U8 desc[UR28][R24.64], R0 ;  /* 0x0000000018006986 */ /* 0x0001e8000c10111c */
[----:B------:R1:W-:Y:S04]  /*53430*/  @P4 STG.E.U8 desc[UR28][R8.64], R2 ;  /* 0x0000000208004986 */ /* 0x0003e8000c10111c */
[----:B0-----:R-:W4:Y:S04]  /*53440*/  LDL.LU.64 R24, [R1+0xd58] ;  /* 0x000d580001187983 */ /* 0x001f280000300a00 */
[----:B-1----:R-:W4:Y:S04]  /*53450*/  LDL.LU.64 R8, [R1+0xd70] ;  /* 0x000d700001087983 */ /* 0x002f280000300a00 */
[----:B------:R-:W4:Y:S01]  /*53460*/  LDL.LU R19, [R1+0x268] ;  /* 0x0002680001137983 */ /* 0x000f220000300800 */
[----:B------:R-:W-:-:S05]  /*53470*/  PRMT R2, R10, 0x7772, RZ ;  /* 0x000077720a027816 */ /* 0x000fca00000000ff */
[----:B------:R0:W-:Y:S04]  /*53480*/  @P3 STG.E.U8 desc[UR28][R4.64], R2 ;  /* 0x0000000204003986 */ /* 0x0001e8000c10111c */
[----:B0-----:R-:W4:Y:S01]  /*53490*/  LDL.LU.64 R4, [R1+0xd68] ;  /* 0x000d680001047983 */ /* 0x001f220000300a00 */
[----:B------:R-:W-:Y:S02]  /*534a0*/  ISETP.LT.AND P4, PT, R12, UR6, !P2 ;  /* 0x000000060c007c0c */ /* 0x000fe4000d781270 */
[----:B------:R-:W-:Y:S01]  /*534b0*/  ISETP.LT.AND P6, PT, R15, UR4, !P2 ;  /* 0x000000040f007c0c */ /* 0x000fe2000d7c1270 */
[----:B------:R-:W-:Y:S01]  /*534c0*/  VIADD R0, R18, 0x34 ;  /* 0x0000003412007836 */ /* 0x000fe20000000000 */
[----:B------:R-:W-:Y:S02]  /*534d0*/  PRMT R3, R10, 0x7773, RZ ;  /* 0x000077730a037816 */ /* 0x000fe400000000ff */
[----:B---3--:R-:W-:Y:S01]  /*534e0*/  PRMT R2, R20, 0x7771, RZ ;  /* 0x0000777114027816 */ /* 0x008fe200000000ff */
[----:B------:R-:W0:Y:S01]  /*534f0*/  LDCU UR4, c[0x0][0x398] ;  /* 0x00007300ff0477ac */ /* 0x000e220008000800 */
[----:B------:R-:W1:Y:S01]  /*53500*/  LDCU UR6, c[0x0][0x398] ;  /* 0x00007300ff0677ac */ /* 0x000e620008000800 */
[----:B------:R-:W-:Y:S01]  /*53510*/  ISETP.GE.AND P3, PT, R0, UR9, PT ;  /* 0x0000000900007c0c */ /* 0x000fe2000bf66270 */
[----:B------:R-:W-:Y:S01]  /*53520*/  @P5 STG.E.U8 desc[UR28][R28.64], R3 ;  /* 0x000000031c005986 */ /* 0x000fe2000c10111c */
[----:B------:R-:W-:-:S02]  /*53530*/  PRMT R0, R20, 0x7770, RZ ;  /* 0x0000777014007816 */ /* 0x000fc400000000ff */
[----:B------:R-:W-:Y:S02]  /*53540*/  ISETP.LT.AND P5, PT, R14, UR8, !P2 ;  /* 0x000000080e007c0c */ /* 0x000fe4000d7a1270 */
[----:B------:R-:W-:Y:S01]  /*53550*/  ISETP.LT.AND P2, PT, R13, UR10, !P2 ;  /* 0x0000000a0d007c0c */ /* 0x000fe2000d741270 */
[----:B------:R-:W3:Y:S01]  /*53560*/  LDCU UR8, c[0x0][0x398] ;  /* 0x00007300ff0877ac */ /* 0x000ee20008000800 */
[----:B------:R-:W0:Y:S01]  /*53570*/  LDCU UR9, c[0x0][0x398] ;  /* 0x00007300ff0977ac */ /* 0x000e220008000800 */
[----:B------:R1:W-:Y:S01]  /*53580*/  @P4 STG.E.U8 desc[UR28][R6.64], R0 ;  /* 0x0000000006004986 */ /* 0x0003e2000c10111c */
[----:B------:R-:W-:Y:S01]  /*53590*/  ISETP.LT.AND P4, PT, R23, UR7, !P3 ;  /* 0x0000000717007c0c */ /* 0x000fe2000df81270 */
[----:B------:R-:W0:Y:S01]  /*535a0*/  LDCU UR7, c[0x0][0x398] ;  /* 0x00007300ff0777ac */ /* 0x000e220008000800 */
[----:B------:R-:W0:Y:S01]  /*535b0*/  LDCU UR10, c[0x0][0x398] ;  /* 0x00007300ff0a77ac */ /* 0x000e220008000800 */
[----:B-1----:R-:W-:Y:S01]  /*535c0*/  PRMT R0, R20, 0x7772, RZ ;  /* 0x0000777214007816 */ /* 0x002fe200000000ff */
[----:B------:R-:W3:Y:S04]  /*535d0*/  LDL.LU.64 R6, [R1+0xd80] ;  /* 0x000d800001067983 */ /* 0x000ee80000300a00 */
[----:B--2---:R1:W-:Y:S01]  /*535e0*/  @P6 STG.E.U8 desc[UR28][R16.64], R2 ;  /* 0x0000000210006986 */ /* 0x0043e2000c10111c */
[----:B------:R-:W-:-:S03]  /*535f0*/  ISETP.LT.AND P6, PT, R21, UR5, !P3 ;  /* 0x0000000515007c0c */ /* 0x000fc6000dfc1270 */
[----:B----4-:R2:W-:Y:S01]  /*53600*/  @P5 STG.E.U8 desc[UR28][R26.64], R0 ;  /* 0x000000001a005986 */ /* 0x0105e2000c10111c */
[----:B------:R-:W4:Y:S01]  /*53610*/  LDCU UR5, c[0x0][0x398] ;  /* 0x00007300ff0577ac */ /* 0x000f220008000800 */
[----:B-1----:R-:W-:Y:S02]  /*53620*/  PRMT R2, R20, 0x7773, RZ ;  /* 0x0000777314027816 */ /* 0x002fe400000000ff */
[----:B------:R-:W4:Y:S04]  /*53630*/  LDL.LU.64 R16, [R1+0xd78] ;  /* 0x000d780001107983 */ /* 0x000f280000300a00 */
[----:B------:R-:W4:Y:S04]  /*53640*/  LDL.LU R10, [R1+0x218] ;  /* 0x00021800010a7983 */ /* 0x000f280000300800 */
[----:B------:R-:W4:Y:S04]  /*53650*/  LDL.LU.64 R28, [R1+0xd88] ;  /* 0x000d8800011c7983 */ /* 0x000f280000300a00 */
[----:B--2---:R-:W2:Y:S04]  /*53660*/  LDL.LU.64 R26, [R1+0xd98] ;  /* 0x000d9800011a7983 */ /* 0x004ea80000300a00 */
[----:B------:R1:W-:Y:S01]  /*53670*/  @P2 STG.E.U8 desc[UR28][R24.64], R2 ;  /* 0x0000000218002986 */ /* 0x0003e2000c10111c */
[----:B------:R-:W-:-:S05]  /*53680*/  PRMT R0, R19, 0x7770, RZ ;  /* 0x0000777013007816 */ /* 0x000fca00000000ff */
[----:B------:R0:W-:Y:S01]  /*53690*/  @P6 STG.E.U8 desc[UR28][R8.64], R0 ;  /* 0x0000000008006986 */ /* 0x0001e2000c10111c */
[----:B-1----:R-:W-:-:S03]  /*536a0*/  PRMT R2, R19, 0x7771, RZ ;  /* 0x0000777113027816 */ /* 0x002fc600000000ff */
[----:B------:R-:W2:Y:S04]  /*536b0*/  LDL.LU.64 R24, [R1+0xd90] ;  /* 0x000d900001187983 */ /* 0x000ea80000300a00 */
[----:B0-----:R-:W2:Y:S04]  /*536c0*/  LDL.LU R9, [R1+0xf8] ;  /* 0x0000f80001097983 */ /* 0x001ea80000300800 */
[----:B------:R0:W-:Y:S04]  /*536d0*/  @P4 STG.E.U8 desc[UR28][R4.64], R2 ;  /* 0x0000000204004986 */ /* 0x0001e8000c10111c */
[----:B0-----:R-:W2:Y:S01]  /*536e0*/  LDL.LU.64 R4, [R1+0xda0] ;  /* 0x000da00001047983 */ /* 0x001ea20000300a00 */
[----:B------:R-:W-:Y:S01]  /*536f0*/  ISETP.LT.AND P5, PT, R11, UR4, !P3 ;  /* 0x000000040b007c0c */ /* 0x000fe2000dfa1270 */
[----:B------:R-:W0:Y:S01]  /*53700*/  LDCU UR4, c[0x0][0x398] ;  /* 0x00007300ff0477ac */ /* 0x000e220008000800 */
[----:B------:R-:W-:Y:S01]  /*53710*/  ISETP.LT.AND P2, PT, R22, UR6, !P3 ;  /* 0x0000000616007c0c */ /* 0x000fe2000df41270 */
[----:B------:R-:W1:Y:S01]  /*53720*/  LDCU UR6, c[0x0][0x398] ;  /* 0x00007300ff0677ac */ /* 0x000e620008000800 */
[----:B------:R-:W-:-:S02]  /*53730*/  PRMT R0, R19, 0x7772, RZ ;  /* 0x0000777213007816 */ /* 0x000fc400000000ff */
[----:B---3--:R-:W-:Y:S02]  /*53740*/  ISETP.LT.AND P4, PT, R12, UR8, !P3 ;  /* 0x000000080c007c0c */ /* 0x008fe4000df81270 */
[----:B------:R-:W-:Y:S01]  /*53750*/  PRMT R2, R19, 0x7773, RZ ;  /* 0x0000777313027816 */ /* 0x000fe200000000ff */
[----:B------:R-:W3:Y:S04]  /*53760*/  LDCU UR8, c[0x0][0x398] ;  /* 0x00007300ff0877ac */ /* 0x000ee80008000800 */
[----:B------:R-:W-:Y:S01]  /*53770*/  @P5 STG.E.U8 desc[UR28][R6.64], R0 ;  /* 0x0000000006005986 */ /* 0x000fe2000c10111c */
[----:B----4-:R-:W-:Y:S01]  /*53780*/  ISETP.LT.AND P5, PT, R15, UR5, !P3 ;  /* 0x000000050f007c0c */ /* 0x010fe2000dfa1270 */
[----:B------:R-:W4:Y:S02]  /*53790*/  LDCU UR5, c[0x0][0x398] ;  /* 0x00007300ff0577ac */ /* 0x000f240008000800 */
[----:B--2---:R2:W-:Y:S04]  /*537a0*/  STL.64 [R1+0x15d0], R4 ;  /* 0x0015d00401007387 */ /* 0x0045e80000100a00 */
[----:B--2---:R-:W2:Y:S01]  /*537b0*/  LDL.LU.64 R4, [R1+0xda8] ;  /* 0x000da80001047983 */ /* 0x004ea20000300a00 */
[----:B------:R-:W-:Y:S01]  /*537c0*/  VIADD R0, R18, 0x35 ;  /* 0x0000003512007836 */ /* 0x000fe20000000000 */
[----:B0-----:R-:W-:-:S02]  /*537d0*/  ISETP.LT.AND P6, PT, R14, UR4, !P3 ;  /* 0x000000040e007c0c */ /* 0x001fc4000dfc1270 */
[----:B------:R0:W-:Y:S01]  /*537e0*/  @P2 STG.E.U8 desc[UR28][R16.64], R2 ;  /* 0x0000000210002986 */ /* 0x0001e2000c10111c */
[----:B-1----:R-:W-:Y:S01]  /*537f0*/  ISETP.LT.AND P3, PT, R13, UR6, !P3 ;  /* 0x000000060d007c0c */ /* 0x002fe2000df61270 */
[----:B------:R-:W1:Y:S01]  /*53800*/  LDCU UR4, c[0x0][0x398] ;  /* 0x00007300ff0477ac */ /* 0x000e620008000800 */
[----:B------:R-:W-:Y:S02]  /*53810*/  ISETP.GE.AND P2, PT, R0, UR33, PT ;  /* 0x0000002100007c0c */ /* 0x000fe4000bf46270 */
[C---:B------:R-:W-:Y:S01]  /*53820*/  PRMT R0, R10.reuse, 0x7771, RZ ;  /* 0x000077710a007816 */ /* 0x040fe200000000ff */
[----:B------:R-:W1:Y:S01]  /*53830*/  LDCU UR6, c[0x0][0x398] ;  /* 0x00007300ff0677ac */ /* 0x000e620008000800 */
[C---:B0-----:R-:W-:Y:S01]  /*53840*/  PRMT R2, R10.reuse, 0x7770, RZ ;  /* 0x000077700a027816 */ /* 0x041fe200000000ff */
[----:B------:R-:W4:Y:S04]  /*53850*/  LDL.LU.64 R16, [R1+0xdb8] ;  /* 0x000db80001107983 */ /* 0x000f280000300a00 */
[----:B------:R-:W4:Y:S04]  /*53860*/  LDL.LU.64 R6, [R1+0xdb0] ;  /* 0x000db00001067983 */ /* 0x000f280000300a00 */
[----:B------:R0:W-:Y:S04]  /*53870*/  @P4 STG.E.U8 desc[UR28][R28.64], R2 ;  /* 0x000000021c004986 */ /* 0x0001e8000c10111c */
[----:B------:R1:W-:Y:S01]  /*53880*/  @P5 STG.E.U8 desc[UR28][R26.64], R0 ;  /* 0x000000001a005986 */ /* 0x0003e2000c10111c */
[----:B0-----:R-:W-:-:S02]  /*53890*/  PRMT R2, R10, 0x7772, RZ ;  /* 0x000077720a027816 */ /* 0x001fc400000000ff */
[----:B-1----:R-:W-:Y:S01]  /*538a0*/  PRMT R0, R10, 0x7773, RZ ;  /* 0x000077730a007816 */ /* 0x002fe200000000ff */
[----:B------:R-:W4:Y:S04]  /*538b0*/  LDL.LU.64 R28, [R1+0xdc0] ;  /* 0x000dc000011c7983 */ /* 0x000f280000300a00 */
[----:B------:R-:W4:Y:S04]  /*538c0*/  LDL.LU R19, [R1+0x108] ;  /* 0x0001080001137983 */ /* 0x000f280000300800 */
[----:B------:R0:W-:Y:S04]  /*538d0*/  @P6 STG.E.U8 desc[UR28][R24.64], R2 ;  /* 0x0000000218006986 */ /* 0x0001e8000c10111c */
[----:B0-----:R-:W4:Y:S04]  /*538e0*/  LDL.LU.64 R24, [R1+0xdd0] ;  /* 0x000dd00001187983 */ /* 0x001f280000300a00 */
[----:B------:R-:W4:Y:S04]  /*538f0*/  LDL.LU.64 R26, [R1+0xdc8] ;  /* 0x000dc800011a7983 */ /* 0x000f280000300a00 */
[----:B--2---:R0:W-:Y:S04]  /*53900*/  @P3 STG.E.U8 desc[UR28][R4.64], R0 ;  /* 0x0000000004003986 */ /* 0x0041e8000c10111c */
[----:B0-----:R-:W2:Y:S01]  /*53910*/  LDL.LU.64 R4, [R1+0x15d0] ;  /* 0x0015d00001047983 */ /* 0x001ea20000300a00 */
[----:B------:R-:W-:-:S02]  /*53920*/  ISETP.LT.AND P4, PT, R21, UR7, !P2 ;  /* 0x0000000715007c0c */ /* 0x000fc4000d781270 */
[----:B---3--:R-:W-:Y:S02]  /*53930*/  ISETP.LT.AND P5, PT, R23, UR8, !P2 ;  /* 0x0000000817007c0c */ /* 0x008fe4000d7a1270 */
[C---:B------:R-:W-:Y:S02]  /*53940*/  PRMT R2, R9.reuse, 0x7770, RZ ;  /* 0x0000777009027816 */ /* 0x040fe400000000ff */
[----:B------:R-:W-:Y:S02]  /*53950*/  PRMT R0, R9, 0x7771, RZ ;  /* 0x0000777109007816 */ /* 0x000fe400000000ff */
[----:B----4-:R-:W-:Y:S01]  /*53960*/  ISETP.LT.AND P6, PT, R11, UR5, !P2 ;  /* 0x000000050b007c0c */ /* 0x010fe2000d7c1270 */
[----:B------:R-:W0:Y:S01]  /*53970*/  LDCU UR7, c[0x0][0x398] ;  /* 0x00007300ff0777ac */ /* 0x000e220008000800 */
[----:B------:R-:W1:Y:S01]  /*53980*/  LDCU UR5, c[0x0][0x398] ;  /* 0x00007300ff0577ac */ /* 0x000e620008000800 */
[----:B------:R-:W3:Y:S02]  /*53990*/  LDCU UR8, c[0x0][0x398] ;  /* 0x00007300ff0877ac */ /* 0x000ee40008000800 */
[----:B--2---:R-:W-:Y:S04]  /*539a0*/  @P4 STG.E.U8 desc[UR28][R4.64], R2 ;  /* 0x0000000204004986 */ /* 0x004fe8000c10111c */
[----:B------:R2:W-:Y:S04]  /*539b0*/  @P5 STG.E.U8 desc[UR28][R16.64], R0 ;  /* 0x0000000010005986 */ /* 0x0005e8000c10111c */
[----:B--2---:R-:W2:Y:S01]  /*539c0*/  LDL.LU.64 R16, [R1+0xdd8] ;  /* 0x000dd80001107983 */ /* 0x004ea20000300a00 */
[----:B------:R-:W-:-:S02]  /*539d0*/  PRMT R2, R9, 0x7772, RZ ;  /* 0x0000777209027816 */ /* 0x000fc400000000ff */
[----:B------:R-:W-:Y:S02]  /*539e0*/  ISETP.LT.AND P4, PT, R22, UR4, !P2 ;  /* 0x0000000416007c0c */ /* 0x000fe4000d781270 */
[----:B------:R-:W-:Y:S01]  /*539f0*/  ISETP.LT.AND P5, PT, R12, UR6, !P2 ;  /* 0x000000060c007c0c */ /* 0x000fe2000d7a1270 */
[----:B------:R-:W-:Y:S01]  /*53a00*/  VIADD R0, R18, 0x36 ;  /* 0x0000003612007836 */ /* 0x000fe20000000000 */
[----:B------:R-:W4:Y:S01]  /*53a10*/  LDCU UR4, c[0x0][0x398] ;  /* 0x00007300ff0477ac */ /* 0x000f220008000800 */
[----:B------:R1:W-:Y:S01]  /*53a20*/  @P6 STG.E.U8 desc[UR28][R6.64], R2 ;  /* 0x0000000206006986 */ /* 0x0003e2000c10111c */
[----:B0-----:R-:W-:Y:S01]  /*53a30*/  ISETP.LT.AND P6, PT, R15, UR7, !P2 ;  /* 0x000000070f007c0c */ /* 0x001fe2000d7c1270 */
[----:B------:R-:W0:Y:S01]  /*53a40*/  LDCU UR6, c[0x0][0x398] ;  /* 0x00007300ff0677ac */ /* 0x000e220008000800 */
[----:B------:R-:W-:Y:S02]  /*53a50*/  ISETP.GE.AND P3, PT, R0, UR35, PT ;  /* 0x0000002300007c0c */ /* 0x000fe4000bf66270 */
[----:B------:R-:W-:Y:S01]  /*53a60*/  PRMT R0, R19, 0x7770, RZ ;  /* 0x0000777013007816 */ /* 0x000fe200000000ff */
[----:B------:R-:W0:Y:S01]  /*53a70*/  LDCU UR7, c[0x0][0x398] ;  /* 0x00007300ff0777ac */ /* 0x000e220008000800 */
[----:B-1----:R-:W3:Y:S04]  /*53a80*/  LDL.LU.64 R6, [R1+0xde8] ;  /* 0x000de80001067983 */ /* 0x002ee80000300a00 */
[----:B------:R-:W3:Y:S01]  /*53a90*/  LDL.LU R20, [R1+0x26c] ;  /* 0x00026c0001147983 */ /* 0x000ee20000300800 */
[----:B------:R-:W-:-:S03]  /*53aa0*/  PRMT R2, R9, 0x7773, RZ ;  /* 0x0000777309027816 */ /* 0x000fc600000000ff */
[----:B------:R-:W3:Y:S04]  /*53ab0*/  LDL.LU.64 R8, [R1+0xde0] ;  /* 0x000de00001087983 */ /* 0x000ee80000300a00 */
[----:B------:R-:W-:Y:S04]  /*53ac0*/  @P4 STG.E.U8 desc[UR28][R28.64], R2 ;  /* 0x000000021c004986 */ /* 0x000fe8000c10111c */
[----:B------:R1:W-:Y:S01]  /*53ad0*/  @P5 STG.E.U8 desc[UR28][R24.64], R0 ;  /* 0x0000000018005986 */ /* 0x0003e2000c10111c */
[----:B------:R-:W-:Y:S01]  /*53ae0*/  ISETP.LT.AND P4, PT, R14, UR5, !P2 ;  /* 0x000000050e007c0c */ /* 0x000fe2000d781270 */
[----:B------:R-:W0:Y:S02]  /*53af0*/  LDCU UR5, c[0x0][0x398] ;  /* 0x00007300ff0577ac */ /* 0x000e240008000800 */
[----:B-1----:R-:W3:Y:S01]  /*53b00*/  LDL.LU.64 R24, [R1+0xe00] ;  /* 0x000e000001187983 */ /* 0x002ee20000300a00 */
[----:B------:R-:W-:-:S03]  /*53b10*/  PRMT R2, R19, 0x7771, RZ ;  /* 0x0000777113027816 */ /* 0x000fc600000000ff */
[----:B------:R-:W3:Y:S04]  /*53b20*/  LDL.LU.64 R28, [R1+0xdf8] ;  /* 0x000df800011c7983 */ /* 0x000ee80000300a00 */
[----:B------:R1:W-:Y:S04]  /*53b30*/  @P6 STG.E.U8 desc[UR28][R26.64], R2 ;  /* 0x000000021a006986 */ /* 0x0003e8000c10111c */
[----:B-1----:R-:W3:Y:S01]  /*53b40*/  LDL.LU.64 R26, [R1+0xdf0] ;  /* 0x000df000011a7983 */ /* 0x002ee20000300a00 */
[----:B------:R-:W-:-:S03]  /*53b50*/  PRMT R2, R19, 0x7772, RZ ;  /* 0x0000777213027816 */ /* 0x000fc600000000ff */
[----:B------:R-:W3:Y:S04]  /*53b60*/  LDL.LU R10, [R1+0x21c] ;  /* 0x00021c00010a7983 */ /* 0x000ee80000300800 */
[----:B--2---:R1:W-:Y:S04]  /*53b70*/  @P4 STG.E.U8 desc[UR28][R16.64], R2 ;  /* 0x0000000210004986 */ /* 0x0043e8000c10111c */
[----:B-1----:R-:W2:Y:S01]  /*53b80*/  LDL.LU.64 R16, [R1+0xe20] ;  /* 0x000e200001107983 */ /* 0x002ea20000300a00 */
[----:B----4-:R-:W-:Y:S02]  /*53b90*/  ISETP.LT.AND P2, PT, R13, UR4, !P2 ;  /* 0x000000040d007c0c */ /* 0x010fe4000d741270 */
[----:B0-----:R-:W-:Y:S01]  /*53ba0*/  ISETP.LT.AND P6, PT, R21, UR6, !P3 ;  /* 0x0000000615007c0c */ /* 0x001fe2000dfc1270 */
[----:B------:R-:W-:Y:S01]  /*53bb0*/  VIADD R0, R18, 0x37 ;  /* 0x0000003712007836 */ /* 0x000fe20000000000 */
[----:B------:R-:W0:Y:S01]  /*53bc0*/  LDCU UR4, c[0x0][0x398] ;  /* 0x00007300ff0477ac */ /* 0x000e220008000800 */
[----:B------:R-:W-:Y:S01]  /*53bd0*/  ISETP.LT.AND P4, PT, R23, UR7, !P3 ;  /* 0x0000000717007c0c */ /* 0x000fe2000df81270 */
[----:B------:R-:W1:Y:S01]  /*53be0*/  LDCU UR6, c[0x0][0x398] ;  /* 0x00007300ff0677ac */ /* 0x000e620008000800 */
[----:B---3--:R-:W-:-:S02]  /*53bf0*/  PRMT R2, R20, 0x7770, RZ ;  /* 0x0000777014027816 */ /* 0x008fc400000000ff */
[----:B------:R-:W-:Y:S02]  /*53c00*/  ISETP.GE.AND P5, PT, R0, UR37, PT ;  /* 0x0000002500007c0c */ /* 0x000fe4000bfa6270 */
[----:B------:R-:W-:Y:S02]  /*53c10*/  PRMT R0, R19, 0x7773, RZ ;  /* 0x0000777313007816 */ /* 0x000fe400000000ff */
[----:B------:R-:W-:Y:S01]  /*53c20*/  PRMT R3, R20, 0x7773, RZ ;  /* 0x0000777314037816 */ /* 0x000fe200000000ff */
[----:B------:R-:W3:Y:S02]  /*53c30*/  LDCU UR7, c[0x0][0x398] ;  /* 0x00007300ff0777ac */ /* 0x000ee40008000800 */
[----:B------:R-:W-:Y:S01]  /*53c40*/  @P2 STG.E.U8 desc[UR28][R6.64], R0 ;  /* 0x0000000006002986 */ /* 0x000fe2000c10111c */
[----:B------:R-:W-:-:S03]  /*53c50*/  ISETP.LT.AND P2, PT, R11, UR8, !P3 ;  /* 0x000000080b007c0c */ /* 0x000fc6000df41270 */
[----:B------:R4:W-:Y:S01]  /*53c60*/  @P6 STG.E.U8 desc[UR28][R8.64], R2 ;  /* 0x0000000208006986 */ /* 0x0009e2000c10111c */
[----:B------:R-:W-:Y:S01]  /*53c70*/  ISETP.LT.AND P6, PT, R22, UR5, !P3 ;  /* 0x0000000516007c0c */ /* 0x000fe2000dfc1270 */
[----:B------:R-:W0:Y:S01]  /*53c80*/  LDCU UR5, c[0x0][0x398] ;  /* 0x00007300ff0577ac */ /* 0x000e220008000800 */
[----:B------:R-:W1:Y:S01]  /*53c90*/  LDCU UR8, c[0x0][0x398] ;  /* 0x00007300ff0877ac */ /* 0x000e620008000800 */
[C---:B----4-:R-:W-:Y:S02]  /*53ca0*/  PRMT R2, R20.reuse, 0x7771, RZ ;  /* 0x0000777114027816 */ /* 0x050fe400000000ff */
[----:B------:R-:W-:Y:S01]  /*53cb0*/  PRMT R0, R20, 0x7772, RZ ;  /* 0x0000777214007816 */ /* 0x000fe200000000ff */
[----:B------:R-:W4:Y:S04]  /*53cc0*/  LDL.LU.64 R8, [R1+0xe10] ;  /* 0x000e100001087983 */ /* 0x000f280000300a00 */
[----:B------:R1:W-:Y:S01]  /*53cd0*/  @P4 STG.E.U8 desc[UR28][R24.64], R2 ;  /* 0x0000000218004986 */ /* 0x0003e2000c10111c */
[----:B0-----:R-:W-:-:S03]  /*53ce0*/  ISETP.LT.AND P4, PT, R12, UR4, !P3 ;  /* 0x000000040c007c0c */ /* 0x001fc6000df81270 */
[----:B------:R0:W-:Y:S04]  /*53cf0*/  @P2 STG.E.U8 desc[UR28][R28.64], R0 ;  /* 0x000000001c002986 */ /* 0x0001e8000c10111c */
[----:B------:R-:W4:Y:S04]  /*53d00*/  LDL.LU.64 R6, [R1+0xe08] ;  /* 0x000e080001067983 */ /* 0x000f280000300a00 */
[----:B------:R-:W4:Y:S01]  /*53d10*/  LDL.LU R19, [R1+0xfc] ;  /* 0x0000fc0001137983 */ /* 0x000f220000300800 */
[----:B------:R-:W2:Y:S03]  /*53d20*/  LDCU UR4, c[0x0][0x398] ;  /* 0x00007300ff0477ac */ /* 0x000ea60008000800 */
[----:B------:R3:W-:Y:S04]  /*53d30*/  @P6 STG.E.U8 desc[UR28][R26.64], R3 ;  /* 0x000000031a006986 */ /* 0x0007e8000c10111c */
[----:B-1----:R-:W4:Y:S04]  /*53d40*/  LDL.LU.64 R24, [R1+0xe28] ;  /* 0x000e280001187983 */ /* 0x002f280000300a00 */
[----:B0-----:R-:W4:Y:S01]  /*53d50*/  LDL.LU.64 R28, [R1+0xe40] ;  /* 0x000e4000011c7983 */ /* 0x001f220000300a00 */
[----:B---3--:R-:W-:-:S03]  /*53d60*/  PRMT R3, R10, 0x7770, RZ ;  /* 0x000077700a037816 */ /* 0x008fc600000000ff */
[----:B------:R-:W3:Y:S04]  /*53d70*/  LDL.LU.64 R26, [R1+0xe38] ;  /* 0x000e3800011a7983 */ /* 0x000ee80000300a00 */
[----:B--2---:R0:W-:Y:S01]  /*53d80*/  @P4 STG.E.U8 desc[UR28][R16.64], R3 ;  /* 0x0000000310004986 */ /* 0x0041e2000c10111c */
[----:B------:R-:W-:Y:S02]  /*53d90*/  ISETP.LT.AND P4, PT, R21, UR5, !P5 ;  /* 0x0000000515007c0c */ /* 0x000fe4000ef81270 */
[----:B------:R-:W-:Y:S02]  /*53da0*/  ISETP.LT.AND P2, PT, R15, UR6, !P3 ;  /* 0x000000060f007c0c */ /* 0x000fe4000df41270 */
[----:B------:R-:W-:Y:S01]  /*53db0*/  ISETP.LT.AND P6, PT, R14, UR9, !P3 ;  /* 0x000000090e007c0c */ /* 0x000fe2000dfc1270 */
[----:B0-----:R-:W2:Y:S04]  /*53dc0*/  LDL.LU.64 R16, [R1+0xe30] ;  /* 0x000e300001107983 */ /* 0x001ea80000300a00 */
[----:B------:R0:W-:Y:S01]  /*53dd0*/  STL [R1+0x15c8], R21 ;  /* 0x0015c81501007387 */ /* 0x0001e20000100800 */
[----:B------:R-:W-:-:S02]  /*53de0*/  PRMT R2, R10, 0x7771, RZ ;  /* 0x000077710a027816 */ /* 0x000fc400000000ff */
[C---:B------:R-:W-:Y:S01]  /*53df0*/  PRMT R0, R10.reuse, 0x7772, RZ ;  /* 0x000077720a007816 */ /* 0x040fe200000000ff */
[----:B------:R-:W1:Y:S01]  /*53e00*/  LDCU UR6, c[0x0][0x398] ;  /* 0x00007300ff0677ac */ /* 0x000e620008000800 */
[----:B------:R-:W-:Y:S01]  /*53e10*/  PRMT R4, R10, 0x7773, RZ ;  /* 0x000077730a047816 */ /* 0x000fe200000000ff */
[----:B------:R-:W1:Y:S01]  /*53e20*/  LDCU UR5, c[0x0][0x398] ;  /* 0x00007300ff0577ac */ /* 0x000e620008000800 */
[----:B------:R-:W1:Y:S01]  /*53e30*/  LDCU UR9, c[0x0][0x398] ;  /* 0x00007300ff0977ac */ /* 0x000e620008000800 */
[----:B0-----:R-:W2:Y:S01]  /*53e40*/  LDL.LU.64 R20, [R1+0xe18] ;  /* 0x000e180001147983 */ /* 0x001ea20000300a00 */
[----:B------:R-:W-:Y:S01]  /*53e50*/  ISETP.LT.AND P3, PT, R13, UR7, !P3 ;  /* 0x000000070d007c0c */ /* 0x000fe2000df61270 */
[----:B------:R-:W0:Y:S02]  /*53e60*/  LDCU UR7, c[0x0][0x398] ;  /* 0x00007300ff0777ac */ /* 0x000e240008000800 */
[----:B--2---:R-:W-:Y:S04]  /*53e70*/  @P2 STG.E.U8 desc[UR28][R20.64], R2 ;  /* 0x0000000214002986 */ /* 0x004fe8000c10111c */
[----:B----4-:R2:W-:Y:S04]  /*53e80*/  @P6 STG.E.U8 desc[UR28][R8.64], R0 ;  /* 0x0000000008006986 */ /* 0x0105e8000c10111c */
[----:B--2---:R-:W2:Y:S04]  /*53e90*/  LDL.LU R9, [R1+0x10c] ;  /* 0x00010c0001097983 */ /* 0x004ea80000300800 */
[----:B------:R-:W4:Y:S04]  /*53ea0*/  LDL.LU.64 R20, [R1+0xe68] ;  /* 0x000e680001147983 */ /* 0x000f280000300a00 */
[----:B------:R-:W-:Y:S01]  /*53eb0*/  @P3 STG.E.U8 desc[UR28][R6.64], R4 ;  /* 0x0000000406003986 */ /* 0x000fe2000c10111c */
[----:B------:R-:W-:-:S02]  /*53ec0*/  ISETP.LT.AND P3, PT, R23, UR8, !P5 ;  /* 0x0000000817007c0c */ /* 0x000fc4000ef61270 */
[----:B------:R-:W-:Y:S01]  /*53ed0*/  PRMT R0, R19, 0x7770, RZ ;  /* 0x0000777013007816 */ /* 0x000fe200000000ff */
[----:B------:R-:W-:Y:S01]  /*53ee0*/  VIADD R2, R18, 0x38 ;  /* 0x0000003812027836 */ /* 0x000fe20000000000 */
[----:B------:R-:W-:Y:S02]  /*53ef0*/  ISETP.LT.AND P6, PT, R11, UR4, !P5 ;  /* 0x000000040b007c0c */ /* 0x000fe4000efc1270 */
[C---:B------:R-:W-:Y:S01]  /*53f00*/  PRMT R3, R19.reuse, 0x7773, RZ ;  /* 0x0000777313037816 */ /* 0x040fe200000000ff */
[----:B------:R-:W2:Y:S01]  /*53f10*/  LDCU UR8, c[0x0][0x398] ;  /* 0x00007300ff0877ac */ /* 0x000ea20008000800 */
[----:B------:R3:W-:Y:S01]  /*53f20*/  @P4 STG.E.U8 desc[UR28][R24.64], R0 ;  /* 0x0000000018004986 */ /* 0x0007e2000c10111c */
[----:B------:R-:W-:Y:S02]  /*53f30*/  ISETP.GE.AND P2, PT, R2, UR39, PT ;  /* 0x0000002702007c0c */ /* 0x000fe4000bf46270 */
[----:B-1----:R-:W-:Y:S02]  /*53f40*/  ISETP.LT.AND P4, PT, R22, UR6, !P5 ;  /* 0x0000000616007c0c */ /* 0x002fe4000ef81270 */
[C---:B------:R-:W-:Y:S01]  /*53f50*/  PRMT R2, R19.reuse, 0x7771, RZ ;  /* 0x0000777113027816 */ /* 0x040fe200000000ff */
[----:B------:R-:W1:Y:S01]  /*53f60*/  LDCU UR6, c[0x0][0x398] ;  /* 0x00007300ff0677ac */ /* 0x000e620008000800 */
[----:B------:R-:W1:Y:S03]  /*53f70*/  LDCU UR4, c[0x0][0x398] ;  /* 0x00007300ff0477ac */ /* 0x000e660008000800 */
[----:B------:R1:W-:Y:S01]  /*53f80*/  @P3 STG.E.U8 desc[UR28][R28.64], R2 ;  /* 0x000000021c003986 */ /* 0x0003e2000c10111c */
[----:B0-----:R-:W-:Y:S01]  /*53f90*/  ISETP.LT.AND P3, PT, R12, UR7, !P5 ;  /* 0x000000070c007c0c */ /* 0x001fe2000ef61270 */
[----:B------:R-:W0:Y:S01]  /*53fa0*/  LDCU UR7, c[0x0][0x398] ;  /* 0x00007300ff0777ac */ /* 0x000e220008000800 */
[----:B---3--:R-:W-:Y:S01]  /*53fb0*/  PRMT R0, R19, 0x7772, RZ ;  /* 0x0000777213007816 */ /* 0x008fe200000000ff */
[----:B------:R-:W3:Y:S04]  /*53fc0*/  LDL.LU.64 R24, [R1+0xe58] ;  /* 0x000e580001187983 */ /* 0x000ee80000300a00 */
[----:B------:R-:W3:Y:S04]  /*53fd0*/  LDL.LU R7, [R1+0xe0] ;  /* 0x0000e00001077983 */ /* 0x000ee80000300800 */
[----:B------:R0:W-:Y:S04]  /*53fe0*/  @P6 STG.E.U8 desc[UR28][R26.64], R0 ;  /* 0x000000001a006986 */ /* 0x0001e8000c10111c */
[----:B------:R0:W-:Y:S04]  /*53ff0*/  @P4 STG.E.U8 desc[UR28][R16.64], R3 ;  /* 0x0000000310004986 */ /* 0x0001e8000c10111c */
[----:B-1----:R-:W3:Y:S04]  /*54000*/  LDL.LU.64 R28, [R1+0xe48] ;  /* 0x000e4800011c7983 */ /* 0x002ee80000300a00 */
[----:B0-----:R-:W3:Y:S04]  /*54010*/  LDL.LU.64 R26, [R1+0xe78] ;  /* 0x000e7800011a7983 */ /* 0x001ee80000300a00 */
[----:B------:R-:W3:Y:S01]  /*54020*/  LDL.LU.64 R16, [R1+0xe70] ;  /* 0x000e700001107983 */ /* 0x000ee20000300a00 */
[----:B--2---:R-:W-:-:S02]  /*54030*/  PRMT R3, R9, 0x7770, RZ ;  /* 0x0000777009037816 */ /* 0x004fc400000000ff */
[C---:B------:R-:W-:Y:S02]  /*54040*/  PRMT R2, R9.reuse, 0x7771, RZ ;  /* 0x0000777109027816 */ /* 0x040fe400000000ff */
[C---:B------:R-:W-:Y:S02]  /*54050*/  PRMT R0, R9.reuse, 0x7772, RZ ;  /* 0x0000777209007816 */ /* 0x040fe400000000ff */
[----:B------:R-:W-:Y:S02]  /*54060*/  PRMT R4, R9, 0x7773, RZ ;  /* 0x0000777309047816 */ /* 0x000fe400000000ff */
[----:B------:R-:W2:Y:S04]  /*54070*/  LDL.LU R9, [R1+0x90] ;  /* 0x0000900001097983 */ /* 0x000ea80000300800 */
[----:B----4-:R0:W-:Y:S04]  /*54080*/  @P3 STG.E.U8 desc[UR28][R20.64], R3 ;  /* 0x0000000314003986 */ /* 0x0101e8000c10111c */
[----:B0-----:R-:W4:Y:S01]  /*54090*/  LDL.LU R21, [R1+0x15c8] ;  /* 0x0015c80001157983 */ /* 0x001f220000300800 */
[----:B------:R-:W-:-:S02]  /*540a0*/  ISETP.LT.AND P4, PT, R15, UR5, !P5 ;  /* 0x000000050f007c0c */ /* 0x000fc4000ef81270 */
[----:B------:R-:W-:Y:S01]  /*540b0*/  ISETP.LT.AND P6, PT, R14, UR8, !P5 ;  /* 0x000000080e007c0c */ /* 0x000fe2000efc1270 */
[----:B------:R-:W0:Y:S01]  /*540c0*/  LDCU UR5, c[0x0][0x398] ;  /* 0x00007300ff0577ac */ /* 0x000e220008000800 */
[----:B----4-:R-:W-:Y:S01]  /*540d0*/  ISETP.LT.AND P3, PT, R21, UR6, !P2 ;  /* 0x0000000615007c0c */ /* 0x010fe2000d761270 */
[----:B------:R1:W-:Y:S01]  /*540e0*/  STL [R1+0x15b8], R21 ;  /* 0x0015b81501007387 */ /* 0x0003e20000100800 */
[----:B------:R-:W-:Y:S01]  /*540f0*/  ISETP.LT.AND P5, PT, R13, UR4, !P5 ;  /* 0x000000040d007c0c */ /* 0x000fe2000efa1270 */
[----:B------:R-:W4:Y:S01]  /*54100*/  LDCU UR8, c[0x0][0x398] ;  /* 0x00007300ff0877ac */ /* 0x000f220008000800 */
[----:B------:R-:W0:Y:S01]  /*54110*/  LDCU UR4, c[0x0][0x398] ;  /* 0x00007300ff0477ac */ /* 0x000e220008000800 */
[----:B------:R-:W0:Y:S01]  /*54120*/  LDCU UR6, c[0x0][0x398] ;  /* 0x00007300ff0677ac */ /* 0x000e220008000800 */
[----:B-1----:R-:W2:Y:S04]  /*54130*/  LDL.LU.64 R20, [R1+0xe60] ;  /* 0x000e600001147983 */ /* 0x002ea80000300a00 */
[----:B--2---:R1:W-:Y:S04]  /*54140*/  @P4 STG.E.U8 desc[UR28][R20.64], R2 ;  /* 0x0000000214004986 */ /* 0x0043e8000c10111c */
[----:B-1----:R-:W2:Y:S04]  /*54150*/  LDL.LU.64 R2, [R1+0xe50] ;  /* 0x000e500001027983 */ /* 0x002ea80000300a00 */
[----:B------:R-:W2:Y:S04]  /*54160*/  LDL.LU.64 R20, [R1+0xe80] ;  /* 0x000e800001147983 */ /* 0x000ea80000300a00 */
[----:B---3--:R1:W-:Y:S01]  /*54170*/  @P6 STG.E.U8 desc[UR28][R24.64], R0 ;  /* 0x0000000018006986 */ /* 0x0083e2000c10111c */
[----:B------:R-:W-:-:S02]  /*54180*/  ISETP.LT.AND P6, PT, R23, UR9, !P2 ;  /* 0x0000000917007c0c */ /* 0x000fc4000d7c1270 */
[----:B------:R-:W-:Y:S01]  /*54190*/  ISETP.LT.AND P4, PT, R11, UR7, !P2 ;  /* 0x000000070b007c0c */ /* 0x000fe2000d781270 */
[----:B------:R-:W3:Y:S01]  /*541a0*/  LDCU UR7, c[0x0][0x398] ;  /* 0x00007300ff0777ac */ /* 0x000ee20008000800 */
[----:B------:R-:W0:Y:S01]  /*541b0*/  LDCU UR9, c[0x0][0x398] ;  /* 0x00007300ff0977ac */ /* 0x000e220008000800 */
[----:B-1----:R-:W-:Y:S01]  /*541c0*/  PRMT R0, R7, 0x7770, RZ ;  /* 0x0000777007007816 */ /* 0x002fe200000000ff */
[----:B--2---:R1:W-:Y:S04]  /*541d0*/  STL.64 [R1+0x15c0], R20 ;  /* 0x0015c01401007387 */ /* 0x0043e80000100a00 */
[----:B-1----:R-:W2:Y:S04]  /*541e0*/  LDL.LU.64 R20, [R1+0xe88] ;  /* 0x000e880001147983 */ /* 0x002ea80000300a00 */
[----:B------:R1:W-:Y:S04]  /*541f0*/  @P5 STG.E.U8 desc[UR28][R2.64], R4 ;  /* 0x0000000402005986 */ /* 0x0003e8000c10111c */
[----:B------:R3:W-:Y:S01]  /*54200*/  @P3 STG.E.U8 desc[UR28][R28.64], R0 ;  /* 0x000000001c003986 */ /* 0x0007e2000c10111c */
[----:B0-----:R-:W-:-:S03]  /*54210*/  ISETP.LT.AND P5, PT, R22, UR5, !P2 ;  /* 0x0000000516007c0c */ /* 0x001fc6000d7a1270 */
[----:B------:R-:W2:Y:S01]  /*54220*/  LDL.LU.64 R24, [R1+0xe90] ;  /* 0x000e900001187983 */ /* 0x000ea20000300a00 */
[C---:B-1----:R-:W-:Y:S02]  /*54230*/  PRMT R2, R7.reuse, 0x7772, RZ ;  /* 0x0000777207027816 */ /* 0x042fe400000000ff */
[----:B---3--:R-:W-:Y:S01]  /*54240*/  PRMT R0, R7, 0x7771, RZ ;  /* 0x0000777107007816 */ /* 0x008fe200000000ff */
[----:B------:R-:W3:Y:S04]  /*54250*/  LDL.LU.64 R4, [R1+0xe98] ;  /* 0x000e980001047983 */ /* 0x000ee80000300a00 */
[----:B------:R-:W3:Y:S04]  /*54260*/  LDL.LU.64 R28, [R1+0xea0] ;  /* 0x000ea000011c7983 */ /* 0x000ee80000300a00 */
[----:B------:R-:W3:Y:S01]  /*54270*/  LDL.LU R10, [R1+0xa0] ;  /* 0x0000a000010a7983 */ /* 0x000ee20000300800 */
[----:B----4-:R-:W-:-:S03]  /*54280*/  ISETP.LT.AND P3, PT, R12, UR8, !P2 ;  /* 0x000000080c007c0c */ /* 0x010fc6000d761270 */
[----:B------:R0:W-:Y:S04]  /*54290*/  @P6 STG.E.U8 desc[UR28][R26.64], R0 ;  /* 0x000000001a006986 */ /* 0x0001e8000c10111c */
[----:B------:R1:W-:Y:S01]  /*542a0*/  @P4 STG.E.U8 desc[UR28][R16.64], R2 ;  /* 0x0000000210004986 */ /* 0x0003e2000c10111c */
[----:B------:R-:W4:Y:S01]  /*542b0*/  LDCU UR5, c[0x0][0x398] ;  /* 0x00007300ff0577ac */ /* 0x000f220008000800 */
[----:B------:R-:W2:Y:S02]  /*542c0*/  LDCU UR8, c[0x0][0x398] ;  /* 0x00007300ff0877ac */ /* 0x000ea40008000800 */
[----:B0-----:R-:W3:Y:S01]  /*542d0*/  LDL.LU.64 R26, [R1+0xeb8] ;  /* 0x000eb800011a7983 */ /* 0x001ee20000300a00 */
[----:B-1----:R-:W-:-:S03]  /*542e0*/  PRMT R2, R7, 0x7773, RZ ;  /* 0x0000777307027816 */ /* 0x002fc600000000ff */
[----:B------:R-:W3:Y:S04]  /*542f0*/  LDL.LU.64 R16, [R1+0xeb0] ;  /* 0x000eb00001107983 */ /* 0x000ee80000300a00 */
[----:B------:R-:W3:Y:S04]  /*54300*/  LDL.LU R7, [R1+0xc00] ;  /* 0x000c000001077983 */ /* 0x000ee80000300800 */
[----:B--2---:R0:W-:Y:S04]  /*54310*/  @P5 STG.E.U8 desc[UR28][R20.64], R2 ;  /* 0x0000000214005986 */ /* 0x0041e8000c10111c */
[----:B0-----:R-:W2:Y:S01]  /*54320*/  LDL.LU.64 R20, [R1+0x15c0] ;  /* 0x0015c00001147983 */ /* 0x001ea20000300a00 */
[----:B------:R-:W-:-:S02]  /*54330*/  PRMT R0, R9, 0x7770, RZ ;  /* 0x0000777009007816 */ /* 0x000fc400000000ff */
[----:B------:R-:W-:Y:S02]  /*54340*/  ISETP.LT.AND P6, PT, R15, UR4, !P2 ;  /* 0x000000040f007c0c */ /* 0x000fe4000d7c1270 */
[----:B------:R-:W-:Y:S01]  /*54350*/  ISETP.LT.AND P4, PT, R14, UR6, !P2 ;  /* 0x000000060e007c0c */ /* 0x000fe2000d781270 */
[----:B------:R-:W-:Y:S01]  /*54360*/  VIADD R3, R18, 0x39 ;  /* 0x0000003912037836 */ /* 0x000fe20000000000 */
[----:B------:R-:W-:Y:S01]  /*54370*/  PRMT R2, R9, 0x7771, RZ ;  /* 0x0000777109027816 */ /* 0x000fe200000000ff */
[----:B--2---:R0:W-:Y:S01]  /*54380*/  @P3 STG.E.U8 desc[UR28][R20.64], R0 ;  /* 0x0000000014003986 */ /* 0x0041e2000c10111c */
[----:B------:R-:W1:Y:S01]  /*54390*/  LDCU UR4, c[0x0][0x398] ;  /* 0x00007300ff0477ac */ /* 0x000e620008000800 */
[----:B------:R-:W2:Y:S02]  /*543a0*/  LDCU UR6, c[0x0][0x398] ;  /* 0x00007300ff0677ac */ /* 0x000ea40008000800 */
[----:B0-----:R-:W4:Y:S01]  /*543b0*/  LDL.LU R21, [R1+0x15b8] ;  /* 0x0015b80001157983 */ /* 0x001f220000300800 */
[----:B------:R-:W-:-:S02]  /*543c0*/  ISETP.LT.AND P2, PT, R13, UR7, !P2 ;  /* 0x000000070d007c0c */ /* 0x000fc4000d741270 */
[----:B------:R-:W-:Y:S02]  /*543d0*/  PRMT R0, R9, 0x7772, RZ ;  /* 0x0000777209007816 */ /* 0x000fe400000000ff */
[----:B------:R-:W-:Y:S01]  /*543e0*/  ISETP.GE.AND P5, PT, R3, UR41, PT ;  /* 0x0000002903007c0c */ /* 0x000fe2000bfa6270 */
[----:B---3--:R0:W-:Y:S04]  /*543f0*/  @P6 STG.E.U8 desc[UR28][R4.64], R2 ;  /* 0x0000000204006986 */ /* 0x0081e8000c10111c */
[----:B------:R3:W-:Y:S01]  /*54400*/  @P4 STG.E.U8 desc[UR28][R24.64], R0 ;  /* 0x0000000018004986 */ /* 0x0007e2000c10111c */
[C---:B------:R-:W-:Y:S02]  /*54410*/  PRMT R3, R10.reuse, 0x7771, RZ ;  /* 0x000077710a037816 */ /* 0x040fe400000000ff */
[----:B------:R-:W-:Y:S01]  /*54420*/  ISETP.LT.AND P4, PT, R23, UR8, !P5 ;  /* 0x0000000817007c0c */ /* 0x000fe2000ef81270 */
[----:B------:R-:W1:Y:S01]  /*54430*/  LDS.128 R4, [R7] ;  /* 0x0000000007047984 */ /* 0x000e620000000c00 */
[----:B------:R-:W1:Y:S01]  /*54440*/  LDCU UR7, c[0x0][0x398] ;  /* 0x00007300ff0777ac */ /* 0x000e620008000800 */
[----:B------:R-:W1:Y:S01]  /*54450*/  LDCU UR8, c[0x0][0x398] ;  /* 0x00007300ff0877ac */ /* 0x000e620008000800 */
[----:B0-----:R-:W-:Y:S01]  /*54460*/  PRMT R2, R9, 0x7773, RZ ;  /* 0x0000777309027816 */ /* 0x001fe200000000ff */
[----:B---3--:R-:W3:Y:S04]  /*54470*/  LDL.LU.64 R24, [R1+0xed0] ;  /* 0x000ed00001187983 */ /* 0x008ee80000300a00 */
[----:B------:R-:W2:Y:S04]  /*54480*/  LDL.LU.64 R8, [R1+0xec8] ;  /* 0x000ec80001087983 */ /* 0x000ea80000300a00 */
[----:B------:R0:W-:Y:S02]  /*54490*/  @P2 STG.E.U8 desc[UR28][R28.64], R2 ;  /* 0x000000021c002986 */ /* 0x0001e4000c10111c */
[----:B0-----:R-:W-:-:S02]  /*544a0*/  PRMT R2, R10, 0x7770, RZ ;  /* 0x000077700a027816 */ /* 0x001fc400000000ff */
[----:B------:R-:W2:Y:S01]  /*544b0*/  LDL.LU.64 R28, [R1+0xed8] ;  /* 0x000ed800011c7983 */ /* 0x000ea20000300a00 */
[----:B----4-:R-:W-:Y:S01]  /*544c0*/  ISETP.LT.AND P6, PT, R21, UR5, !P5 ;  /* 0x0000000515007c0c */ /* 0x010fe2000efc1270 */
[----:B------:R-:W-:Y:S01]  /*544d0*/  VIADD R0, R18, 0x3d ;  /* 0x0000003d12007836 */ /* 0x000fe20000000000 */
[----:B------:R-:W0:Y:S11]  /*544e0*/  LDCU UR5, c[0x0][0x398] ;  /* 0x00007300ff0577ac */ /* 0x000e360008000800 */
[----:B------:R4:W-:Y:S04]  /*544f0*/  @P6 STG.E.U8 desc[UR28][R26.64], R2 ;  /* 0x000000021a006986 */ /* 0x0009e8000c10111c */
[----:B------:R0:W-:Y:S04]  /*54500*/  @P4 STG.E.U8 desc[UR28][R16.64], R3 ;  /* 0x0000000310004986 */ /* 0x0001e8000c10111c */
[----:B----4-:R-:W4:Y:S04]  /*54510*/  LDL.LU.64 R26, [R1+0xee8] ;  /* 0x000ee800011a7983 */ /* 0x010f280000300a00 */
[----:B0-----:R-:W2:Y:S04]  /*54520*/  LDL.LU.64 R2, [R1+0xec0] ;  /* 0x000ec00001027983 */ /* 0x001ea80000300a00 */
[----:B------:R-:W3:Y:S01]  /*54530*/  LDL.LU.64 R16, [R1+0xee0] ;  /* 0x000ee00001107983 */ /* 0x000ee20000300a00 */
[----:B------:R-:W-:Y:S01]  /*54540*/  ISETP.GE.AND P3, PT, R0, UR51, PT ;  /* 0x0000003300007c0c */ /* 0x000fe2000bf66270 */
[----:B------:R-:W-:Y:S01]  /*54550*/  VIADD R0, R18, 0x3c ;  /* 0x0000003c12007836 */ /* 0x000fe20000000000 */
[----:B-1----:R-:W-:Y:S01]  /*54560*/  ISETP.LT.AND P4, PT, R11, UR4, !P5 ;  /* 0x000000040b007c0c */ /* 0x002fe2000ef81270 */
[----:B------:R-:W0:Y:S01]  /*54570*/  LDCU UR4, c[0x0][0x398] ;  /* 0x00007300ff0477ac */ /* 0x000e220008000800 */
[----:B------:R-:W3:Y:S02]  /*54580*/  LDL.LU R19, [R1+0xe4] ;  /* 0x0000e40001137983 */ /* 0x000ee40000300800 */
[----:B------:R-:W-:Y:S01]  /*54590*/  ISETP.GE.AND P2, PT, R0, UR49, PT ;  /* 0x0000003100007c0c */ /* 0x000fe2000bf46270 */
[----:B------:R-:W-:-:S05]  /*545a0*/  VIADD R0, R18, 0x3b ;  /* 0x0000003b12007836 */ /* 0x000fca0000000000 */
[----:B------:R-:W-:Y:S02]  /*545b0*/  ISETP.GE.AND P6, PT, R0, UR45, PT ;  /* 0x0000002d00007c0c */ /* 0x000fe4000bfc6270 */
[----:B------:R-:W-:Y:S01]  /*545c0*/  PRMT R0, R10, 0x7772, RZ ;  /* 0x000077720a007816 */ /* 0x000fe200000000ff */
[----:B------:R1:W-:Y:S04]  /*545d0*/  STL.64 [R1+0x15a8], R6 ;  /* 0x0015a80601007387 */ /* 0x0003e80000100a00 */
[----:B-1----:R-:W4:Y:S04]  /*545e0*/  LDL.LU.64 R6, [R1+0xef0] ;  /* 0x000ef00001067983 */ /* 0x002f280000300a00 */
[----:B--2---:R1:W-:Y:S01]  /*545f0*/  @P4 STG.E.U8 desc[UR28][R2.64], R0 ;  /* 0x0000000002004986 */ /* 0x0043e2000c10111c */
[----:B------:R-:W-:Y:S01]  /*54600*/  ISETP.LT.AND P4, PT, R22, UR5, !P5 ;  /* 0x0000000516007c0c */ /* 0x000fe2000ef81270 */
[----:B------:R-:W2:Y:S01]  /*54610*/  LDCU UR5, c[0x0][0x398] ;  /* 0x00007300ff0577ac */ /* 0x000ea20008000800 */
[----:B-1----:R-:W-:-:S11]  /*54620*/  PRMT R0, R10, 0x7773, RZ ;  /* 0x000077730a007816 */ /* 0x002fd600000000ff */
[----:B---3--:R1:W-:Y:S01]  /*54630*/  @P4 STG.E.U8 desc[UR28][R24.64], R0 ;  /* 0x0000000018004986 */ /* 0x0083e2000c10111c */
[----:B0-----:R-:W-:Y:S01]  /*54640*/  ISETP.LT.AND P4, PT, R12, UR4, !P5 ;  /* 0x000000040c007c0c */ /* 0x001fe2000ef81270 */
[----:B------:R-:W0:Y:S02]  /*54650*/  LDCU UR4, c[0x0][0x398] ;  /* 0x00007300ff0477ac */ /* 0x000e240008000800 */
[----:B-1----:R-:W3:Y:S01]  /*54660*/  LDL.LU.64 R24, [R1+0xef8] ;  /* 0x000ef80001187983 */ /* 0x002ee20000300a00 */
[----:B------:R-:W-:-:S09]  /*54670*/  PRMT R0, R4, 0x7770, RZ ;  /* 0x0000777004007816 */ /* 0x000fd200000000ff */
[----:B------:R1:W-:Y:S01]  /*54680*/  @P4 STG.E.U8 desc[UR28][R8.64], R0 ;  /* 0x0000000008004986 */ /* 0x0003e2000c10111c */
[----:B--2---:R-:W-:Y:S01]  /*54690*/  ISETP.LT.AND P4, PT, R15, UR5, !P5 ;  /* 0x000000050f007c0c */ /* 0x004fe2000ef81270 */
[----:B------:R-:W2:Y:S02]  /*546a0*/  LDCU UR5, c[0x0][0x398] ;  /* 0x00007300ff0577ac */ /* 0x000ea40008000800 */
[----:B-1----:R-:W3:Y:S01]  /*546b0*/  LDL.LU.64 R8, [R1+0xf00] ;  /* 0x000f000001087983 */ /* 0x002ee20000300a00 */
[----:B------:R-:W-:-:S03]  /*546c0*/  PRMT R0, R4, 0x7771, RZ ;  /* 0x0000777104007816 */ /* 0x000fc600000000ff */
[----:B------:R-:W3:Y:S06]  /*546d0*/  LDL.LU R20, [R1+0x94] ;  /* 0x0000940001147983 */ /* 0x000eec0000300800 */
[----:B------:R1:W-:Y:S01]  /*546e0*/  @P4 STG.E.U8 desc[UR28][R28.64], R0 ;  /* 0x000000001c004986 */ /* 0x0003e2000c10111c */
[----:B0-----:R-:W-:Y:S01]  /*546f0*/  ISETP.LT.AND P4, PT, R14, UR4, !P5 ;  /* 0x000000040e007c0c */ /* 0x001fe2000ef81270 */
[----:B------:R-:W0:Y:S02]  /*54700*/  LDCU UR4, c[0x0][0x398] ;  /* 0x00007300ff0477ac */ /* 0x000e240008000800 */
[----:B-1----:R-:W3:Y:S01]  /*54710*/  LDL.LU.64 R28, [R1+0xf10] ;  /* 0x000f1000011c7983 */ /* 0x002ee20000300a00 */
[----:B------:R-:W-:-:S09]  /*54720*/  PRMT R0, R4, 0x7772, RZ ;  /* 0x0000777204007816 */ /* 0x000fd200000000ff */
[----:B----4-:R1:W-:Y:S01]  /*54730*/  @P4 STG.E.U8 desc[UR28][R26.64], R0 ;  /* 0x000000001a004986 */ /* 0x0103e2000c10111c */
[----:B0-----:R-:W-:Y:S02]  /*54740*/  ISETP.LT.AND P5, PT, R13, UR4, !P5 ;  /* 0x000000040d007c0c */ /* 0x001fe4000efa1270 */
[----:B------:R-:W-:Y:S01]  /*54750*/  PRMT R4, R4, 0x7773, RZ ;  /* 0x0000777304047816 */ /* 0x000fe200000000ff */
[----:B------:R-:W-:Y:S01]  /*54760*/  VIADD R2, R18, 0x3a ;  /* 0x0000003a12027836 */ /* 0x000fe20000000000 */
[----:B------:R-:W0:Y:S01]  /*54770*/  LDCU UR4, c[0x0][0x398] ;  /* 0x00007300ff0477ac */ /* 0x000e220008000800 */
[----:B-1----:R-:W4:Y:S08]  /*54780*/  LDL.LU.64 R26, [R1+0xf08] ;  /* 0x000f0800011a7983 */ /* 0x002f300000300a00 */
[----:B------:R1:W-:Y:S04]  /*54790*/  @P5 STG.E.U8 desc[UR28][R16.64], R4 ;  /* 0x0000000410005986 */ /* 0x0003e8000c10111c */
[----:B-1----:R-:W4:Y:S01]  /*547a0*/  LDL.LU.64 R16, [R1+0xf18] ;  /* 0x000f180001107983 */ /* 0x002f220000300a00 */
[----:B------:R-:W-:-:S04]  /*547b0*/  ISETP.GE.AND P4, PT, R2, UR43, PT ;  /* 0x0000002b02007c0c */ /* 0x000fc8000bf86270 */
[----:B--2---:R-:W-:Y:S02]  /*547c0*/  ISETP.LT.AND P5, PT, R21, UR5, !P4 ;  /* 0x0000000515007c0c */ /* 0x004fe4000e7a1270 */
[----:B------:R-:W-:Y:S01]  /*547d0*/  PRMT R0, R19, 0x7770, RZ ;  /* 0x0000777013007816 */ /* 0x000fe200000000ff */
[----:B------:R-:W1:Y:S10]  /*547e0*/  LDCU UR5, c[0x0][0x398] ;  /* 0x00007300ff0577ac */ /* 0x000e740008000800 */
[----:B------:R2:W-:Y:S01]  /*547f0*/  @P5 STG.E.U8 desc[UR28][R6.64], R0 ;  /* 0x0000000006005986 */ /* 0x0005e2000c10111c */
[----:B0-----:R-:W-:Y:S01]  /*54800*/  ISETP.LT.AND P5, PT, R23, UR4, !P4 ;  /* 0x0000000417007c0c */ /* 0x001fe2000e7a1270 */
[----:B------:R-:W0:Y:S01]  /*54810*/  LDCU UR4, c[0x0][0x398] ;  /* 0x00007300ff0477ac */ /* 0x000e220008000800 */
[----:B--2---:R-:W-:Y:S01]  /*54820*/  PRMT R0, R19, 0x7771, RZ ;  /* 0x0000777113007816 */ /* 0x004fe200000000ff */
[----:B------:R-:W2:Y:S10]  /*54830*/  LDL.LU.64 R6, [R1+0xf28] ;  /* 0x000f280001067983 */ /* 0x000eb40000300a00 */
[----:B---3--:R3:W-:Y:S01]  /*54840*/  @P5 STG.E.U8 desc[UR28][R24.64], R0 ;  /* 0x0000000018005986 */ /* 0x0087e2000c10111c */
[----:B-1----:R-:W-:Y:S01]  /*54850*/  ISETP.LT.AND P5, PT, R11, UR5, !P4 ;  /* 0x000000050b007c0c */ /* 0x002fe2000e7a1270 */
[----:B------:R-:W1:Y:S01]  /*54860*/  LDCU UR5, c[0x0][0x398] ;  /* 0x00007300ff0577ac */ /* 0x000e620008000800 */
[C---:B---3--:R-:W-:Y:S01]  /*54870*/  PRMT R0, R19.reuse, 0x7772, RZ ;  /* 0x0000777213007816 */ /* 0x048fe200000000ff */
[----:B------:R-:W3:Y:S04]  /*54880*/  LDL.LU.64 R24, [R1+0xf20] ;  /* 0x000f200001187983 */ /* 0x000ee80000300a00 */
[----:B------:R-:W3:Y:S06]  /*54890*/  LDL.LU R10, [R1+0xa4] ;  /* 0x0000a400010a7983 */ /* 0x000eec0000300800 */
[----:B------:R1:W-:Y:S01]  /*548a0*/  @P5 STG.E.U8 desc[UR28][R8.64], R0 ;  /* 0x0000000008005986 */ /* 0x0003e2000c10111c */
[----:B0-----:R-:W-:Y:S01]  /*548b0*/  ISETP.LT.AND P5, PT, R22, UR4, !P4 ;  /* 0x0000000416007c0c */ /* 0x001fe2000e7a1270 */
[----:B------:R-:W0:Y:S01]  /*548c0*/  LDCU UR4, c[0x0][0x398] ;  /* 0x00007300ff0477ac */ /* 0x000e220008000800 */
[----:B-1----:R-:W-:Y:S01]  /*548d0*/  PRMT R0, R19, 0x7773, RZ ;  /* 0x0000777313007816 */ /* 0x002fe200000000ff */
[----:B------:R-:W3:Y:S04]  /*548e0*/  LDL.LU.64 R8, [R1+0xf30] ;  /* 0x000f300001087983 */ /* 0x000ee80000300a00 */
[----:B------:R-:W3:Y:S06]  /*548f0*/  LDL.LU.64 R18, [R1+0xf40] ;  /* 0x000f400001127983 */ /* 0x000eec0000300a00 */
[----:B------:R1:W-:Y:S01]  /*54900*/  @P5 STG.E.U8 desc[UR28][R28.64], R0 ;  /* 0x000000001c005986 */ /* 0x0003e2000c10111c */
[----:B------:R-:W-:Y:S01]  /*54910*/  ISETP.LT.AND P5, PT, R12, UR5, !P4 ;  /* 0x000000050c007c0c */ /* 0x000fe2000e7a1270 */
[----:B------:R-:W4:Y:S01]  /*54920*/  LDCU UR5, c[0x0][0x398] ;  /* 0x00007300ff0577ac */ /* 0x000f220008000800 */
[----:B-1----:R-:W-:-:S11]  /*54930*/  PRMT R0, R20, 0x7770, RZ ;  /* 0x0000777014007816 */ /* 0x002fd600000000ff */
[----:B----4-:R1:W-:Y:S01]  /*54940*/  @P5 STG.E.U8 desc[UR28][R26.64], R0 ;  /* 0x000000001a005986 */ /* 0x0103e2000c10111c */
[----:B0-----:R-:W-:Y:S01]  /*54950*/  ISETP.LT.AND P5, PT, R15, UR4, !P4 ;  /* 0x000000040f007c0c */ /* 0x001fe2000e7a1270 */
[----:B------:R-:W0:Y:S02]  /*54960*/  LDCU UR4, c[0x0][0x398] ;  /* 0x00007300ff0477ac */ /* 0x000e240008000800 */
[----:B-1----:R-:W4:Y:S01]  /*54970*/  LDL.LU.64 R26, [R1+0xf48] ;  /* 0x000f4800011a7983 */ /* 0x002f220000300a00 */
[----:B------:R-:W-:-:S03]  /*54980*/  PRMT R0, R20, 0x7771, RZ ;  /* 0x0000777114007816 */ /* 0x000fc600000000ff */
[----:B------:R-:W4:Y:S06]  /*54990*/  LDL.LU.64 R28, [R1+0xf58] ;  /* 0x000f5800011c7983 */ /* 0x000f2c0000300a00 */
[----:B------:R1:W-:Y:S04]  /*549a0*/  @P5 STG.E.U8 desc[UR28][R16.64], R0 ;  /* 0x0000000010005986 */ /* 0x0003e8000c10111c */
[----:B-1----:R-:W4:Y:S01]  /*549b0*/  LDL.LU.64 R16, [R1+0xf50] ;  /* 0x000f500001107983 */ /* 0x002f220000300a00 */
[----:B------:R-:W-:Y:S01]  /*549c0*/  ISETP.LT.AND P5, PT, R14, UR5, !P4 ;  /* 0x000000050e007c0c */ /* 0x000fe2000e7a1270 */
[----:B------:R-:W1:Y:S01]  /*549d0*/  LDCU UR5, c[0x0][0x398] ;  /* 0x00007300ff0577ac */ /* 0x000e620008000800 */
[----:B0-----:R-:W-:-:S02]  /*549e0*/  ISETP.LT.AND P4, PT, R13, UR4, !P4 ;  /* 0x000000040d007c0c */ /* 0x001fc4000e781270 */
[C---:B------:R-:W-:Y:S01]  /*549f0*/  PRMT R0, R20.reuse, 0x7772, RZ ;  /* 0x0000777214007816 */ /* 0x040fe200000000ff */
[----:B------:R-:W0:Y:S08]  /*54a00*/  LDCU UR4, c[0x0][0x398] ;  /* 0x00007300ff0477ac */ /* 0x000e300008000800 */
[----:B--2---:R2:W-:Y:S01]  /*54a10*/  @P5 STG.E.U8 desc[UR28][R6.64], R0 ;  /* 0x0000000006005986 */ /* 0x0045e2000c10111c */
[----:B------:R-:W-:Y:S01]  /*54a20*/  ISETP.LT.AND P5, PT, R21, UR6, !P6 ;  /* 0x0000000615007c0c */ /* 0x000fe2000f7a1270 */
[----:B------:R-:W0:Y:S01]  /*54a30*/  LDCU UR6, c[0x0][0x398] ;  /* 0x00007300ff0677ac */ /* 0x000e220008000800 */
[----:B--2---:R-:W-:-:S05]  /*54a40*/  PRMT R0, R20, 0x7773, RZ ;  /* 0x0000777314007816 */ /* 0x004fca00000000ff */
[----:B---3--:R2:W-:Y:S01]  /*54a50*/  @P4 STG.E.U8 desc[UR28][R24.64], R0 ;  /* 0x0000000018004986 */ /* 0x0085e2000c10111c */
[----:B-1----:R-:W-:Y:S01]  /*54a60*/  ISETP.LT.AND P4, PT, R23, UR5, !P6 ;  /* 0x0000000517007c0c */ /* 0x002fe2000f781270 */
[----:B------:R-:W1:Y:S01]  /*54a70*/  LDCU UR5, c[0x0][0x398] ;  /* 0x00007300ff0577ac */ /* 0x000e620008000800 */
[C---:B--2---:R-:W-:Y:S01]  /*54a80*/  PRMT R0, R10.reuse, 0x7770, RZ ;  /* 0x000077700a007816 */ /* 0x044fe200000000ff */
[----:B------:R-:W2:Y:S04]  /*54a90*/  LDL.LU.64 R24, [R1+0xf68] ;  /* 0x000f680001187983 */ /* 0x000ea80000300a00 */
[----:B------:R3:W-:Y:S01]  /*54aa0*/  @P5 STG.E.U8 desc[UR28][R8.64], R0 ;  /* 0x0000000008005986 */ /* 0x0007e2000c10111c */
[----:B0-----:R-:W-:Y:S01]  /*54ab0*/  ISETP.LT.AND P5, PT, R11, UR4, !P6 ;  /* 0x000000040b007c0c */ /* 0x001fe2000f7a1270 */
[----:B------:R-:W0:Y:S01]  /*54ac0*/  LDCU UR4, c[0x0][0x398] ;  /* 0x00007300ff0477ac */ /* 0x000e220008000800 */
[----:B---3--:R-:W-:-:S05]  /*54ad0*/  PRMT R0, R10, 0x7771, RZ ;  /* 0x000077710a007816 */ /* 0x008fca00000000ff */
[----:B------:R3:W-:Y:S01]  /*54ae0*/  @P4 STG.E.U8 desc[UR28][R18.64], R0 ;  /* 0x0000000012004986 */ /* 0x0007e2000c10111c */
[----:B------:R-:W-:Y:S01]  /*54af0*/  ISETP.LT.AND P4, PT, R22, UR6, !P6 ;  /* 0x0000000616007c0c */ /* 0x000fe2000f781270 */
[----:B------:R-:W0:Y:S01]  /*54b00*/  LDCU UR6, c[0x0][0x398] ;  /* 0x00007300ff0677ac */ /* 0x000e220008000800 */
[----:B---3--:R-:W-:Y:S01]  /*54b10*/  PRMT R0, R10, 0x7772, RZ ;  /* 0x000077720a007816 */ /* 0x008fe200000000ff */
[----:B------:R-:W3:Y:S04]  /*54b20*/  LDL.LU.64 R18, [R1+0xf80] ;  /* 0x000f800001127983 */ /* 0x000ee80000300a00 */
[----:B------:R-:W2:Y:S04]  /*54b30*/  LDL.LU.64 R2, [R1+0xf70] ;  /* 0x000f700001027983 */ /* 0x000ea80000300a00 */
[----:B------:R-:W2:Y:S04]  /*54b40*/  LDL.LU R9, [R1+0xe8] ;  /* 0x0000e80001097983 */ /* 0x000ea80000300800 */
[----:B----4-:R4:W-:Y:S01]  /*54b50*/  @P5 STG.E.U8 desc[UR28][R26.64], R0 ;  /* 0x000000001a005986 */ /* 0x0109e2000c10111c */
[----:B-1----:R-:W-:Y:S01]  /*54b60*/  ISETP.LT.AND P5, PT, R12, UR5, !P6 ;  /* 0x000000050c007c0c */ /* 0x002fe2000f7a1270 */
[----:B------:R-:W1:Y:S01]  /*54b70*/  LDCU UR5, c[0x0][0x398] ;  /* 0x00007300ff0577ac */ /* 0x000e620008000800 */
[----:B----4-:R-:W-:Y:S01]  /*54b80*/  PRMT R0, R10, 0x7773, RZ ;  /* 0x000077730a007816 */ /* 0x010fe200000000ff */
[----:B------:R-:W4:Y:S04]  /*54b90*/  LDL.LU.64 R26, [R1+0xf78] ;  /* 0x000f7800011a7983 */ /* 0x000f280000300a00 */
[----:B------:R0:W-:Y:S02]  /*54ba0*/  @P4 STG.E.U8 desc[UR28][R28.64], R0 ;  /* 0x000000001c004986 */ /* 0x0001e4000c10111c */
[----:B0-----:R-:W-:-:S05]  /*54bb0*/  PRMT R0, R5, 0x7770, RZ ;  /* 0x0000777005007816 */ /* 0x001fca00000000ff */
[----:B------:R0:W-:Y:S04]  /*54bc0*/  @P5 STG.E.U8 desc[UR28][R16.64], R0 ;  /* 0x0000000010005986 */ /* 0x0001e8000c10111c */
[----:B0-----:R-:W2:Y:S01]  /*54bd0*/  LDL.LU.64 R16, [R1+0xf98] ;  /* 0x000f980001107983 */ /* 0x001ea20000300a00 */
[----:B------:R-:W-:Y:S01]  /*54be0*/  ISETP.LT.AND P4, PT, R15, UR4, !P6 ;  /* 0x000000040f007c0c */ /* 0x000fe2000f781270 */
[----:B------:R-:W0:Y:S01]  /*54bf0*/  LDCU UR4, c[0x0][0x398] ;  /* 0x00007300ff0477ac */ /* 0x000e220008000800 */
[----:B------:R-:W-:Y:S02]  /*54c00*/  ISETP.LT.AND P5, PT, R14, UR6, !P6 ;  /* 0x000000060e007c0c */ /* 0x000fe4000f7a1270 */
[----:B------:R-:W-:Y:S02]  /*54c10*/  PRMT R0, R5, 0x7771, RZ ;  /* 0x0000777105007816 */ /* 0x000fe400000000ff */
[----:B-1----:R-:W-:Y:S01]  /*54c20*/  ISETP.LT.AND P6, PT, R13, UR5, !P6 ;  /* 0x000000050d007c0c */ /* 0x002fe2000f7c1270 */
[----:B------:R-:W1:Y:S01]  /*54c30*/  LDCU UR6, c[0x0][0x398] ;  /* 0x00007300ff0677ac */ /* 0x000e620008000800 */
[----:B------:R-:W0:Y:S01]  /*54c40*/  LDCU UR5, c[0x0][0x398] ;  /* 0x00007300ff0577ac */ /* 0x000e220008000800 */
[----:B--2---:R2:W-:Y:S04]  /*54c50*/  STL.64 [R1+0x15b0], R16 ;  /* 0x0015b01001007387 */ /* 0x0045e80000100a00 */
[----:B--2---:R-:W2:Y:S04]  /*54c60*/  LDL.LU.64 R16, [R1+0xf88] ;  /* 0x000f880001107983 */ /* 0x004ea80000300a00 */
[----:B------:R0:W-:Y:S01]  /*54c70*/  @P4 STG.E.U8 desc[UR28][R24.64], R0 ;  /* 0x0000000018004986 */ /* 0x0001e2000c10111c */
[----:B------:R-:W-:Y:S01]  /*54c80*/  ISETP.LT.AND P4, PT, R21, UR7, !P2 ;  /* 0x0000000715007c0c */ /* 0x000fe2000d781270 */
[----:B------:R-:W1:Y:S01]  /*54c90*/  LDCU UR7, c[0x0][0x398] ;  /* 0x00007300ff0777ac */ /* 0x000e620008000800 */
[----:B0-----:R-:W-:-:S02]  /*54ca0*/  PRMT R0, R5, 0x7772, RZ ;  /* 0x0000777205007816 */ /* 0x001fc400000000ff */
[----:B------:R-:W-:Y:S01]  /*54cb0*/  PRMT R5, R5, 0x7773, RZ ;  /* 0x0000777305057816 */ /* 0x000fe200000000ff */
[----:B------:R-:W2:Y:S04]  /*54cc0*/  LDL.LU.64 R24, [R1+0xf90] ;  /* 0x000f900001187983 */ /* 0x000ea80000300a00 */
[----:B---3--:R0:W-:Y:S01]  /*54cd0*/  @P5 STG.E.U8 desc[UR28][R18.64], R0 ;  /* 0x0000000012005986 */ /* 0x0081e2000c10111c */
[----:B------:R-:W-:-:S03]  /*54ce0*/  ISETP.LT.AND P5, PT, R23, UR4, !P2 ;  /* 0x0000000417007c0c */ /* 0x000fc6000d7a1270 */
[----:B------:R3:W-:Y:S04]  /*54cf0*/  @P6 STG.E.U8 desc[UR28][R2.64], R5 ;  /* 0x0000000502006986 */ /* 0x0007e8000c10111c */
[----:B------:R-:W2:Y:S04]  /*54d00*/  LDL.LU R29, [R1+0x98] ;  /* 0x00009800011d7983 */ /* 0x000ea80000300800 */
[----:B------:R-:W2:Y:S01]  /*54d10*/  LDL.LU.64 R6, [R1+0xfb8] ;  /* 0x000fb80001067983 */ /* 0x000ea20000300a00 */
[----:B------:R-:W1:Y:S01]  /*54d20*/  LDCU UR4, c[0x0][0x398] ;  /* 0x00007300ff0477ac */ /* 0x000e620008000800 */
[----:B0-----:R-:W-:-:S02]  /*54d30*/  PRMT R0, R9, 0x7770, RZ ;  /* 0x0000777009007816 */ /* 0x001fc400000000ff */
[----:B------:R-:W2:Y:S04]  /*54d40*/  LDL.LU.64 R18, [R1+0xfa8] ;  /* 0x000fa80001127983 */ /* 0x000ea80000300a00 */
[----:B---3--:R-:W3:Y:S04]  /*54d50*/  LDL.LU.64 R4, [R1+0xfb0] ;  /* 0x000fb00001047983 */ /* 0x008ee80000300a00 */
[----:B----4-:R0:W-:Y:S02]  /*54d60*/  @P4 STG.E.U8 desc[UR28][R26.64], R0 ;  /* 0x000000001a004986 */ /* 0x0101e4000c10111c */
[----:B0-----:R-:W-:-:S02]  /*54d70*/  PRMT R0, R9, 0x7771, RZ ;  /* 0x0000777109007816 */ /* 0x001fc400000000ff */
[----:B------:R-:W4:Y:S04]  /*54d80*/  LDL.LU.64 R26, [R1+0xfa0] ;  /* 0x000fa000011a7983 */ /* 0x000f280000300a00 */
[----:B------:R-:W3:Y:S04]  /*54d90*/  LDL.LU R10, [R1+0xa8] ;  /* 0x0000a800010a7983 */ /* 0x000ee80000300800 */
[----:B--2---:R0:W-:Y:S04]  /*54da0*/  @P5 STG.E.U8 desc[UR28][R16.64], R0 ;  /* 0x0000000010005986 */ /* 0x0041e8000c10111c */
[----:B0-----:R-:W2:Y:S01]  /*54db0*/  LDL.LU.64 R16, [R1+0x15b0] ;  /* 0x0015b00001107983 */ /* 0x001ea20000300a00 */
[----:B-1----:R-:W-:Y:S01]  /*54dc0*/  ISETP.LT.AND P6, PT, R11, UR6, !P2 ;  /* 0x000000060b007c0c */ /* 0x002fe2000d7c1270 */
[----:B------:R-:W0:Y:S01]  /*54dd0*/  LDCU UR6, c[0x0][0x398] ;  /* 0x00007300ff0677ac */ /* 0x000e220008000800 */
[----:B------:R-:W-:-:S02]  /*54de0*/  ISETP.LT.AND P4, PT, R22, UR5, !P2 ;  /* 0x0000000516007c0c */ /* 0x000fc4000d781270 */
[C---:B------:R-:W-:Y:S02]  /*54df0*/  PRMT R2, R9.reuse, 0x7772, RZ ;  /* 0x0000777209027816 */ /* 0x040fe400000000ff */
[----:B------:R-:W-:Y:S02]  /*54e00*/  PRMT R0, R9, 0x7773, RZ ;  /* 0x0000777309007816 */ /* 0x000fe400000000ff */
[----:B------:R-:W-:Y:S01]  /*54e10*/  ISETP.LT.AND P5, PT, R12, UR7, !P2 ;  /* 0x000000070c007c0c */ /* 0x000fe2000d7a1270 */
[----:B------:R-:W3:Y:S01]  /*54e20*/  LDL.LU.64 R8, [R1+0xfc0] ;  /* 0x000fc00001087983 */ /* 0x000ee20000300a00 */
[----:B------:R-:W-:Y:S01]  /*54e30*/  PRMT R3, R29, 0x7772, RZ ;  /* 0x000077721d037816 */ /* 0x000fe200000000ff */
[----:B------:R-:W1:Y:S01]  /*54e40*/  LDCU UR5, c[0x0][0x398] ;  /* 0x00007300ff0577ac */ /* 0x000e620008000800 */
[----:B------:R-:W0:Y:S01]  /*54e50*/  LDCU UR7, c[0x0][0x398] ;  /* 0x00007300ff0777ac */ /* 0x000e220008000800 */
[----:B--2---:R2:W-:Y:S04]  /*54e60*/  @P6 STG.E.U8 desc[UR28][R16.64], R2 ;  /* 0x0000000210006986 */ /* 0x0045e8000c10111c */
[----:B------:R1:W-:Y:S01]  /*54e70*/  @P4 STG.E.U8 desc[UR28][R24.64], R0 ;  /* 0x0000000018004986 */ /* 0x0003e2000c10111c */
[----:B------:R-:W-:-:S02]  /*54e80*/  ISETP.LT.AND P4, PT, R15, UR4, !P2 ;  /* 0x000000040f007c0c */ /* 0x000fc4000d781270 */
[----:B0-----:R-:W-:Y:S01]  /*54e90*/  ISETP.LT.AND P6, PT, R14, UR6, !P2 ;  /* 0x000000060e007c0c */ /* 0x001fe2000d7c1270 */
[----:B------:R-:W0:Y:S01]  /*54ea0*/  LDCU UR4, c[0x0][0x398] ;  /* 0x00007300ff0477ac */ /* 0x000e220008000800 */
[----:B------:R-:W0:Y:S01]  /*54eb0*/  LDCU UR6, c[0x0][0x398] ;  /* 0x00007300ff0677ac */ /* 0x000e220008000800 */
[----:B--2---:R-:W2:Y:S01]  /*54ec0*/  LDL.LU.64 R16, [R1+0xfd0] ;  /* 0x000fd00001107983 */ /* 0x004ea20000300a00 */
[C---:B-1----:R-:W-:Y:S02]  /*54ed0*/  PRMT R0, R29.reuse, 0x7770, RZ ;  /* 0x000077701d007816 */ /* 0x042fe400000000ff */
[----:B------:R-:W-:Y:S01]  /*54ee0*/  PRMT R2, R29, 0x7771, RZ ;  /* 0x000077711d027816 */ /* 0x000fe200000000ff */
[----:B------:R-:W2:Y:S04]  /*54ef0*/  LDL.LU.64 R24, [R1+0xfc8] ;  /* 0x000fc80001187983 */ /* 0x000ea80000300a00 */
[----:B------:R1:W-:Y:S04]  /*54f00*/  @P5 STG.E.U8 desc[UR28][R6.64], R0 ;  /* 0x0000000006005986 */ /* 0x0003e8000c10111c */
[----:B---3--:R-:W-:Y:S04]  /*54f10*/  @P4 STG.E.U8 desc[UR28][R4.64], R2 ;  /* 0x0000000204004986 */ /* 0x008fe8000c10111c */
[----:B------:R3:W-:Y:S04]  /*54f20*/  @P6 STG.E.U8 desc[UR28][R18.64], R3 ;  /* 0x0000000312006986 */ /* 0x0007e8000c10111c */
[----:B-1----:R-:W2:Y:S04]  /*54f30*/  LDL.LU.64 R6, [R1+0x15a8] ;  /* 0x0015a80001067983 */ /* 0x002ea80000300a00 */
[----:B---3--:R-:W3:Y:S01]  /*54f40*/  LDL.LU.64 R18, [R1+0xfe0] ;  /* 0x000fe00001127983 */ /* 0x008ee20000300a00 */
[C---:B0-----:R-:W-:Y:S01]  /*54f50*/  ISETP.LT.AND P4, PT, R21.reuse, UR4, !P1 ;  /* 0x0000000415007c0c */ /* 0x041fe2000cf81270 */
[----:B------:R-:W0:Y:S01]  /*54f60*/  LDCU UR4, c[0x0][0x398] ;  /* 0x00007300ff0477ac */ /* 0x000e220008000800 */
[----:B------:R-:W-:Y:S01]  /*54f70*/  ISETP.LT.AND P6, PT, R21, UR5, !P3 ;  /* 0x0000000515007c0c */ /* 0x000fe2000dfc1270 */
[----:B------:R-:W1:Y:S01]  /*54f80*/  LDCU UR5, c[0x0][0x398] ;  /* 0x00007300ff0577ac */ /* 0x000e620008000800 */
[----:B------:R-:W-:-:S02]  /*54f90*/  PRMT R0, R29, 0x7773, RZ ;  /* 0x000077731d007816 */ /* 0x000fc400000000ff */
[----:B0-----:R-:W-:Y:S01]  /*54fa0*/  ISETP.LT.AND P2, PT, R13, UR4, !P2 ;  /* 0x000000040d007c0c */ /* 0x001fe2000d741270 */
[----:B------:R-:W0:-:S12]  /*54fb0*/  LDCU UR4, c[0x0][0x398] ;  /* 0x00007300ff0477ac */ /* 0x000e180008000800 */
[----:B----4-:R4:W-:Y:S01]  /*54fc0*/  @P2 STG.E.U8 desc[UR28][R26.64], R0 ;  /* 0x000000001a002986 */ /* 0x0109e2000c10111c */
[----:B-1----:R-:W-:Y:S02]  /*54fd0*/  ISETP.LT.AND P2, PT, R23, UR5, !P3 ;  /* 0x0000000517007c0c */ /* 0x002fe4000df41270 */
[C---:B------:R-:W-:Y:S02]  /*54fe0*/  PRMT R2, R10.reuse, 0x7772, RZ ;  /* 0x000077720a027816 */ /* 0x040fe400000000ff */
[----:B------:R-:W-:Y:S01]  /*54ff0*/  ISETP.LT.AND P5, PT, R21, UR8, !P0 ;  /* 0x0000000815007c0c */ /* 0x000fe2000c7a1270 */
[----:B------:R-:W1:Y:S01]  /*55000*/  LDCU UR5, c[0x0][0x398] ;  /* 0x00007300ff0577ac */ /* 0x000e620008000800 */
[----:B------:R-:W3:Y:S01]  /*55010*/  LDL.LU.64 R20, [R1+0xfd8] ;  /* 0x000fd80001147983 */ /* 0x000ee20000300a00 */
[----:B------:R-:W1:Y:S01]  /*55020*/  LDCU UR8, c[0x0][0x398] ;  /* 0x00007300ff0877ac */ /* 0x000e620008000800 */
[----:B----4-:R-:W-:-:S05]  /*55030*/  PRMT R0, R10, 0x7770, RZ ;  /* 0x000077700a007816 */ /* 0x010fca00000000ff */
[----:B------:R4:W-:Y:S01]  /*55040*/  @P6 STG.E.U8 desc[UR28][R8.64], R0 ;  /* 0x0000000008006986 */ /* 0x0009e2000c10111c */
[----:B0-----:R-:W-:Y:S01]  /*55050*/  ISETP.LT.AND P6, PT, R11, UR4, !P3 ;  /* 0x000000040b007c0c */ /* 0x001fe2000dfc1270 */
[----:B------:R-:W0:Y:S01]  /*55060*/  LDCU UR4, c[0x0][0x398] ;  /* 0x00007300ff0477ac */ /* 0x000e220008000800 */
[----:B----4-:R-:W-:Y:S01]  /*55070*/  PRMT R0, R10, 0x7771, RZ ;  /* 0x000077710a007816 */ /* 0x010fe200000000ff */
[----:B------:R-:W4:Y:S04]  /*55080*/  LDL.LU.64 R8, [R1+0xff0] ;  /* 0x000ff00001087983 */ /* 0x000f280000300a00 */
[----:B--2---:R2:W-:Y:S01]  /*55090*/  @P2 STG.E.U8 desc[UR28][R16.64], R0 ;  /* 0x0000000010002986 */ /* 0x0045e2000c10111c */
[----:B------:R-:W-:-:S05]  /*550a0*/  ISETP.LT.AND P2, PT, R22, UR6, !P3 ;  /* 0x0000000616007c0c */ /* 0x000fca000df41270 */
[----:B------:R-:W-:Y:S01]  /*550b0*/  @P6 STG.E.U8 desc[UR28][R24.64], R2 ;  /* 0x0000000218006986 */ /* 0x000fe2000c10111c */
[----:B------:R-:W0:Y:S01]  /*550c0*/  LDCU UR6, c[0x0][0x398] ;  /* 0x00007300ff0677ac */ /* 0x000e220008000800 */
[----:B--2---:R-:W-:Y:S02]  /*550d0*/  PRMT R0, R10, 0x7773, RZ ;  /* 0x000077730a007816 */ /* 0x004fe400000000ff */
[----:B------:R-:W2:Y:S04]  /*550e0*/  LDL.LU.64 R16, [R1+0xfe8] ;  /* 0x000fe80001107983 */ /* 0x000ea80000300a00 */
[----:B------:R-:W2:Y:S04]  /*550f0*/  LDL.LU R22, [R1+0xec] ;  /* 0x0000ec0001167983 */ /* 0x000ea80000300800 */
[----:B---3--:R3:W-:Y:S04]  /*55100*/  @P2 STG.E.U8 desc[UR28][R18.64], R0 ;  /* 0x0000000012002986 */ /* 0x0087e8000c10111c */
[----:B---3--:R-:W3:Y:S04]  /*55110*/  LDL.LU.64 R18, [R1+0x1028] ;  /* 0x0010280001127983 */ /* 0x008ee80000300a00 */
[----:B------:R-:W2:Y:S01]  /*55120*/  LDL.LU.64 R26, [R1+0x1018] ;  /* 0x00101800011a7983 */ /* 0x000ea20000300a00 */
[----:B-1----:R-:W-:Y:S01]  /*55130*/  ISETP.LT.AND P6, PT, R12, UR5, !P3 ;  /* 0x000000050c007c0c */ /* 0x002fe2000dfc1270 */
[----:B------:R-:W1:Y:S01]  /*55140*/  LDCU UR5, c[0x0][0x398] ;  /* 0x00007300ff0577ac */ /* 0x000e620008000800 */
[----:B------:R-:W-:-:S02]  /*55150*/  PRMT R2, R6, 0x7770, RZ ;  /* 0x0000777006027816 */ /* 0x000fc400000000ff */
[----:B0-----:R-:W-:Y:S02]  /*55160*/  ISETP.LT.AND P2, PT, R14, UR6, !P3 ;  /* 0x000000060e007c0c */ /* 0x001fe4000df41270 */
[----:B------:R-:W-:Y:S01]  /*55170*/  PRMT R0, R6, 0x7771, RZ ;  /* 0x0000777106007816 */ /* 0x000fe200000000ff */
[----:B------:R-:W0:Y:S06]  /*55180*/  LDCU UR6, c[0x0][0x398] ;  /* 0x00007300ff0677ac */ /* 0x000e2c0008000800 */
[----:B------:R-:W-:Y:S01]  /*55190*/  @P6 STG.E.U8 desc[UR28][R20.64], R2 ;  /* 0x0000000214006986 */ /* 0x000fe2000c10111c */
[----:B------:R-:W-:Y:S01]  /*551a0*/  ISETP.LT.AND P6, PT, R15, UR4, !P3 ;  /* 0x000000040f007c0c */ /* 0x000fe2000dfc1270 */
[----:B------:R-:W0:Y:S02]  /*551b0*/  LDCU UR4, c[0x0][0x398] ;  /* 0x00007300ff0477ac */ /* 0x000e240008000800 */
[----:B--2---:R2:W-:Y:S04]  /*551c0*/  STL.64 [R1+0x15a0], R26 ;  /* 0x0015a01a01007387 */ /* 0x0045e80000100a00 */
[----:B--2---:R-:W2:Y:S01]  /*551d0*/  LDL.LU.64 R26, [R1+0x1020] ;  /* 0x00102000011a7983 */ /* 0x004ea20000300a00 */
[----:B-1----:R-:W-:-:S02]  /*551e0*/  ISETP.LT.AND P3, PT, R13, UR5, !P3 ;  /* 0x000000050d007c0c */ /* 0x002fc4000df61270 */
[C---:B------:R-:W-:Y:S01]  /*551f0*/  PRMT R2, R6.reuse, 0x7772, RZ ;  /* 0x0000777206027816 */ /* 0x040fe200000000ff */
[----:B------:R-:W2:Y:S04]  /*55200*/  LDL.LU.64 R24, [R1+0x1010] ;  /* 0x0010100001187983 */ /* 0x000ea80000300a00 */
[----:B----4-:R1:W-:Y:S01]  /*55210*/  @P6 STG.E.U8 desc[UR28][R8.64], R0 ;  /* 0x0000000008006986 */ /* 0x0103e2000c10111c */
[----:B------:R-:W-:-:S03]  /*55220*/  PRMT R6, R6, 0x7773, RZ ;  /* 0x0000777306067816 */ /* 0x000fc600000000ff */
[----:B------:R4:W-:Y:S01]  /*55230*/  @P2 STG.E.U8 desc[UR28][R16.64], R2 ;  /* 0x0000000210002986 */ /* 0x0009e2000c10111c */
[----:B0-----:R-:W-:Y:S02]  /*55240*/  ISETP.LT.AND P2, PT, R11, UR4, !P1 ;  /* 0x000000040b007c0c */ /* 0x001fe4000cf41270 */
[C---:B------:R-:W-:Y:S02]  /*55250*/  PRMT R3, R22.reuse, 0x7771, RZ ;  /* 0x0000777116037816 */ /* 0x040fe400000000ff */
[C---:B------:R-:W-:Y:S01]  /*55260*/  PRMT R4, R22.reuse, 0x7773, RZ ;  /* 0x0000777316047816 */ /* 0x040fe200000000ff */
[----:B------:R-:W0:Y:S01]  /*55270*/  LDCU UR5, c[0x0][0x398] ;  /* 0x00007300ff0577ac */ /* 0x000e220008000800 */
[----:B-1----:R-:W2:Y:S04]  /*55280*/  LDL.LU R8, [R1+0x9c] ;  /* 0x00009c0001087983 */ /* 0x002ea80000300800 */
[----:B------:R-:W2:Y:S04]  /*55290*/  LDL.LU.64 R20, [R1+0x1008] ;  /* 0x0010080001147983 */ /* 0x000ea80000300a00 */
[----:B----4-:R-:W4:Y:S04]  /*552a0*/  LDL.LU.64 R16, [R1+0x1040] ;  /* 0x0010400001107983 */ /* 0x010f280000300a00 */
[----:B------:R-:W4:Y:S04]  /*552b0*/  LDL.LU R9, [R1+0xac] ;  /* 0x0000ac0001097983 */ /* 0x000f280000300800 */
[----:B------:R-:W4:Y:S04]  /*552c0*/  LDL.LU.64 R10, [R1+0x1030] ;  /* 0x00103000010a7983 */ /* 0x000f280000300a00 */
[----:B---3--:R1:W-:Y:S01]  /*552d0*/  @P3 STG.E.U8 desc[UR28][R18.64], R6 ;  /* 0x0000000612003986 */ /* 0x0083e2000c10111c */
[----:B------:R-:W-:-:S02]  /*552e0*/  PRMT R0, R22, 0x7770, RZ ;  /* 0x0000777016007816 */ /* 0x000fc400000000ff */
[----:B------:R-:W-:Y:S02]  /*552f0*/  ISETP.LT.AND P6, PT, R23, UR7, !P1 ;  /* 0x0000000717007c0c */ /* 0x000fe4000cfc1270 */
[----:B------:R-:W-:Y:S01]  /*55300*/  PRMT R2, R22, 0x7772, RZ ;  /* 0x0000777216027816 */ /* 0x000fe200000000ff */
[----:B------:R-:W3:Y:S01]  /*55310*/  LDCU UR4, c[0x0][0x398] ;  /* 0x00007300ff0477ac */ /* 0x000ee20008000800 */
[----:B------:R-:W0:Y:S01]  /*55320*/  LDCU UR7, c[0x0][0x398] ;  /* 0x00007300ff0777ac */ /* 0x000e220008000800 */
[----:B-1----:R-:W3:Y:S04]  /*55330*/  LDL.LU R6, [R1+0x14d8] ;  /* 0x0014d80001067983 */ /* 0x002ee80000300800 */
[----:B------:R-:W4:Y:S04]  /*55340*/  LDL.LU.64 R18, [R1+0x1000] ;  /* 0x0010000001127983 */ /* 0x000f280000300a00 */
[----:B------:R-:W4:Y:S04]  /*55350*/  LDL.LU.64 R28, [R1+0xff8] ;  /* 0x000ff800011c7983 */ /* 0x000f280000300a00 */
[----:B--2---:R1:W-:Y:S04]  /*55360*/  @P4 STG.E.U8 desc[UR28][R26.64], R0 ;  /* 0x000000001a004986 */ /* 0x0043e8000c10111c */
[----:B-1----:R-:W2:Y:S01]  /*55370*/  LDL.LU.64 R26, [R1+0x15a0] ;  /* 0x0015a000011a7983 */ /* 0x002ea20000300a00 */
[----:B---3--:R-:W-:-:S02]  /*55380*/  ISETP.LT.AND P3, PT, R6, UR6, !P1 ;  /* 0x0000000606007c0c */ /* 0x008fc4000cf61270 */
[----:B------:R-:W-:Y:S02]  /*55390*/  ISETP.LT.AND P4, PT, R12, UR8, !P1 ;  /* 0x000000080c007c0c */ /* 0x000fe4000cf81270 */
[----:B------:R-:W-:Y:S01]  /*553a0*/  PRMT R0, R8, 0x7770, RZ ;  /* 0x0000777008007816 */ /* 0x000fe200000000ff */
[----:B------:R-:W1:Y:S01]  /*553b0*/  LDCU UR6, c[0x0][0x398] ;  /* 0x00007300ff0677ac */ /* 0x000e620008000800 */
[----:B------:R-:W3:Y:S01]  /*553c0*/  LDCU UR8, c[0x0][0x398] ;  /* 0x00007300ff0877ac */ /* 0x000ee20008000800 */
[----:B--2---:R2:W-:Y:S04]  /*553d0*/  @P6 STG.E.U8 desc[UR28][R26.64], R3 ;  /* 0x000000031a006986 */ /* 0x0045e8000c10111c */
[----:B------:R0:W-:Y:S01]  /*553e0*/  @P2 STG.E.U8 desc[UR28][R24.64], R2 ;  /* 0x0000000218002986 */ /* 0x0001e2000c10111c */
[----:B------:R-:W-:-:S03]  /*553f0*/  ISETP.LT.AND P2, PT, R23, UR10, !P0 ;  /* 0x0000000a17007c0c */ /* 0x000fc6000c741270 */
[----:B------:R0:W-:Y:S04]  /*55400*/  @P3 STG.E.U8 desc[UR28][R20.64], R4 ;  /* 0x0000000414003986 */ /* 0x0001e8000c10111c */
[----:B--2---:R-:W2:Y:S04]  /*55410*/  LDL.LU R3, [R1+0x14f8] ;  /* 0x0014f80001037983 */ /* 0x004ea80000300800 */
[----:B------:R-:W3:Y:S04]  /*55420*/  LDL.LU.64 R26, [R1+0xf60] ;  /* 0x000f6000011a7983 */ /* 0x000ee80000300a00 */
[----:B0-----:R-:W3:Y:S04]  /*55430*/  LDL.LU.64 R24, [R1+0xf38] ;  /* 0x000f380001187983 */ /* 0x001ee80000300a00 */
[----:B------:R-:W3:Y:S04]  /*55440*/  LDL.LU.64 R22, [R1+0xea8] ;  /* 0x000ea80001167983 */ /* 0x000ee80000300a00 */
[----:B------:R0:W5:Y:S04]  /*55450*/  LDL.LU.64 R20, [R1+0x1598] ;  /* 0x0015980001147983 */ /* 0x0001680000300a00 */
[----:B------:R-:W3:Y:S01]  /*55460*/  LDL.LU.64 R4, [R1+0x1038] ;  /* 0x0010380001047983 */ /* 0x000ee20000300a00 */
[----:B------:R-:W-:-:S02]  /*55470*/  ISETP.LT.AND P6, PT, R15, UR9, !P1 ;  /* 0x000000090f007c0c */ /* 0x000fc4000cfc1270 */
[----:B------:R-:W-:Y:S02]  /*55480*/  ISETP.LT.AND P3, PT, R14, UR5, !P1 ;  /* 0x000000050e007c0c */ /* 0x000fe4000cf61270 */
[----:B------:R-:W-:Y:S02]  /*55490*/  ISETP.LT.AND P1, PT, R13, UR4, !P1 ;  /* 0x000000040d007c0c */ /* 0x000fe4000cf21270 */
[C---:B------:R-:W-:Y:S01]  /*554a0*/  PRMT R2, R8.reuse, 0x7771, RZ ;  /* 0x0000777108027816 */ /* 0x040fe200000000ff */
[----:B----4-:R4:W-:Y:S01]  /*554b0*/  @P4 STG.E.U8 desc[UR28][R10.64], R0 ;  /* 0x000000000a004986 */ /* 0x0109e2000c10111c */
[----:B------:R-:W0:Y:S01]  /*554c0*/  LDCU UR5, c[0x0][0x398] ;  /* 0x00007300ff0577ac */ /* 0x000e220008000800 */
[----:B----4-:R-:W-:-:S04]  /*554d0*/  PRMT R0, R8, 0x7772, RZ ;  /* 0x0000777208007816 */ /* 0x010fc800000000ff */
[----:B------:R4:W-:Y:S04]  /*554e0*/  @P6 STG.E.U8 desc[UR28][R16.64], R2 ;  /* 0x0000000210006986 */ /* 0x0009e8000c10111c */
[----:B------:R-:W3:Y:S04]  /*554f0*/  LDL.LU.64 R10, [R1+0x1590] ;  /* 0x00159000010a7983 */ /* 0x000ee80000300a00 */
[----:B----4-:R-:W4:Y:S01]  /*55500*/  LDL.LU.64 R16, [R1+0x1588] ;  /* 0x0015880001107983 */ /* 0x010f220000300a00 */
[----:B--2---:R-:W-:Y:S02]  /*55510*/  ISETP.LT.AND P4, PT, R3, UR11, !P0 ;  /* 0x0000000b03007c0c */ /* 0x004fe4000c781270 */
[----:B------:R-:W-:Y:S01]  /*55520*/  PRMT R3, R8, 0x7773, RZ ;  /* 0x0000777308037816 */ /* 0x000fe200000000ff */
[----:B---3--:R-:W-:Y:S04]  /*55530*/  @P3 STG.E.U8 desc[UR28][R4.64], R0 ;  /* 0x0000000004003986 */ /* 0x008fe8000c10111c */
[----:B------:R2:W-:Y:S04]  /*55540*/  @P1 STG.E.U8 desc[UR28][R18.64], R3 ;  /* 0x0000000312001986 */ /* 0x0005e8000c10111c */
[----:B--2---:R-:W2:Y:S01]  /*55550*/  LDL.LU.64 R18, [R1+0x1580] ;  /* 0x0015800001127983 */ /* 0x004ea20000300a00 */
[----:B------:R-:W-:-:S02]  /*55560*/  PRMT R4, R9, 0x7770, RZ ;  /* 0x0000777009047816 */ /* 0x000fc400000000ff */
[----:B------:R-:W-:Y:S02]  /*55570*/  ISETP.LT.AND P6, PT, R6, UR12, !P0 ;  /* 0x0000000c06007c0c */ /* 0x000fe4000c7c1270 */
[----:B-1----:R-:W-:Y:S02]  /*55580*/  ISETP.LT.AND P3, PT, R12, UR6, !P0 ;  /* 0x000000060c007c0c */ /* 0x002fe4000c761270 */
[----:B------:R-:W-:Y:S01]  /*55590*/  ISETP.LT.AND P1, PT, R15, UR7, !P0 ;  /* 0x000000070f007c0c */ /* 0x000fe2000c721270 */
[----:B------:R1:W-:Y:S01]  /*555a0*/  @P5 STG.E.U8 desc[UR28][R28.64], R4 ;  /* 0x000000041c005986 */ /* 0x0003e2000c10111c */
[----:B------:R-:W-:Y:S02]  /*555b0*/  ISETP.LT.AND P5, PT, R14, UR8, !P0 ;  /* 0x000000080e007c0c */ /* 0x000fe4000c7a1270 */
[C---:B------:R-:W-:Y:S02]  /*555c0*/  PRMT R2, R9.reuse, 0x7771, RZ ;  /* 0x0000777109027816 */ /* 0x040fe400000000ff */
[----:B------:R-:W-:-:S02]  /*555d0*/  PRMT R5, R9, 0x7772, RZ ;  /* 0x0000777209057816 */ /* 0x000fc400000000ff */
[----:B------:R-:W-:Y:S02]  /*555e0*/  PRMT R6, R9, 0x7773, RZ ;  /* 0x0000777309067816 */ /* 0x000fe400000000ff */
[----:B0-----:R-:W-:Y:S02]  /*555f0*/  ISETP.LT.AND P0, PT, R13, UR5, !P0 ;  /* 0x000000050d007c0c */ /* 0x001fe4000c701270 */
[C---:B------:R-:W-:Y:S02]  /*55600*/  PRMT R9, R7.reuse, 0x7770, RZ ;  /* 0x0000777007097816 */ /* 0x040fe400000000ff */
[C---:B------:R-:W-:Y:S02]  /*55610*/  PRMT R13, R7.reuse, 0x7771, RZ ;  /* 0x00007771070d7816 */ /* 0x040fe400000000ff */
[C---:B------:R-:W-:Y:S01]  /*55620*/  PRMT R15, R7.reuse, 0x7772, RZ ;  /* 0x00007772070f7816 */ /* 0x040fe200000000ff */
[----:B------:R1:W-:Y:S04]  /*55630*/  @P2 STG.E.U8 desc[UR28][R26.64], R2 ;  /* 0x000000021a002986 */ /* 0x0003e8000c10111c */
[----:B------:R1:W-:Y:S04]  /*55640*/  @P4 STG.E.U8 desc[UR28][R24.64], R5 ;  /* 0x0000000518004986 */ /* 0x0003e8000c10111c */
[----:B------:R1:W-:Y:S01]  /*55650*/  @P6 STG.E.U8 desc[UR28][R22.64], R6 ;  /* 0x0000000616006986 */ /* 0x0003e2000c10111c */
[----:B------:R-:W-:-:S03]  /*55660*/  PRMT R7, R7, 0x7773, RZ ;  /* 0x0000777307077816 */ /* 0x000fc600000000ff */
[----:B--2---:R1:W-:Y:S04]  /*55670*/  @P3 STG.E.U8 desc[UR28][R18.64], R9 ;  /* 0x0000000912003986 */ /* 0x0043e8000c10111c */
[----:B----4-:R1:W-:Y:S04]  /*55680*/  @P1 STG.E.U8 desc[UR28][R16.64], R13 ;  /* 0x0000000d10001986 */ /* 0x0103e8000c10111c */
[----:B------:R1:W-:Y:S01]  /*55690*/  @P5 STG.E.U8 desc[UR28][R10.64], R15 ;  /* 0x0000000f0a005986 */ /* 0x0003e2000c10111c */
[----:B------:R-:W-:Y:S05]  /*556a0*/  @!P0 EXIT ;  /* 0x000000000000894d */ /* 0x000fea0003800000 */
[----:B-----5:R-:W-:Y:S01]  /*556b0*/  STG.E.U8 desc[UR28][R20.64], R7 ;  /* 0x0000000714007986 */ /* 0x020fe2000c10111c */
[----:B------:R-:W-:Y:S05]  /*556c0*/  EXIT ;  /* 0x000000000000794d */ /* 0x000fea0003800000 */
.L_x_3:
[----:B------:R-:W-:-:S00]  /*556d0*/  BRA `(.L_x_3) ;  /* 0xfffffffc00fc7947 */ /* 0x000fc0000383ffff */
[----:B------:R-:W-:-:S00]  /*556e0*/  NOP ;  /* 0x0000000000007918 */ /* 0x000fc00000000000 */
        /* <DEDUP_REMOVED lines=9> */
.L_x_4:


//--------------------- .nv.shared.matmul_kernel  --------------------------
	.section	.nv.shared.matmul_kernel,"aw",@nobits
	.sectionflags	@""
	.align	16
	.zero		1024


//--------------------- .nv.shared.reserved.0     --------------------------
	.section	.nv.shared.reserved.0,"aw",@nobits
	.weak		__nv_reservedSMEM_offset_0_alias
	.size		__nv_reservedSMEM_offset_0_alias, 0, 64
	.other		__nv_reservedSMEM_offset_0_alias,@"STO_CUDA_RESERVED_SHARED STV_DEFAULT"
__nv_reservedSMEM_offset_0_alias:
	.zero		0
	.zero		64


//--------------------- .nv.constant0.matmul_kernel --------------------------
	.section	.nv.constant0.matmul_kernel,"a",@progbits
	.sectionflags	@""
	.align	4
.nv.constant0.matmul_kernel:
	.zero		976


//--------------------- SYMBOLS --------------------------

	.type		.nv.reservedSmem.offset0,@object
	.size		.nv.reservedSmem.offset0,0x4
	.type		.nv.reservedSmem.cap,@object
	.size		.nv.reservedSmem.cap,0x4
